//
// Generated by NVIDIA NVVM Compiler
//
// Compiler Build ID: CL-36424714
// Cuda compilation tools, release 13.0, V13.0.88
// Based on NVVM 20.0.0
//

.version 9.0
.target sm_100
.address_size 64

	// .globl	_Z28segmented_implicit_gemm_wmmaI6__halffLb1EEvPKT_S3_S3_PKlS5_PKfPKiPT0_iiiiiiff
// _ZZ28segmented_implicit_gemm_wmmaI6__halffLb1EEvPKT_S3_S3_PKlS5_PKfPKiPT0_iiiiiiffE9a_row_idx has been demoted
// _ZZ28segmented_implicit_gemm_wmmaI6__halffLb1EEvPKT_S3_S3_PKlS5_PKfPKiPT0_iiiiiiffE9d_row_idx has been demoted
// _ZZ28segmented_implicit_gemm_wmmaI6__halffLb1EEvPKT_S3_S3_PKlS5_PKfPKiPT0_iiiiiiffE8row_gate has been demoted
// _ZZ28segmented_implicit_gemm_wmmaI6__halffLb1EEvPKT_S3_S3_PKlS5_PKfPKiPT0_iiiiiiffE5Asmem has been demoted
// _ZZ28segmented_implicit_gemm_wmmaI6__halffLb1EEvPKT_S3_S3_PKlS5_PKfPKiPT0_iiiiiiffE5Bsmem has been demoted
// _ZZ28segmented_implicit_gemm_wmmaI6__halffLb1EEvPKT_S3_S3_PKlS5_PKfPKiPT0_iiiiiiffE7OutTile has been demoted
// _ZZ28segmented_implicit_gemm_wmmaI6__halfS0_Lb1EEvPKT_S3_S3_PKlS5_PKfPKiPT0_iiiiiiffE9a_row_idx has been demoted
// _ZZ28segmented_implicit_gemm_wmmaI6__halfS0_Lb1EEvPKT_S3_S3_PKlS5_PKfPKiPT0_iiiiiiffE9d_row_idx has been demoted
// _ZZ28segmented_implicit_gemm_wmmaI6__halfS0_Lb1EEvPKT_S3_S3_PKlS5_PKfPKiPT0_iiiiiiffE8row_gate has been demoted
// _ZZ28segmented_implicit_gemm_wmmaI6__halfS0_Lb1EEvPKT_S3_S3_PKlS5_PKfPKiPT0_iiiiiiffE5Asmem has been demoted
// _ZZ28segmented_implicit_gemm_wmmaI6__halfS0_Lb1EEvPKT_S3_S3_PKlS5_PKfPKiPT0_iiiiiiffE5Bsmem has been demoted
// _ZZ28segmented_implicit_gemm_wmmaI6__halfS0_Lb1EEvPKT_S3_S3_PKlS5_PKfPKiPT0_iiiiiiffE7OutTile has been demoted
// _ZZ28segmented_implicit_gemm_wmmaI13__nv_bfloat16fLb1EEvPKT_S3_S3_PKlS5_PKfPKiPT0_iiiiiiffE9a_row_idx has been demoted
// _ZZ28segmented_implicit_gemm_wmmaI13__nv_bfloat16fLb1EEvPKT_S3_S3_PKlS5_PKfPKiPT0_iiiiiiffE9d_row_idx has been demoted
// _ZZ28segmented_implicit_gemm_wmmaI13__nv_bfloat16fLb1EEvPKT_S3_S3_PKlS5_PKfPKiPT0_iiiiiiffE8row_gate has been demoted
// _ZZ28segmented_implicit_gemm_wmmaI13__nv_bfloat16fLb1EEvPKT_S3_S3_PKlS5_PKfPKiPT0_iiiiiiffE5Asmem has been demoted
// _ZZ28segmented_implicit_gemm_wmmaI13__nv_bfloat16fLb1EEvPKT_S3_S3_PKlS5_PKfPKiPT0_iiiiiiffE5Bsmem has been demoted
// _ZZ28segmented_implicit_gemm_wmmaI13__nv_bfloat16fLb1EEvPKT_S3_S3_PKlS5_PKfPKiPT0_iiiiiiffE7OutTile has been demoted
// _ZZ28segmented_implicit_gemm_wmmaI13__nv_bfloat16S0_Lb1EEvPKT_S3_S3_PKlS5_PKfPKiPT0_iiiiiiffE9a_row_idx has been demoted
// _ZZ28segmented_implicit_gemm_wmmaI13__nv_bfloat16S0_Lb1EEvPKT_S3_S3_PKlS5_PKfPKiPT0_iiiiiiffE9d_row_idx has been demoted
// _ZZ28segmented_implicit_gemm_wmmaI13__nv_bfloat16S0_Lb1EEvPKT_S3_S3_PKlS5_PKfPKiPT0_iiiiiiffE8row_gate has been demoted
// _ZZ28segmented_implicit_gemm_wmmaI13__nv_bfloat16S0_Lb1EEvPKT_S3_S3_PKlS5_PKfPKiPT0_iiiiiiffE5Asmem has been demoted
// _ZZ28segmented_implicit_gemm_wmmaI13__nv_bfloat16S0_Lb1EEvPKT_S3_S3_PKlS5_PKfPKiPT0_iiiiiiffE5Bsmem has been demoted
// _ZZ28segmented_implicit_gemm_wmmaI13__nv_bfloat16S0_Lb1EEvPKT_S3_S3_PKlS5_PKfPKiPT0_iiiiiiffE7OutTile has been demoted

.visible .entry _Z28segmented_implicit_gemm_wmmaI6__halffLb1EEvPKT_S3_S3_PKlS5_PKfPKiPT0_iiiiiiff(
	.param .u64 .ptr .align 1 _Z28segmented_implicit_gemm_wmmaI6__halffLb1EEvPKT_S3_S3_PKlS5_PKfPKiPT0_iiiiiiff_param_0,
	.param .u64 .ptr .align 1 _Z28segmented_implicit_gemm_wmmaI6__halffLb1EEvPKT_S3_S3_PKlS5_PKfPKiPT0_iiiiiiff_param_1,
	.param .u64 .ptr .align 1 _Z28segmented_implicit_gemm_wmmaI6__halffLb1EEvPKT_S3_S3_PKlS5_PKfPKiPT0_iiiiiiff_param_2,
	.param .u64 .ptr .align 1 _Z28segmented_implicit_gemm_wmmaI6__halffLb1EEvPKT_S3_S3_PKlS5_PKfPKiPT0_iiiiiiff_param_3,
	.param .u64 .ptr .align 1 _Z28segmented_implicit_gemm_wmmaI6__halffLb1EEvPKT_S3_S3_PKlS5_PKfPKiPT0_iiiiiiff_param_4,
	.param .u64 .ptr .align 1 _Z28segmented_implicit_gemm_wmmaI6__halffLb1EEvPKT_S3_S3_PKlS5_PKfPKiPT0_iiiiiiff_param_5,
	.param .u64 .ptr .align 1 _Z28segmented_implicit_gemm_wmmaI6__halffLb1EEvPKT_S3_S3_PKlS5_PKfPKiPT0_iiiiiiff_param_6,
	.param .u64 .ptr .align 1 _Z28segmented_implicit_gemm_wmmaI6__halffLb1EEvPKT_S3_S3_PKlS5_PKfPKiPT0_iiiiiiff_param_7,
	.param .u32 _Z28segmented_implicit_gemm_wmmaI6__halffLb1EEvPKT_S3_S3_PKlS5_PKfPKiPT0_iiiiiiff_param_8,
	.param .u32 _Z28segmented_implicit_gemm_wmmaI6__halffLb1EEvPKT_S3_S3_PKlS5_PKfPKiPT0_iiiiiiff_param_9,
	.param .u32 _Z28segmented_implicit_gemm_wmmaI6__halffLb1EEvPKT_S3_S3_PKlS5_PKfPKiPT0_iiiiiiff_param_10,
	.param .u32 _Z28segmented_implicit_gemm_wmmaI6__halffLb1EEvPKT_S3_S3_PKlS5_PKfPKiPT0_iiiiiiff_param_11,
	.param .u32 _Z28segmented_implicit_gemm_wmmaI6__halffLb1EEvPKT_S3_S3_PKlS5_PKfPKiPT0_iiiiiiff_param_12,
	.param .u32 _Z28segmented_implicit_gemm_wmmaI6__halffLb1EEvPKT_S3_S3_PKlS5_PKfPKiPT0_iiiiiiff_param_13,
	.param .f32 _Z28segmented_implicit_gemm_wmmaI6__halffLb1EEvPKT_S3_S3_PKlS5_PKfPKiPT0_iiiiiiff_param_14,
	.param .f32 _Z28segmented_implicit_gemm_wmmaI6__halffLb1EEvPKT_S3_S3_PKlS5_PKfPKiPT0_iiiiiiff_param_15
)
{
	.reg .pred 	%p<115>;
	.reg .b16 	%rs<15>;
	.reg .b32 	%r<214>;
	.reg .b32 	%f<219>;
	.reg .b64 	%rd<140>;
	// demoted variable
	.shared .align 8 .b8 _ZZ28segmented_implicit_gemm_wmmaI6__halffLb1EEvPKT_S3_S3_PKlS5_PKfPKiPT0_iiiiiiffE9a_row_idx[128];
	// demoted variable
	.shared .align 8 .b8 _ZZ28segmented_implicit_gemm_wmmaI6__halffLb1EEvPKT_S3_S3_PKlS5_PKfPKiPT0_iiiiiiffE9d_row_idx[128];
	// demoted variable
	.shared .align 4 .b8 _ZZ28segmented_implicit_gemm_wmmaI6__halffLb1EEvPKT_S3_S3_PKlS5_PKfPKiPT0_iiiiiiffE8row_gate[64];
	// demoted variable
	.shared .align 16 .b8 _ZZ28segmented_implicit_gemm_wmmaI6__halffLb1EEvPKT_S3_S3_PKlS5_PKfPKiPT0_iiiiiiffE5Asmem[1024];
	// demoted variable
	.shared .align 16 .b8 _ZZ28segmented_implicit_gemm_wmmaI6__halffLb1EEvPKT_S3_S3_PKlS5_PKfPKiPT0_iiiiiiffE5Bsmem[1024];
	// demoted variable
	.shared .align 4 .b8 _ZZ28segmented_implicit_gemm_wmmaI6__halffLb1EEvPKT_S3_S3_PKlS5_PKfPKiPT0_iiiiiiffE7OutTile[1024];
	ld.param.u64 	%rd45, [_Z28segmented_implicit_gemm_wmmaI6__halffLb1EEvPKT_S3_S3_PKlS5_PKfPKiPT0_iiiiiiff_param_0];
	ld.param.u64 	%rd47, [_Z28segmented_implicit_gemm_wmmaI6__halffLb1EEvPKT_S3_S3_PKlS5_PKfPKiPT0_iiiiiiff_param_2];
	ld.param.u64 	%rd51, [_Z28segmented_implicit_gemm_wmmaI6__halffLb1EEvPKT_S3_S3_PKlS5_PKfPKiPT0_iiiiiiff_param_6];
	ld.param.u64 	%rd52, [_Z28segmented_implicit_gemm_wmmaI6__halffLb1EEvPKT_S3_S3_PKlS5_PKfPKiPT0_iiiiiiff_param_7];
	ld.param.u32 	%r42, [_Z28segmented_implicit_gemm_wmmaI6__halffLb1EEvPKT_S3_S3_PKlS5_PKfPKiPT0_iiiiiiff_param_8];
	ld.param.u32 	%r43, [_Z28segmented_implicit_gemm_wmmaI6__halffLb1EEvPKT_S3_S3_PKlS5_PKfPKiPT0_iiiiiiff_param_9];
	ld.param.u32 	%r44, [_Z28segmented_implicit_gemm_wmmaI6__halffLb1EEvPKT_S3_S3_PKlS5_PKfPKiPT0_iiiiiiff_param_10];
	ld.param.u32 	%r45, [_Z28segmented_implicit_gemm_wmmaI6__halffLb1EEvPKT_S3_S3_PKlS5_PKfPKiPT0_iiiiiiff_param_11];
	ld.param.u32 	%r46, [_Z28segmented_implicit_gemm_wmmaI6__halffLb1EEvPKT_S3_S3_PKlS5_PKfPKiPT0_iiiiiiff_param_12];
	ld.param.u32 	%r47, [_Z28segmented_implicit_gemm_wmmaI6__halffLb1EEvPKT_S3_S3_PKlS5_PKfPKiPT0_iiiiiiff_param_13];
	ld.param.f32 	%f93, [_Z28segmented_implicit_gemm_wmmaI6__halffLb1EEvPKT_S3_S3_PKlS5_PKfPKiPT0_iiiiiiff_param_14];
	ld.param.f32 	%f94, [_Z28segmented_implicit_gemm_wmmaI6__halffLb1EEvPKT_S3_S3_PKlS5_PKfPKiPT0_iiiiiiff_param_15];
	cvta.to.global.u64 	%rd1, %rd52;
	cvta.to.global.u64 	%rd2, %rd47;
	mov.u32 	%r48, %ntid.x;
	setp.ne.s32 	%p13, %r48, 32;
	@%p13 bra 	$L__BB0_6;
	mov.u32 	%r1, %tid.x;
	and.b32  	%r2, %r1, 31;
	setp.lt.s32 	%p14, %r47, 1;
	@%p14 bra 	$L__BB0_6;
	mov.u32 	%r49, %ctaid.x;
	shl.b32 	%r50, %r49, 4;
	mov.u32 	%r208, %ctaid.y;
	cvt.s64.s32 	%rd3, %r43;
	cvt.s64.s32 	%rd7, %r44;
	and.b32  	%r4, %r1, 15;
	shl.b32 	%r51, %r1, 3;
	and.b32  	%r52, %r51, 120;
	mov.u32 	%r53, _ZZ28segmented_implicit_gemm_wmmaI6__halffLb1EEvPKT_S3_S3_PKlS5_PKfPKiPT0_iiiiiiffE9a_row_idx;
	add.s32 	%r5, %r53, %r52;
	cvt.s64.s32 	%rd5, %r42;
	shr.u32 	%r54, %r1, 1;
	and.b32  	%r55, %r54, 8;
	cvt.u64.u32 	%rd6, %r55;
	or.b32  	%r6, %r55, 7;
	and.b32  	%r56, %r1, 16;
	shl.b32 	%r57, %r1, 5;
	and.b32  	%r58, %r57, 480;
	or.b32  	%r59, %r58, %r56;
	mov.u32 	%r60, _ZZ28segmented_implicit_gemm_wmmaI6__halffLb1EEvPKT_S3_S3_PKlS5_PKfPKiPT0_iiiiiiffE5Asmem;
	add.s32 	%r7, %r60, %r59;
	or.b32  	%r61, %r55, %r50;
	setp.lt.s32 	%p15, %r4, %r43;
	setp.lt.s32 	%p16, %r61, %r44;
	and.pred  	%p1, %p15, %p16;
	cvt.u64.u32 	%rd8, %r61;
	setp.ge.s32 	%p17, %r4, %r43;
	add.s32 	%r8, %r61, 7;
	setp.ge.s32 	%p18, %r8, %r44;
	or.pred  	%p2, %p17, %p18;
	mov.u32 	%r63, _ZZ28segmented_implicit_gemm_wmmaI6__halffLb1EEvPKT_S3_S3_PKlS5_PKfPKiPT0_iiiiiiffE5Bsmem;
	add.s32 	%r9, %r63, %r59;
	cvt.s64.s32 	%rd9, %r46;
	setp.ne.s64 	%p19, %rd47, 0;
	setp.neu.f32 	%p20, %f94, 0f00000000;
	and.pred  	%p3, %p19, %p20;
	shl.b32 	%r64, %r1, 2;
	and.b32  	%r65, %r64, 12;
	add.s32 	%r66, %r43, -1;
	shr.u32 	%r67, %r66, 4;
	add.s32 	%r68, %r67, 1;
	and.b32  	%r10, %r68, 536870910;
	add.s32 	%r11, %r7, 512;
	add.s32 	%r12, %r9, 512;
	and.b32  	%r13, %r66, 16;
	shr.u32 	%r14, %r2, 2;
	or.b32  	%r69, %r65, %r50;
	shl.b32 	%r70, %r14, 6;
	shl.b32 	%r71, %r1, 4;
	and.b32  	%r72, %r71, 48;
	or.b32  	%r73, %r70, %r72;
	mov.u32 	%r74, _ZZ28segmented_implicit_gemm_wmmaI6__halffLb1EEvPKT_S3_S3_PKlS5_PKfPKiPT0_iiiiiiffE7OutTile;
	add.s32 	%r15, %r74, %r73;
	or.b32  	%r16, %r69, 3;
	cvt.u64.u32 	%rd10, %r69;
	or.b32  	%r17, %r69, 1;
	or.b32  	%r18, %r69, 2;
	or.b32  	%r75, %r2, 32;
	shr.u32 	%r19, %r75, 2;
	shl.b32 	%r76, %r19, 6;
	or.b32  	%r77, %r76, %r72;
	add.s32 	%r20, %r74, %r77;
	cvta.to.global.u64 	%rd11, %rd51;
$L__BB0_3:
	mov.b32 	%r209, 0;
	mov.u32 	%r210, %r208;
$L__BB0_4:
	cvt.u64.u32 	%rd12, %r209;
	mul.wide.u32 	%rd53, %r209, 4;
	add.s64 	%rd54, %rd11, %rd53;
	ld.global.nc.u32 	%r24, [%rd54];
	ld.global.nc.u32 	%r25, [%rd54+4];
	sub.s32 	%r79, %r25, %r24;
	add.s32 	%r80, %r79, 15;
	shr.s32 	%r81, %r80, 31;
	shr.u32 	%r82, %r81, 28;
	add.s32 	%r83, %r80, %r82;
	shr.s32 	%r26, %r83, 4;
	setp.lt.s32 	%p21, %r210, %r26;
	@%p21 bra 	$L__BB0_7;
	cvt.u32.u64 	%r84, %rd12;
	add.s32 	%r209, %r84, 1;
	sub.s32 	%r210, %r210, %r26;
	setp.eq.s32 	%p22, %r209, %r47;
	@%p22 bra 	$L__BB0_6;
	bra.uni 	$L__BB0_4;
$L__BB0_6:
	ret;
$L__BB0_7:
	setp.gt.u32 	%p23, %r2, 15;
	shl.b32 	%r85, %r210, 4;
	add.s32 	%r29, %r24, %r85;
	@%p23 bra 	$L__BB0_15;
	add.s32 	%r30, %r29, %r2;
	min.s32 	%r86, %r25, %r45;
	setp.gt.s32 	%p4, %r86, %r30;
	setp.le.s32 	%p24, %r86, %r30;
	mov.b64 	%rd131, -1;
	@%p24 bra 	$L__BB0_10;
	ld.param.u64 	%rd128, [_Z28segmented_implicit_gemm_wmmaI6__halffLb1EEvPKT_S3_S3_PKlS5_PKfPKiPT0_iiiiiiff_param_3];
	cvta.to.global.u64 	%rd56, %rd128;
	mul.wide.s32 	%rd57, %r30, 8;
	add.s64 	%rd58, %rd56, %rd57;
	ld.global.nc.u64 	%rd131, [%rd58];
$L__BB0_10:
	shl.b32 	%r87, %r2, 3;
	mov.u32 	%r88, _ZZ28segmented_implicit_gemm_wmmaI6__halffLb1EEvPKT_S3_S3_PKlS5_PKfPKiPT0_iiiiiiffE9a_row_idx;
	add.s32 	%r89, %r88, %r87;
	st.shared.u64 	[%r89], %rd131;
	mov.b64 	%rd132, -1;
	not.pred 	%p25, %p4;
	@%p25 bra 	$L__BB0_12;
	ld.param.u64 	%rd129, [_Z28segmented_implicit_gemm_wmmaI6__halffLb1EEvPKT_S3_S3_PKlS5_PKfPKiPT0_iiiiiiff_param_4];
	cvta.to.global.u64 	%rd60, %rd129;
	mul.wide.s32 	%rd61, %r30, 8;
	add.s64 	%rd62, %rd60, %rd61;
	ld.global.nc.u64 	%rd132, [%rd62];
$L__BB0_12:
	mov.u32 	%r91, _ZZ28segmented_implicit_gemm_wmmaI6__halffLb1EEvPKT_S3_S3_PKlS5_PKfPKiPT0_iiiiiiffE9d_row_idx;
	add.s32 	%r92, %r91, %r87;
	st.shared.u64 	[%r92], %rd132;
	mov.f32 	%f174, 0f00000000;
	@%p25 bra 	$L__BB0_14;
	ld.param.u64 	%rd130, [_Z28segmented_implicit_gemm_wmmaI6__halffLb1EEvPKT_S3_S3_PKlS5_PKfPKiPT0_iiiiiiff_param_5];
	cvta.to.global.u64 	%rd63, %rd130;
	mul.wide.s32 	%rd64, %r30, 4;
	add.s64 	%rd65, %rd63, %rd64;
	ld.global.nc.f32 	%f174, [%rd65];
$L__BB0_14:
	shl.b32 	%r93, %r2, 2;
	mov.u32 	%r94, _ZZ28segmented_implicit_gemm_wmmaI6__halffLb1EEvPKT_S3_S3_PKlS5_PKfPKiPT0_iiiiiiffE8row_gate;
	add.s32 	%r95, %r94, %r93;
	st.shared.f32 	[%r95], %f174;
$L__BB0_15:
	bar.sync 	0;
	mul.lo.s64 	%rd67, %rd7, %rd3;
	mul.lo.s64 	%rd17, %rd67, %rd12;
	ld.shared.u64 	%rd18, [%r5];
	setp.lt.s64 	%p28, %rd18, 0;
	setp.ge.s64 	%p29, %rd18, %rd5;
	mov.pred 	%p111, -1;
	mov.b64 	%rd133, 0;
	or.pred  	%p30, %p28, %p29;
	@%p30 bra 	$L__BB0_17;
	setp.ge.s32 	%p111, %r6, %r43;
	mad.lo.s64 	%rd68, %rd18, %rd3, %rd6;
	shl.b64 	%rd69, %rd68, 1;
	add.s64 	%rd133, %rd45, %rd69;
$L__BB0_17:
	@%p111 bra 	$L__BB0_19;
	// begin inline asm
	cp.async.cg.shared.global [%r7], [%rd133], 16;

	// end inline asm
	bra.uni 	$L__BB0_20;
$L__BB0_19:
	mov.b32 	%r97, 0;
	st.shared.v4.u32 	[%r7], {%r97, %r97, %r97, %r97};
$L__BB0_20:
	ld.param.u64 	%rd127, [_Z28segmented_implicit_gemm_wmmaI6__halffLb1EEvPKT_S3_S3_PKlS5_PKfPKiPT0_iiiiiiff_param_1];
	shl.b64 	%rd71, %rd17, 1;
	add.s64 	%rd21, %rd127, %rd71;
	@%p2 bra 	$L__BB0_22;
	cvt.u64.u32 	%rd73, %r4;
	mad.lo.s64 	%rd74, %rd7, %rd73, %rd8;
	shl.b64 	%rd75, %rd74, 1;
	add.s64 	%rd76, %rd21, %rd75;
	selp.b64 	%rd72, %rd76, 0, %p1;
	// begin inline asm
	cp.async.cg.shared.global [%r9], [%rd72], 16;

	// end inline asm
	bra.uni 	$L__BB0_23;
$L__BB0_22:
	mov.b32 	%r99, 0;
	st.shared.v4.u32 	[%r9], {%r99, %r99, %r99, %r99};
$L__BB0_23:
	setp.lt.s32 	%p31, %r43, 1;
	// begin inline asm
	cp.async.commit_group;

	// end inline asm
	// begin inline asm
	cp.async.wait_group 0;

	// end inline asm
	bar.sync 	0;
	mov.f32 	%f199, 0f00000000;
	mov.f32 	%f200, %f199;
	mov.f32 	%f201, %f199;
	mov.f32 	%f202, %f199;
	mov.f32 	%f203, %f199;
	mov.f32 	%f204, %f199;
	mov.f32 	%f205, %f199;
	mov.f32 	%f206, %f199;
	@%p31 bra 	$L__BB0_72;
	setp.lt.u32 	%p32, %r43, 17;
	mov.b32 	%r213, 16;
	mov.f32 	%f199, 0f00000000;
	@%p32 bra 	$L__BB0_56;
	mov.b32 	%r211, 0;
	mov.f32 	%f199, 0f00000000;
	mov.f32 	%f200, %f199;
	mov.f32 	%f201, %f199;
	mov.f32 	%f202, %f199;
	mov.f32 	%f203, %f199;
	mov.f32 	%f204, %f199;
	mov.f32 	%f205, %f199;
	mov.f32 	%f206, %f199;
	mov.u32 	%r212, %r211;
$L__BB0_26:
	mov.u32 	%r31, %r211;
	add.s32 	%r33, %r31, 16;
	setp.ge.s32 	%p33, %r33, %r43;
	@%p33 bra 	$L__BB0_38;
	ld.shared.u64 	%rd22, [%r5];
	setp.lt.s64 	%p35, %rd22, 0;
	setp.ge.s64 	%p36, %rd22, %rd5;
	mov.pred 	%p112, -1;
	mov.b64 	%rd134, 0;
	or.pred  	%p37, %p35, %p36;
	@%p37 bra 	$L__BB0_29;
	cvt.u64.u32 	%rd78, %r31;
	add.s64 	%rd79, %rd78, %rd6;
	mad.lo.s64 	%rd80, %rd22, %rd3, %rd79;
	shl.b64 	%rd81, %rd80, 1;
	add.s64 	%rd82, %rd45, %rd81;
	add.s64 	%rd134, %rd82, 32;
	add.s32 	%r102, %r6, %r33;
	setp.ge.s32 	%p112, %r102, %r43;
$L__BB0_29:
	@%p112 bra 	$L__BB0_31;
	// begin inline asm
	cp.async.cg.shared.global [%r11], [%rd134], 16;

	// end inline asm
	bra.uni 	$L__BB0_32;
$L__BB0_31:
	mov.b32 	%r104, 0;
	st.shared.v4.u32 	[%r11], {%r104, %r104, %r104, %r104};
$L__BB0_32:
	cvt.u32.u64 	%r105, %rd8;
	setp.ge.s32 	%p38, %r105, %r44;
	add.s32 	%r34, %r33, %r4;
	setp.ge.s32 	%p39, %r34, %r43;
	mov.b64 	%rd135, 0;
	or.pred  	%p40, %p39, %p38;
	@%p40 bra 	$L__BB0_34;
	cvt.u64.u32 	%rd86, %r34;
	mad.lo.s64 	%rd87, %rd86, %rd7, %rd8;
	shl.b64 	%rd88, %rd87, 1;
	add.s64 	%rd135, %rd21, %rd88;
$L__BB0_34:
	setp.ge.s32 	%p41, %r8, %r44;
	or.pred  	%p43, %p39, %p41;
	@%p43 bra 	$L__BB0_36;
	// begin inline asm
	cp.async.cg.shared.global [%r12], [%rd135], 16;

	// end inline asm
	bra.uni 	$L__BB0_37;
$L__BB0_36:
	mov.b32 	%r107, 0;
	st.shared.v4.u32 	[%r12], {%r107, %r107, %r107, %r107};
$L__BB0_37:
	// begin inline asm
	cp.async.commit_group;

	// end inline asm
$L__BB0_38:
	setp.ge.s32 	%p44, %r33, %r43;
	mov.u32 	%r108, _ZZ28segmented_implicit_gemm_wmmaI6__halffLb1EEvPKT_S3_S3_PKlS5_PKfPKiPT0_iiiiiiffE5Asmem;
	mov.b32 	%r109, 16;
	wmma.load.a.sync.aligned.row.m16n16k16.shared.f16 	{%r110, %r111, %r112, %r113, %r114, %r115, %r116, %r117}, [%r108], %r109;
	mov.u32 	%r118, _ZZ28segmented_implicit_gemm_wmmaI6__halffLb1EEvPKT_S3_S3_PKlS5_PKfPKiPT0_iiiiiiffE5Bsmem;
	wmma.load.b.sync.aligned.row.m16n16k16.shared.f16 	{%r119, %r120, %r121, %r122, %r123, %r124, %r125, %r126}, [%r118], %r109;
	wmma.mma.sync.aligned.row.row.m16n16k16.f32.f32 {%f11, %f12, %f13, %f14, %f15, %f16, %f17, %f18}, {%r110, %r111, %r112, %r113, %r114, %r115, %r116, %r117}, {%r119, %r120, %r121, %r122, %r123, %r124, %r125, %r126}, {%f206, %f205, %f204, %f203, %f202, %f201, %f200, %f199};
	@%p44 bra 	$L__BB0_40;
	// begin inline asm
	cp.async.wait_group 0;

	// end inline asm
$L__BB0_40:
	bar.sync 	0;
	add.s32 	%r211, %r31, 32;
	setp.ge.s32 	%p45, %r211, %r43;
	@%p45 bra 	$L__BB0_52;
	ld.shared.u64 	%rd27, [%r5];
	setp.lt.s64 	%p47, %rd27, 0;
	setp.ge.s64 	%p48, %rd27, %rd5;
	mov.pred 	%p113, -1;
	mov.b64 	%rd136, 0;
	or.pred  	%p49, %p47, %p48;
	@%p49 bra 	$L__BB0_43;
	cvt.u32.u64 	%r127, %rd6;
	add.s32 	%r128, %r31, %r127;
	cvt.u64.u32 	%rd91, %r128;
	mad.lo.s64 	%rd92, %rd27, %rd3, %rd91;
	shl.b64 	%rd93, %rd92, 1;
	add.s64 	%rd94, %rd45, %rd93;
	add.s64 	%rd136, %rd94, 64;
	add.s32 	%r129, %r6, %r211;
	setp.ge.s32 	%p113, %r129, %r43;
$L__BB0_43:
	@%p113 bra 	$L__BB0_45;
	// begin inline asm
	cp.async.cg.shared.global [%r7], [%rd136], 16;

	// end inline asm
	bra.uni 	$L__BB0_46;
$L__BB0_45:
	mov.b32 	%r131, 0;
	st.shared.v4.u32 	[%r7], {%r131, %r131, %r131, %r131};
$L__BB0_46:
	cvt.u32.u64 	%r132, %rd8;
	setp.ge.s32 	%p50, %r132, %r44;
	add.s32 	%r36, %r211, %r4;
	setp.ge.s32 	%p51, %r36, %r43;
	mov.b64 	%rd137, 0;
	or.pred  	%p52, %p51, %p50;
	@%p52 bra 	$L__BB0_48;
	cvt.u64.u32 	%rd98, %r36;
	mad.lo.s64 	%rd99, %rd98, %rd7, %rd8;
	shl.b64 	%rd100, %rd99, 1;
	add.s64 	%rd137, %rd21, %rd100;
$L__BB0_48:
	setp.ge.s32 	%p53, %r8, %r44;
	or.pred  	%p55, %p51, %p53;
	@%p55 bra 	$L__BB0_50;
	// begin inline asm
	cp.async.cg.shared.global [%r9], [%rd137], 16;

	// end inline asm
	bra.uni 	$L__BB0_51;
$L__BB0_50:
	mov.b32 	%r134, 0;
	st.shared.v4.u32 	[%r9], {%r134, %r134, %r134, %r134};
$L__BB0_51:
	// begin inline asm
	cp.async.commit_group;

	// end inline asm
$L__BB0_52:
	setp.ge.s32 	%p56, %r211, %r43;
	mov.u32 	%r135, _ZZ28segmented_implicit_gemm_wmmaI6__halffLb1EEvPKT_S3_S3_PKlS5_PKfPKiPT0_iiiiiiffE5Asmem;
	add.s32 	%r136, %r135, 512;
	mov.b32 	%r137, 16;
	wmma.load.a.sync.aligned.row.m16n16k16.shared.f16 	{%r138, %r139, %r140, %r141, %r142, %r143, %r144, %r145}, [%r136], %r137;
	mov.u32 	%r146, _ZZ28segmented_implicit_gemm_wmmaI6__halffLb1EEvPKT_S3_S3_PKlS5_PKfPKiPT0_iiiiiiffE5Bsmem;
	add.s32 	%r147, %r146, 512;
	wmma.load.b.sync.aligned.row.m16n16k16.shared.f16 	{%r148, %r149, %r150, %r151, %r152, %r153, %r154, %r155}, [%r147], %r137;
	wmma.mma.sync.aligned.row.row.m16n16k16.f32.f32 {%f206, %f205, %f204, %f203, %f202, %f201, %f200, %f199}, {%r138, %r139, %r140, %r141, %r142, %r143, %r144, %r145}, {%r148, %r149, %r150, %r151, %r152, %r153, %r154, %r155}, {%f11, %f12, %f13, %f14, %f15, %f16, %f17, %f18};
	@%p56 bra 	$L__BB0_54;
	// begin inline asm
	cp.async.wait_group 0;

	// end inline asm
$L__BB0_54:
	bar.sync 	0;
	add.s32 	%r212, %r212, 2;
	setp.ne.s32 	%p57, %r212, %r10;
	@%p57 bra 	$L__BB0_26;
	add.s32 	%r213, %r31, 48;
$L__BB0_56:
	setp.ne.s32 	%p58, %r13, 0;
	@%p58 bra 	$L__BB0_72;
	setp.ge.s32 	%p59, %r213, %r43;
	@%p59 bra 	$L__BB0_69;
	ld.shared.u64 	%rd32, [%r5];
	setp.lt.s64 	%p61, %rd32, 0;
	setp.ge.s64 	%p62, %rd32, %rd5;
	mov.pred 	%p114, -1;
	mov.b64 	%rd138, 0;
	or.pred  	%p63, %p61, %p62;
	@%p63 bra 	$L__BB0_60;
	cvt.u32.u64 	%r156, %rd6;
	add.s32 	%r157, %r213, %r156;
	cvt.u64.u32 	%rd103, %r157;
	mad.lo.s64 	%rd104, %rd32, %rd3, %rd103;
	shl.b64 	%rd105, %rd104, 1;
	add.s64 	%rd138, %rd45, %rd105;
	add.s32 	%r158, %r157, 7;
	setp.ge.s32 	%p114, %r158, %r43;
$L__BB0_60:
	@%p114 bra 	$L__BB0_62;
	// begin inline asm
	cp.async.cg.shared.global [%r11], [%rd138], 16;

	// end inline asm
	bra.uni 	$L__BB0_63;
$L__BB0_62:
	mov.b32 	%r160, 0;
	st.shared.v4.u32 	[%r11], {%r160, %r160, %r160, %r160};
$L__BB0_63:
	cvt.u32.u64 	%r161, %rd8;
	setp.ge.s32 	%p64, %r161, %r44;
	add.s32 	%r40, %r213, %r4;
	setp.ge.s32 	%p65, %r40, %r43;
	mov.b64 	%rd139, 0;
	or.pred  	%p66, %p65, %p64;
	@%p66 bra 	$L__BB0_65;
	cvt.u64.u32 	%rd109, %r40;
	mad.lo.s64 	%rd110, %rd109, %rd7, %rd8;
	shl.b64 	%rd111, %rd110, 1;
	add.s64 	%rd139, %rd21, %rd111;
$L__BB0_65:
	setp.ge.s32 	%p67, %r8, %r44;
	setp.ge.s32 	%p68, %r40, %r43;
	or.pred  	%p69, %p68, %p67;
	@%p69 bra 	$L__BB0_67;
	// begin inline asm
	cp.async.cg.shared.global [%r12], [%rd139], 16;

	// end inline asm
	bra.uni 	$L__BB0_68;
$L__BB0_67:
	mov.b32 	%r163, 0;
	st.shared.v4.u32 	[%r12], {%r163, %r163, %r163, %r163};
$L__BB0_68:
	// begin inline asm
	cp.async.commit_group;

	// end inline asm
$L__BB0_69:
	setp.ge.s32 	%p70, %r213, %r43;
	mov.u32 	%r164, _ZZ28segmented_implicit_gemm_wmmaI6__halffLb1EEvPKT_S3_S3_PKlS5_PKfPKiPT0_iiiiiiffE5Asmem;
	mov.b32 	%r165, 16;
	wmma.load.a.sync.aligned.row.m16n16k16.shared.f16 	{%r166, %r167, %r168, %r169, %r170, %r171, %r172, %r173}, [%r164], %r165;
	mov.u32 	%r174, _ZZ28segmented_implicit_gemm_wmmaI6__halffLb1EEvPKT_S3_S3_PKlS5_PKfPKiPT0_iiiiiiffE5Bsmem;
	wmma.load.b.sync.aligned.row.m16n16k16.shared.f16 	{%r175, %r176, %r177, %r178, %r179, %r180, %r181, %r182}, [%r174], %r165;
	wmma.mma.sync.aligned.row.row.m16n16k16.f32.f32 {%f206, %f205, %f204, %f203, %f202, %f201, %f200, %f199}, {%r166, %r167, %r168, %r169, %r170, %r171, %r172, %r173}, {%r175, %r176, %r177, %r178, %r179, %r180, %r181, %r182}, {%f206, %f205, %f204, %f203, %f202, %f201, %f200, %f199};
	@%p70 bra 	$L__BB0_71;
	// begin inline asm
	cp.async.wait_group 0;

	// end inline asm
$L__BB0_71:
	bar.sync 	0;
$L__BB0_72:
	mov.u32 	%r183, _ZZ28segmented_implicit_gemm_wmmaI6__halffLb1EEvPKT_S3_S3_PKlS5_PKfPKiPT0_iiiiiiffE7OutTile;
	mov.b32 	%r184, 16;
	wmma.store.d.sync.aligned.row.m16n16k16.shared.f32 	[%r183], {%f206, %f205, %f204, %f203, %f202, %f201, %f200, %f199}, %r184;
	bar.sync 	0;
	add.s32 	%r185, %r14, %r29;
	shl.b32 	%r186, %r14, 3;
	mov.u32 	%r187, _ZZ28segmented_implicit_gemm_wmmaI6__halffLb1EEvPKT_S3_S3_PKlS5_PKfPKiPT0_iiiiiiffE9a_row_idx;
	add.s32 	%r188, %r187, %r186;
	ld.shared.u64 	%rd37, [%r188];
	mov.u32 	%r189, _ZZ28segmented_implicit_gemm_wmmaI6__halffLb1EEvPKT_S3_S3_PKlS5_PKfPKiPT0_iiiiiiffE9d_row_idx;
	add.s32 	%r190, %r189, %r186;
	ld.shared.u64 	%rd38, [%r190];
	setp.ge.s32 	%p71, %r185, %r45;
	setp.lt.s64 	%p72, %rd37, 0;
	setp.ge.s64 	%p73, %rd37, %rd5;
	or.pred  	%p74, %p72, %p73;
	or.pred  	%p76, %p71, %p74;
	setp.lt.s64 	%p77, %rd38, 0;
	setp.ge.s64 	%p78, %rd38, %rd9;
	or.pred  	%p79, %p77, %p78;
	or.pred  	%p81, %p76, %p79;
	mov.f32 	%f211, 0f00000000;
	mov.f32 	%f212, 0f00000000;
	@%p81 bra 	$L__BB0_90;
	shl.b32 	%r191, %r14, 2;
	mov.u32 	%r192, _ZZ28segmented_implicit_gemm_wmmaI6__halffLb1EEvPKT_S3_S3_PKlS5_PKfPKiPT0_iiiiiiffE8row_gate;
	add.s32 	%r193, %r192, %r191;
	ld.shared.f32 	%f101, [%r193];
	ld.shared.f32 	%f102, [%r15];
	mul.f32 	%f103, %f93, %f102;
	mul.f32 	%f59, %f101, %f103;
	ld.shared.f32 	%f104, [%r15+4];
	mul.f32 	%f105, %f93, %f104;
	mul.f32 	%f60, %f101, %f105;
	ld.shared.f32 	%f106, [%r15+8];
	mul.f32 	%f107, %f93, %f106;
	mul.f32 	%f61, %f101, %f107;
	ld.shared.f32 	%f108, [%r15+12];
	mul.f32 	%f109, %f93, %f108;
	mul.f32 	%f62, %f101, %f109;
	mov.f32 	%f209, 0f00000000;
	not.pred 	%p82, %p3;
	mov.f32 	%f210, %f209;
	@%p82 bra 	$L__BB0_82;
	setp.ge.s32 	%p83, %r16, %r44;
	@%p83 bra 	$L__BB0_76;
	mad.lo.s64 	%rd115, %rd37, %rd7, %rd10;
	shl.b64 	%rd116, %rd115, 1;
	add.s64 	%rd117, %rd2, %rd116;
	ld.global.nc.u16 	%rs4, [%rd117];
	// begin inline asm
	{  cvt.f32.f16 %f117, %rs4;}

	// end inline asm
	mul.f32 	%f209, %f94, %f117;
	ld.global.nc.u16 	%rs5, [%rd117+2];
	// begin inline asm
	{  cvt.f32.f16 %f118, %rs5;}

	// end inline asm
	mul.f32 	%f210, %f94, %f118;
	ld.global.nc.u16 	%rs6, [%rd117+4];
	// begin inline asm
	{  cvt.f32.f16 %f119, %rs6;}

	// end inline asm
	mul.f32 	%f211, %f94, %f119;
	ld.global.nc.u16 	%rs7, [%rd117+6];
	// begin inline asm
	{  cvt.f32.f16 %f120, %rs7;}

	// end inline asm
	mul.f32 	%f212, %f94, %f120;
	bra.uni 	$L__BB0_82;
$L__BB0_76:
	cvt.u32.u64 	%r194, %rd10;
	setp.ge.s32 	%p84, %r194, %r44;
	mad.lo.s64 	%rd113, %rd37, %rd7, %rd10;
	shl.b64 	%rd114, %rd113, 1;
	add.s64 	%rd39, %rd2, %rd114;
	mov.f32 	%f209, 0f00000000;
	@%p84 bra 	$L__BB0_78;
	ld.global.nc.u16 	%rs1, [%rd39];
	// begin inline asm
	{  cvt.f32.f16 %f111, %rs1;}

	// end inline asm
	mul.f32 	%f209, %f94, %f111;
$L__BB0_78:
	setp.ge.s32 	%p85, %r17, %r44;
	mov.f32 	%f210, 0f00000000;
	@%p85 bra 	$L__BB0_80;
	ld.global.nc.u16 	%rs2, [%rd39+2];
	// begin inline asm
	{  cvt.f32.f16 %f113, %rs2;}

	// end inline asm
	mul.f32 	%f210, %f94, %f113;
$L__BB0_80:
	setp.ge.s32 	%p86, %r18, %r44;
	@%p86 bra 	$L__BB0_82;
	ld.global.nc.u16 	%rs3, [%rd39+4];
	// begin inline asm
	{  cvt.f32.f16 %f115, %rs3;}

	// end inline asm
	mul.f32 	%f211, %f94, %f115;
$L__BB0_82:
	setp.ge.s32 	%p87, %r16, %r44;
	mad.lo.s64 	%rd118, %rd38, %rd7, %rd10;
	shl.b64 	%rd119, %rd118, 2;
	add.s64 	%rd40, %rd1, %rd119;
	@%p87 bra 	$L__BB0_84;
	add.f32 	%f127, %f59, %f209;
	atom.global.add.f32 	%f128, [%rd40], %f127;
	add.f32 	%f129, %f60, %f210;
	atom.global.add.f32 	%f130, [%rd40+4], %f129;
	add.f32 	%f131, %f61, %f211;
	atom.global.add.f32 	%f132, [%rd40+8], %f131;
	add.f32 	%f133, %f62, %f212;
	atom.global.add.f32 	%f134, [%rd40+12], %f133;
	bra.uni 	$L__BB0_90;
$L__BB0_84:
	cvt.u32.u64 	%r195, %rd10;
	setp.ge.s32 	%p88, %r195, %r44;
	@%p88 bra 	$L__BB0_86;
	add.f32 	%f121, %f59, %f209;
	atom.global.add.f32 	%f122, [%rd40], %f121;
$L__BB0_86:
	setp.ge.s32 	%p89, %r17, %r44;
	@%p89 bra 	$L__BB0_88;
	add.f32 	%f123, %f60, %f210;
	atom.global.add.f32 	%f124, [%rd40+4], %f123;
$L__BB0_88:
	setp.ge.s32 	%p90, %r18, %r44;
	@%p90 bra 	$L__BB0_90;
	add.f32 	%f125, %f61, %f211;
	atom.global.add.f32 	%f126, [%rd40+8], %f125;
$L__BB0_90:
	add.s32 	%r196, %r19, %r29;
	shl.b32 	%r197, %r19, 3;
	add.s32 	%r199, %r187, %r197;
	ld.shared.u64 	%rd41, [%r199];
	add.s32 	%r201, %r189, %r197;
	ld.shared.u64 	%rd42, [%r201];
	setp.ge.s32 	%p91, %r196, %r45;
	setp.lt.s64 	%p92, %rd41, 0;
	setp.ge.s64 	%p93, %rd41, %rd5;
	or.pred  	%p94, %p92, %p93;
	or.pred  	%p96, %p91, %p94;
	setp.lt.s64 	%p97, %rd42, 0;
	setp.ge.s64 	%p98, %rd42, %rd9;
	or.pred  	%p99, %p97, %p98;
	or.pred  	%p101, %p96, %p99;
	mov.f32 	%f217, 0f00000000;
	mov.f32 	%f218, 0f00000000;
	@%p101 bra 	$L__BB0_108;
	shl.b32 	%r202, %r19, 2;
	mov.u32 	%r203, _ZZ28segmented_implicit_gemm_wmmaI6__halffLb1EEvPKT_S3_S3_PKlS5_PKfPKiPT0_iiiiiiffE8row_gate;
	add.s32 	%r204, %r203, %r202;
	ld.shared.f32 	%f136, [%r204];
	ld.shared.f32 	%f137, [%r20];
	mul.f32 	%f138, %f93, %f137;
	mul.f32 	%f76, %f136, %f138;
	ld.shared.f32 	%f139, [%r20+4];
	mul.f32 	%f140, %f93, %f139;
	mul.f32 	%f77, %f136, %f140;
	ld.shared.f32 	%f141, [%r20+8];
	mul.f32 	%f142, %f93, %f141;
	mul.f32 	%f78, %f136, %f142;
	ld.shared.f32 	%f143, [%r20+12];
	mul.f32 	%f144, %f93, %f143;
	mul.f32 	%f79, %f136, %f144;
	mov.f32 	%f215, 0f00000000;
	not.pred 	%p102, %p3;
	mov.f32 	%f216, %f215;
	@%p102 bra 	$L__BB0_100;
	setp.lt.s32 	%p103, %r16, %r44;
	@%p103 bra 	$L__BB0_99;
	cvt.u32.u64 	%r205, %rd10;
	setp.ge.s32 	%p104, %r205, %r44;
	mad.lo.s64 	%rd120, %rd41, %rd7, %rd10;
	shl.b64 	%rd121, %rd120, 1;
	add.s64 	%rd43, %rd2, %rd121;
	mov.f32 	%f215, 0f00000000;
	@%p104 bra 	$L__BB0_95;
	ld.global.nc.u16 	%rs8, [%rd43];
	// begin inline asm
	{  cvt.f32.f16 %f146, %rs8;}

	// end inline asm
	mul.f32 	%f215, %f94, %f146;
$L__BB0_95:
	setp.ge.s32 	%p105, %r17, %r44;
	mov.f32 	%f216, 0f00000000;
	@%p105 bra 	$L__BB0_97;
	ld.global.nc.u16 	%rs9, [%rd43+2];
	// begin inline asm
	{  cvt.f32.f16 %f148, %rs9;}

	// end inline asm
	mul.f32 	%f216, %f94, %f148;
$L__BB0_97:
	setp.ge.s32 	%p106, %r18, %r44;
	@%p106 bra 	$L__BB0_100;
	ld.global.nc.u16 	%rs10, [%rd43+4];
	// begin inline asm
	{  cvt.f32.f16 %f150, %rs10;}

	// end inline asm
	mul.f32 	%f217, %f94, %f150;
	bra.uni 	$L__BB0_100;
$L__BB0_99:
	mad.lo.s64 	%rd122, %rd41, %rd7, %rd10;
	shl.b64 	%rd123, %rd122, 1;
	add.s64 	%rd124, %rd2, %rd123;
	ld.global.nc.u16 	%rs11, [%rd124];
	// begin inline asm
	{  cvt.f32.f16 %f152, %rs11;}

	// end inline asm
	mul.f32 	%f215, %f94, %f152;
	ld.global.nc.u16 	%rs12, [%rd124+2];
	// begin inline asm
	{  cvt.f32.f16 %f153, %rs12;}

	// end inline asm
	mul.f32 	%f216, %f94, %f153;
	ld.global.nc.u16 	%rs13, [%rd124+4];
	// begin inline asm
	{  cvt.f32.f16 %f154, %rs13;}

	// end inline asm
	mul.f32 	%f217, %f94, %f154;
	ld.global.nc.u16 	%rs14, [%rd124+6];
	// begin inline asm
	{  cvt.f32.f16 %f155, %rs14;}

	// end inline asm
	mul.f32 	%f218, %f94, %f155;
$L__BB0_100:
	setp.lt.s32 	%p107, %r16, %r44;
	mad.lo.s64 	%rd125, %rd42, %rd7, %rd10;
	shl.b64 	%rd126, %rd125, 2;
	add.s64 	%rd44, %rd1, %rd126;
	@%p107 bra 	$L__BB0_107;
	cvt.u32.u64 	%r206, %rd10;
	setp.ge.s32 	%p108, %r206, %r44;
	@%p108 bra 	$L__BB0_103;
	add.f32 	%f156, %f76, %f215;
	atom.global.add.f32 	%f157, [%rd44], %f156;
$L__BB0_103:
	setp.ge.s32 	%p109, %r17, %r44;
	@%p109 bra 	$L__BB0_105;
	add.f32 	%f158, %f77, %f216;
	atom.global.add.f32 	%f159, [%rd44+4], %f158;
$L__BB0_105:
	setp.ge.s32 	%p110, %r18, %r44;
	@%p110 bra 	$L__BB0_108;
	add.f32 	%f160, %f78, %f217;
	atom.global.add.f32 	%f161, [%rd44+8], %f160;
	bra.uni 	$L__BB0_108;
$L__BB0_107:
	add.f32 	%f162, %f76, %f215;
	atom.global.add.f32 	%f163, [%rd44], %f162;
	add.f32 	%f164, %f77, %f216;
	atom.global.add.f32 	%f165, [%rd44+4], %f164;
	add.f32 	%f166, %f78, %f217;
	atom.global.add.f32 	%f167, [%rd44+8], %f166;
	add.f32 	%f168, %f79, %f218;
	atom.global.add.f32 	%f169, [%rd44+12], %f168;
$L__BB0_108:
	mov.u32 	%r207, %nctaid.y;
	add.s32 	%r208, %r208, %r207;
	bar.sync 	0;
	bra.uni 	$L__BB0_3;

}
	// .globl	_Z28segmented_implicit_gemm_wmmaI6__halfS0_Lb1EEvPKT_S3_S3_PKlS5_PKfPKiPT0_iiiiiiff
.visible .entry _Z28segmented_implicit_gemm_wmmaI6__halfS0_Lb1EEvPKT_S3_S3_PKlS5_PKfPKiPT0_iiiiiiff(
	.param .u64 .ptr .align 1 _Z28segmented_implicit_gemm_wmmaI6__halfS0_Lb1EEvPKT_S3_S3_PKlS5_PKfPKiPT0_iiiiiiff_param_0,
	.param .u64 .ptr .align 1 _Z28segmented_implicit_gemm_wmmaI6__halfS0_Lb1EEvPKT_S3_S3_PKlS5_PKfPKiPT0_iiiiiiff_param_1,
	.param .u64 .ptr .align 1 _Z28segmented_implicit_gemm_wmmaI6__halfS0_Lb1EEvPKT_S3_S3_PKlS5_PKfPKiPT0_iiiiiiff_param_2,
	.param .u64 .ptr .align 1 _Z28segmented_implicit_gemm_wmmaI6__halfS0_Lb1EEvPKT_S3_S3_PKlS5_PKfPKiPT0_iiiiiiff_param_3,
	.param .u64 .ptr .align 1 _Z28segmented_implicit_gemm_wmmaI6__halfS0_Lb1EEvPKT_S3_S3_PKlS5_PKfPKiPT0_iiiiiiff_param_4,
	.param .u64 .ptr .align 1 _Z28segmented_implicit_gemm_wmmaI6__halfS0_Lb1EEvPKT_S3_S3_PKlS5_PKfPKiPT0_iiiiiiff_param_5,
	.param .u64 .ptr .align 1 _Z28segmented_implicit_gemm_wmmaI6__halfS0_Lb1EEvPKT_S3_S3_PKlS5_PKfPKiPT0_iiiiiiff_param_6,
	.param .u64 .ptr .align 1 _Z28segmented_implicit_gemm_wmmaI6__halfS0_Lb1EEvPKT_S3_S3_PKlS5_PKfPKiPT0_iiiiiiff_param_7,
	.param .u32 _Z28segmented_implicit_gemm_wmmaI6__halfS0_Lb1EEvPKT_S3_S3_PKlS5_PKfPKiPT0_iiiiiiff_param_8,
	.param .u32 _Z28segmented_implicit_gemm_wmmaI6__halfS0_Lb1EEvPKT_S3_S3_PKlS5_PKfPKiPT0_iiiiiiff_param_9,
	.param .u32 _Z28segmented_implicit_gemm_wmmaI6__halfS0_Lb1EEvPKT_S3_S3_PKlS5_PKfPKiPT0_iiiiiiff_param_10,
	.param .u32 _Z28segmented_implicit_gemm_wmmaI6__halfS0_Lb1EEvPKT_S3_S3_PKlS5_PKfPKiPT0_iiiiiiff_param_11,
	.param .u32 _Z28segmented_implicit_gemm_wmmaI6__halfS0_Lb1EEvPKT_S3_S3_PKlS5_PKfPKiPT0_iiiiiiff_param_12,
	.param .u32 _Z28segmented_implicit_gemm_wmmaI6__halfS0_Lb1EEvPKT_S3_S3_PKlS5_PKfPKiPT0_iiiiiiff_param_13,
	.param .f32 _Z28segmented_implicit_gemm_wmmaI6__halfS0_Lb1EEvPKT_S3_S3_PKlS5_PKfPKiPT0_iiiiiiff_param_14,
	.param .f32 _Z28segmented_implicit_gemm_wmmaI6__halfS0_Lb1EEvPKT_S3_S3_PKlS5_PKfPKiPT0_iiiiiiff_param_15
)
{
	.reg .pred 	%p<110>;
	.reg .b16 	%rs<61>;
	.reg .b32 	%r<200>;
	.reg .b32 	%f<220>;
	.reg .b64 	%rd<146>;
	// demoted variable
	.shared .align 8 .b8 _ZZ28segmented_implicit_gemm_wmmaI6__halfS0_Lb1EEvPKT_S3_S3_PKlS5_PKfPKiPT0_iiiiiiffE9a_row_idx[128];
	// demoted variable
	.shared .align 8 .b8 _ZZ28segmented_implicit_gemm_wmmaI6__halfS0_Lb1EEvPKT_S3_S3_PKlS5_PKfPKiPT0_iiiiiiffE9d_row_idx[128];
	// demoted variable
	.shared .align 4 .b8 _ZZ28segmented_implicit_gemm_wmmaI6__halfS0_Lb1EEvPKT_S3_S3_PKlS5_PKfPKiPT0_iiiiiiffE8row_gate[64];
	// demoted variable
	.shared .align 16 .b8 _ZZ28segmented_implicit_gemm_wmmaI6__halfS0_Lb1EEvPKT_S3_S3_PKlS5_PKfPKiPT0_iiiiiiffE5Asmem[1024];
	// demoted variable
	.shared .align 16 .b8 _ZZ28segmented_implicit_gemm_wmmaI6__halfS0_Lb1EEvPKT_S3_S3_PKlS5_PKfPKiPT0_iiiiiiffE5Bsmem[1024];
	// demoted variable
	.shared .align 4 .b8 _ZZ28segmented_implicit_gemm_wmmaI6__halfS0_Lb1EEvPKT_S3_S3_PKlS5_PKfPKiPT0_iiiiiiffE7OutTile[1024];
	ld.param.u64 	%rd41, [_Z28segmented_implicit_gemm_wmmaI6__halfS0_Lb1EEvPKT_S3_S3_PKlS5_PKfPKiPT0_iiiiiiff_param_0];
	ld.param.u64 	%rd43, [_Z28segmented_implicit_gemm_wmmaI6__halfS0_Lb1EEvPKT_S3_S3_PKlS5_PKfPKiPT0_iiiiiiff_param_2];
	ld.param.u64 	%rd47, [_Z28segmented_implicit_gemm_wmmaI6__halfS0_Lb1EEvPKT_S3_S3_PKlS5_PKfPKiPT0_iiiiiiff_param_6];
	ld.param.u64 	%rd48, [_Z28segmented_implicit_gemm_wmmaI6__halfS0_Lb1EEvPKT_S3_S3_PKlS5_PKfPKiPT0_iiiiiiff_param_7];
	ld.param.u32 	%r44, [_Z28segmented_implicit_gemm_wmmaI6__halfS0_Lb1EEvPKT_S3_S3_PKlS5_PKfPKiPT0_iiiiiiff_param_8];
	ld.param.u32 	%r45, [_Z28segmented_implicit_gemm_wmmaI6__halfS0_Lb1EEvPKT_S3_S3_PKlS5_PKfPKiPT0_iiiiiiff_param_9];
	ld.param.u32 	%r46, [_Z28segmented_implicit_gemm_wmmaI6__halfS0_Lb1EEvPKT_S3_S3_PKlS5_PKfPKiPT0_iiiiiiff_param_10];
	ld.param.u32 	%r47, [_Z28segmented_implicit_gemm_wmmaI6__halfS0_Lb1EEvPKT_S3_S3_PKlS5_PKfPKiPT0_iiiiiiff_param_11];
	ld.param.u32 	%r49, [_Z28segmented_implicit_gemm_wmmaI6__halfS0_Lb1EEvPKT_S3_S3_PKlS5_PKfPKiPT0_iiiiiiff_param_13];
	ld.param.f32 	%f105, [_Z28segmented_implicit_gemm_wmmaI6__halfS0_Lb1EEvPKT_S3_S3_PKlS5_PKfPKiPT0_iiiiiiff_param_14];
	ld.param.f32 	%f106, [_Z28segmented_implicit_gemm_wmmaI6__halfS0_Lb1EEvPKT_S3_S3_PKlS5_PKfPKiPT0_iiiiiiff_param_15];
	cvta.to.global.u64 	%rd1, %rd43;
	mov.u32 	%r50, %ntid.x;
	setp.ne.s32 	%p13, %r50, 32;
	@%p13 bra 	$L__BB1_6;
	mov.u32 	%r1, %tid.x;
	and.b32  	%r2, %r1, 31;
	setp.lt.s32 	%p14, %r49, 1;
	@%p14 bra 	$L__BB1_6;
	mov.u32 	%r51, %ctaid.x;
	shl.b32 	%r52, %r51, 4;
	mov.u32 	%r194, %ctaid.y;
	cvt.s64.s32 	%rd2, %r45;
	cvt.s64.s32 	%rd6, %r46;
	and.b32  	%r4, %r1, 15;
	shl.b32 	%r53, %r1, 3;
	and.b32  	%r54, %r53, 120;
	mov.u32 	%r55, _ZZ28segmented_implicit_gemm_wmmaI6__halfS0_Lb1EEvPKT_S3_S3_PKlS5_PKfPKiPT0_iiiiiiffE9a_row_idx;
	add.s32 	%r5, %r55, %r54;
	cvt.s64.s32 	%rd4, %r44;
	shr.u32 	%r56, %r1, 1;
	and.b32  	%r57, %r56, 8;
	cvt.u64.u32 	%rd5, %r57;
	or.b32  	%r6, %r57, 7;
	and.b32  	%r58, %r1, 16;
	shl.b32 	%r59, %r1, 5;
	and.b32  	%r60, %r59, 480;
	or.b32  	%r61, %r60, %r58;
	mov.u32 	%r62, _ZZ28segmented_implicit_gemm_wmmaI6__halfS0_Lb1EEvPKT_S3_S3_PKlS5_PKfPKiPT0_iiiiiiffE5Asmem;
	add.s32 	%r7, %r62, %r61;
	or.b32  	%r63, %r57, %r52;
	setp.lt.s32 	%p15, %r4, %r45;
	setp.lt.s32 	%p16, %r63, %r46;
	and.pred  	%p1, %p15, %p16;
	cvt.u64.u32 	%rd7, %r63;
	setp.ge.s32 	%p17, %r4, %r45;
	add.s32 	%r8, %r63, 7;
	setp.ge.s32 	%p18, %r8, %r46;
	or.pred  	%p2, %p17, %p18;
	mov.u32 	%r65, _ZZ28segmented_implicit_gemm_wmmaI6__halfS0_Lb1EEvPKT_S3_S3_PKlS5_PKfPKiPT0_iiiiiiffE5Bsmem;
	add.s32 	%r9, %r65, %r61;
	shr.u32 	%r10, %r2, 1;
	and.b32  	%r66, %r53, 8;
	or.b32  	%r67, %r66, %r52;
	or.b32  	%r11, %r67, 7;
	setp.ne.s64 	%p19, %rd43, 0;
	setp.neu.f32 	%p20, %f106, 0f00000000;
	and.pred  	%p3, %p19, %p20;
	add.s32 	%r68, %r45, -1;
	shr.u32 	%r69, %r68, 4;
	add.s32 	%r70, %r69, 1;
	and.b32  	%r12, %r70, 536870910;
	add.s32 	%r13, %r7, 512;
	add.s32 	%r14, %r9, 512;
	and.b32  	%r15, %r68, 16;
	and.b32  	%r71, %r59, 32;
	shl.b32 	%r72, %r10, 6;
	or.b32  	%r73, %r72, %r71;
	mov.u32 	%r74, _ZZ28segmented_implicit_gemm_wmmaI6__halfS0_Lb1EEvPKT_S3_S3_PKlS5_PKfPKiPT0_iiiiiiffE7OutTile;
	add.s32 	%r16, %r74, %r73;
	cvt.u64.u32 	%rd8, %r67;
	or.b32  	%r17, %r67, 1;
	or.b32  	%r18, %r67, 2;
	or.b32  	%r19, %r67, 3;
	or.b32  	%r20, %r67, 4;
	or.b32  	%r21, %r67, 5;
	or.b32  	%r22, %r67, 6;
	cvta.to.global.u64 	%rd9, %rd47;
$L__BB1_3:
	mov.b32 	%r195, 0;
	mov.u32 	%r196, %r194;
$L__BB1_4:
	cvt.u64.u32 	%rd10, %r195;
	mul.wide.u32 	%rd49, %r195, 4;
	add.s64 	%rd50, %rd9, %rd49;
	ld.global.nc.u32 	%r26, [%rd50];
	ld.global.nc.u32 	%r27, [%rd50+4];
	sub.s32 	%r76, %r27, %r26;
	add.s32 	%r77, %r76, 15;
	shr.s32 	%r78, %r77, 31;
	shr.u32 	%r79, %r78, 28;
	add.s32 	%r80, %r77, %r79;
	shr.s32 	%r28, %r80, 4;
	setp.lt.s32 	%p21, %r196, %r28;
	@%p21 bra 	$L__BB1_7;
	cvt.u32.u64 	%r81, %rd10;
	add.s32 	%r195, %r81, 1;
	sub.s32 	%r196, %r196, %r28;
	setp.eq.s32 	%p22, %r195, %r49;
	@%p22 bra 	$L__BB1_6;
	bra.uni 	$L__BB1_4;
$L__BB1_6:
	ret;
$L__BB1_7:
	setp.gt.u32 	%p23, %r2, 15;
	shl.b32 	%r82, %r196, 4;
	add.s32 	%r31, %r26, %r82;
	@%p23 bra 	$L__BB1_15;
	add.s32 	%r32, %r31, %r2;
	min.s32 	%r83, %r27, %r47;
	setp.gt.s32 	%p4, %r83, %r32;
	setp.le.s32 	%p24, %r83, %r32;
	mov.b64 	%rd137, -1;
	@%p24 bra 	$L__BB1_10;
	ld.param.u64 	%rd134, [_Z28segmented_implicit_gemm_wmmaI6__halfS0_Lb1EEvPKT_S3_S3_PKlS5_PKfPKiPT0_iiiiiiff_param_3];
	cvta.to.global.u64 	%rd52, %rd134;
	mul.wide.s32 	%rd53, %r32, 8;
	add.s64 	%rd54, %rd52, %rd53;
	ld.global.nc.u64 	%rd137, [%rd54];
$L__BB1_10:
	shl.b32 	%r84, %r2, 3;
	mov.u32 	%r85, _ZZ28segmented_implicit_gemm_wmmaI6__halfS0_Lb1EEvPKT_S3_S3_PKlS5_PKfPKiPT0_iiiiiiffE9a_row_idx;
	add.s32 	%r86, %r85, %r84;
	st.shared.u64 	[%r86], %rd137;
	mov.b64 	%rd138, -1;
	not.pred 	%p25, %p4;
	@%p25 bra 	$L__BB1_12;
	ld.param.u64 	%rd135, [_Z28segmented_implicit_gemm_wmmaI6__halfS0_Lb1EEvPKT_S3_S3_PKlS5_PKfPKiPT0_iiiiiiff_param_4];
	cvta.to.global.u64 	%rd56, %rd135;
	mul.wide.s32 	%rd57, %r32, 8;
	add.s64 	%rd58, %rd56, %rd57;
	ld.global.nc.u64 	%rd138, [%rd58];
$L__BB1_12:
	mov.u32 	%r88, _ZZ28segmented_implicit_gemm_wmmaI6__halfS0_Lb1EEvPKT_S3_S3_PKlS5_PKfPKiPT0_iiiiiiffE9d_row_idx;
	add.s32 	%r89, %r88, %r84;
	st.shared.u64 	[%r89], %rd138;
	mov.f32 	%f172, 0f00000000;
	@%p25 bra 	$L__BB1_14;
	ld.param.u64 	%rd136, [_Z28segmented_implicit_gemm_wmmaI6__halfS0_Lb1EEvPKT_S3_S3_PKlS5_PKfPKiPT0_iiiiiiff_param_5];
	cvta.to.global.u64 	%rd59, %rd136;
	mul.wide.s32 	%rd60, %r32, 4;
	add.s64 	%rd61, %rd59, %rd60;
	ld.global.nc.f32 	%f172, [%rd61];
$L__BB1_14:
	shl.b32 	%r90, %r2, 2;
	mov.u32 	%r91, _ZZ28segmented_implicit_gemm_wmmaI6__halfS0_Lb1EEvPKT_S3_S3_PKlS5_PKfPKiPT0_iiiiiiffE8row_gate;
	add.s32 	%r92, %r91, %r90;
	st.shared.f32 	[%r92], %f172;
$L__BB1_15:
	bar.sync 	0;
	mul.lo.s64 	%rd63, %rd6, %rd2;
	mul.lo.s64 	%rd15, %rd63, %rd10;
	ld.shared.u64 	%rd16, [%r5];
	setp.lt.s64 	%p28, %rd16, 0;
	setp.ge.s64 	%p29, %rd16, %rd4;
	mov.pred 	%p106, -1;
	mov.b64 	%rd139, 0;
	or.pred  	%p30, %p28, %p29;
	@%p30 bra 	$L__BB1_17;
	setp.ge.s32 	%p106, %r6, %r45;
	mad.lo.s64 	%rd64, %rd16, %rd2, %rd5;
	shl.b64 	%rd65, %rd64, 1;
	add.s64 	%rd139, %rd41, %rd65;
$L__BB1_17:
	@%p106 bra 	$L__BB1_19;
	// begin inline asm
	cp.async.cg.shared.global [%r7], [%rd139], 16;

	// end inline asm
	bra.uni 	$L__BB1_20;
$L__BB1_19:
	mov.b32 	%r94, 0;
	st.shared.v4.u32 	[%r7], {%r94, %r94, %r94, %r94};
$L__BB1_20:
	ld.param.u64 	%rd133, [_Z28segmented_implicit_gemm_wmmaI6__halfS0_Lb1EEvPKT_S3_S3_PKlS5_PKfPKiPT0_iiiiiiff_param_1];
	shl.b64 	%rd67, %rd15, 1;
	add.s64 	%rd19, %rd133, %rd67;
	@%p2 bra 	$L__BB1_22;
	cvt.u64.u32 	%rd69, %r4;
	mad.lo.s64 	%rd70, %rd6, %rd69, %rd7;
	shl.b64 	%rd71, %rd70, 1;
	add.s64 	%rd72, %rd19, %rd71;
	selp.b64 	%rd68, %rd72, 0, %p1;
	// begin inline asm
	cp.async.cg.shared.global [%r9], [%rd68], 16;

	// end inline asm
	bra.uni 	$L__BB1_23;
$L__BB1_22:
	mov.b32 	%r96, 0;
	st.shared.v4.u32 	[%r9], {%r96, %r96, %r96, %r96};
$L__BB1_23:
	setp.lt.s32 	%p31, %r45, 1;
	// begin inline asm
	cp.async.commit_group;

	// end inline asm
	// begin inline asm
	cp.async.wait_group 0;

	// end inline asm
	bar.sync 	0;
	mov.f32 	%f197, 0f00000000;
	mov.f32 	%f198, %f197;
	mov.f32 	%f199, %f197;
	mov.f32 	%f200, %f197;
	mov.f32 	%f201, %f197;
	mov.f32 	%f202, %f197;
	mov.f32 	%f203, %f197;
	mov.f32 	%f204, %f197;
	@%p31 bra 	$L__BB1_72;
	setp.lt.u32 	%p32, %r45, 17;
	mov.b32 	%r199, 16;
	mov.f32 	%f197, 0f00000000;
	@%p32 bra 	$L__BB1_56;
	mov.b32 	%r197, 0;
	mov.f32 	%f197, 0f00000000;
	mov.f32 	%f198, %f197;
	mov.f32 	%f199, %f197;
	mov.f32 	%f200, %f197;
	mov.f32 	%f201, %f197;
	mov.f32 	%f202, %f197;
	mov.f32 	%f203, %f197;
	mov.f32 	%f204, %f197;
	mov.u32 	%r198, %r197;
$L__BB1_26:
	mov.u32 	%r33, %r197;
	add.s32 	%r35, %r33, 16;
	setp.ge.s32 	%p33, %r35, %r45;
	@%p33 bra 	$L__BB1_38;
	ld.shared.u64 	%rd20, [%r5];
	setp.lt.s64 	%p35, %rd20, 0;
	setp.ge.s64 	%p36, %rd20, %rd4;
	mov.pred 	%p107, -1;
	mov.b64 	%rd140, 0;
	or.pred  	%p37, %p35, %p36;
	@%p37 bra 	$L__BB1_29;
	cvt.u64.u32 	%rd74, %r33;
	add.s64 	%rd75, %rd74, %rd5;
	mad.lo.s64 	%rd76, %rd20, %rd2, %rd75;
	shl.b64 	%rd77, %rd76, 1;
	add.s64 	%rd78, %rd41, %rd77;
	add.s64 	%rd140, %rd78, 32;
	add.s32 	%r99, %r6, %r35;
	setp.ge.s32 	%p107, %r99, %r45;
$L__BB1_29:
	@%p107 bra 	$L__BB1_31;
	// begin inline asm
	cp.async.cg.shared.global [%r13], [%rd140], 16;

	// end inline asm
	bra.uni 	$L__BB1_32;
$L__BB1_31:
	mov.b32 	%r101, 0;
	st.shared.v4.u32 	[%r13], {%r101, %r101, %r101, %r101};
$L__BB1_32:
	cvt.u32.u64 	%r102, %rd7;
	setp.ge.s32 	%p38, %r102, %r46;
	add.s32 	%r36, %r35, %r4;
	setp.ge.s32 	%p39, %r36, %r45;
	mov.b64 	%rd141, 0;
	or.pred  	%p40, %p39, %p38;
	@%p40 bra 	$L__BB1_34;
	cvt.u64.u32 	%rd82, %r36;
	mad.lo.s64 	%rd83, %rd82, %rd6, %rd7;
	shl.b64 	%rd84, %rd83, 1;
	add.s64 	%rd141, %rd19, %rd84;
$L__BB1_34:
	setp.ge.s32 	%p41, %r8, %r46;
	or.pred  	%p43, %p39, %p41;
	@%p43 bra 	$L__BB1_36;
	// begin inline asm
	cp.async.cg.shared.global [%r14], [%rd141], 16;

	// end inline asm
	bra.uni 	$L__BB1_37;
$L__BB1_36:
	mov.b32 	%r104, 0;
	st.shared.v4.u32 	[%r14], {%r104, %r104, %r104, %r104};
$L__BB1_37:
	// begin inline asm
	cp.async.commit_group;

	// end inline asm
$L__BB1_38:
	setp.ge.s32 	%p44, %r35, %r45;
	mov.u32 	%r105, _ZZ28segmented_implicit_gemm_wmmaI6__halfS0_Lb1EEvPKT_S3_S3_PKlS5_PKfPKiPT0_iiiiiiffE5Asmem;
	mov.b32 	%r106, 16;
	wmma.load.a.sync.aligned.row.m16n16k16.shared.f16 	{%r107, %r108, %r109, %r110, %r111, %r112, %r113, %r114}, [%r105], %r106;
	mov.u32 	%r115, _ZZ28segmented_implicit_gemm_wmmaI6__halfS0_Lb1EEvPKT_S3_S3_PKlS5_PKfPKiPT0_iiiiiiffE5Bsmem;
	wmma.load.b.sync.aligned.row.m16n16k16.shared.f16 	{%r116, %r117, %r118, %r119, %r120, %r121, %r122, %r123}, [%r115], %r106;
	wmma.mma.sync.aligned.row.row.m16n16k16.f32.f32 {%f11, %f12, %f13, %f14, %f15, %f16, %f17, %f18}, {%r107, %r108, %r109, %r110, %r111, %r112, %r113, %r114}, {%r116, %r117, %r118, %r119, %r120, %r121, %r122, %r123}, {%f204, %f203, %f202, %f201, %f200, %f199, %f198, %f197};
	@%p44 bra 	$L__BB1_40;
	// begin inline asm
	cp.async.wait_group 0;

	// end inline asm
$L__BB1_40:
	bar.sync 	0;
	add.s32 	%r197, %r33, 32;
	setp.ge.s32 	%p45, %r197, %r45;
	@%p45 bra 	$L__BB1_52;
	ld.shared.u64 	%rd25, [%r5];
	setp.lt.s64 	%p47, %rd25, 0;
	setp.ge.s64 	%p48, %rd25, %rd4;
	mov.pred 	%p108, -1;
	mov.b64 	%rd142, 0;
	or.pred  	%p49, %p47, %p48;
	@%p49 bra 	$L__BB1_43;
	cvt.u32.u64 	%r124, %rd5;
	add.s32 	%r125, %r33, %r124;
	cvt.u64.u32 	%rd87, %r125;
	mad.lo.s64 	%rd88, %rd25, %rd2, %rd87;
	shl.b64 	%rd89, %rd88, 1;
	add.s64 	%rd90, %rd41, %rd89;
	add.s64 	%rd142, %rd90, 64;
	add.s32 	%r126, %r6, %r197;
	setp.ge.s32 	%p108, %r126, %r45;
$L__BB1_43:
	@%p108 bra 	$L__BB1_45;
	// begin inline asm
	cp.async.cg.shared.global [%r7], [%rd142], 16;

	// end inline asm
	bra.uni 	$L__BB1_46;
$L__BB1_45:
	mov.b32 	%r128, 0;
	st.shared.v4.u32 	[%r7], {%r128, %r128, %r128, %r128};
$L__BB1_46:
	cvt.u32.u64 	%r129, %rd7;
	setp.ge.s32 	%p50, %r129, %r46;
	add.s32 	%r38, %r197, %r4;
	setp.ge.s32 	%p51, %r38, %r45;
	mov.b64 	%rd143, 0;
	or.pred  	%p52, %p51, %p50;
	@%p52 bra 	$L__BB1_48;
	cvt.u64.u32 	%rd94, %r38;
	mad.lo.s64 	%rd95, %rd94, %rd6, %rd7;
	shl.b64 	%rd96, %rd95, 1;
	add.s64 	%rd143, %rd19, %rd96;
$L__BB1_48:
	setp.ge.s32 	%p53, %r8, %r46;
	or.pred  	%p55, %p51, %p53;
	@%p55 bra 	$L__BB1_50;
	// begin inline asm
	cp.async.cg.shared.global [%r9], [%rd143], 16;

	// end inline asm
	bra.uni 	$L__BB1_51;
$L__BB1_50:
	mov.b32 	%r131, 0;
	st.shared.v4.u32 	[%r9], {%r131, %r131, %r131, %r131};
$L__BB1_51:
	// begin inline asm
	cp.async.commit_group;

	// end inline asm
$L__BB1_52:
	setp.ge.s32 	%p56, %r197, %r45;
	mov.u32 	%r132, _ZZ28segmented_implicit_gemm_wmmaI6__halfS0_Lb1EEvPKT_S3_S3_PKlS5_PKfPKiPT0_iiiiiiffE5Asmem;
	add.s32 	%r133, %r132, 512;
	mov.b32 	%r134, 16;
	wmma.load.a.sync.aligned.row.m16n16k16.shared.f16 	{%r135, %r136, %r137, %r138, %r139, %r140, %r141, %r142}, [%r133], %r134;
	mov.u32 	%r143, _ZZ28segmented_implicit_gemm_wmmaI6__halfS0_Lb1EEvPKT_S3_S3_PKlS5_PKfPKiPT0_iiiiiiffE5Bsmem;
	add.s32 	%r144, %r143, 512;
	wmma.load.b.sync.aligned.row.m16n16k16.shared.f16 	{%r145, %r146, %r147, %r148, %r149, %r150, %r151, %r152}, [%r144], %r134;
	wmma.mma.sync.aligned.row.row.m16n16k16.f32.f32 {%f204, %f203, %f202, %f201, %f200, %f199, %f198, %f197}, {%r135, %r136, %r137, %r138, %r139, %r140, %r141, %r142}, {%r145, %r146, %r147, %r148, %r149, %r150, %r151, %r152}, {%f11, %f12, %f13, %f14, %f15, %f16, %f17, %f18};
	@%p56 bra 	$L__BB1_54;
	// begin inline asm
	cp.async.wait_group 0;

	// end inline asm
$L__BB1_54:
	bar.sync 	0;
	add.s32 	%r198, %r198, 2;
	setp.ne.s32 	%p57, %r198, %r12;
	@%p57 bra 	$L__BB1_26;
	add.s32 	%r199, %r33, 48;
$L__BB1_56:
	setp.ne.s32 	%p58, %r15, 0;
	@%p58 bra 	$L__BB1_72;
	setp.ge.s32 	%p59, %r199, %r45;
	@%p59 bra 	$L__BB1_69;
	ld.shared.u64 	%rd30, [%r5];
	setp.lt.s64 	%p61, %rd30, 0;
	setp.ge.s64 	%p62, %rd30, %rd4;
	mov.pred 	%p109, -1;
	mov.b64 	%rd144, 0;
	or.pred  	%p63, %p61, %p62;
	@%p63 bra 	$L__BB1_60;
	cvt.u32.u64 	%r153, %rd5;
	add.s32 	%r154, %r199, %r153;
	cvt.u64.u32 	%rd99, %r154;
	mad.lo.s64 	%rd100, %rd30, %rd2, %rd99;
	shl.b64 	%rd101, %rd100, 1;
	add.s64 	%rd144, %rd41, %rd101;
	add.s32 	%r155, %r154, 7;
	setp.ge.s32 	%p109, %r155, %r45;
$L__BB1_60:
	@%p109 bra 	$L__BB1_62;
	// begin inline asm
	cp.async.cg.shared.global [%r13], [%rd144], 16;

	// end inline asm
	bra.uni 	$L__BB1_63;
$L__BB1_62:
	mov.b32 	%r157, 0;
	st.shared.v4.u32 	[%r13], {%r157, %r157, %r157, %r157};
$L__BB1_63:
	cvt.u32.u64 	%r158, %rd7;
	setp.ge.s32 	%p64, %r158, %r46;
	add.s32 	%r42, %r199, %r4;
	setp.ge.s32 	%p65, %r42, %r45;
	mov.b64 	%rd145, 0;
	or.pred  	%p66, %p65, %p64;
	@%p66 bra 	$L__BB1_65;
	cvt.u64.u32 	%rd105, %r42;
	mad.lo.s64 	%rd106, %rd105, %rd6, %rd7;
	shl.b64 	%rd107, %rd106, 1;
	add.s64 	%rd145, %rd19, %rd107;
$L__BB1_65:
	setp.ge.s32 	%p67, %r8, %r46;
	setp.ge.s32 	%p68, %r42, %r45;
	or.pred  	%p69, %p68, %p67;
	@%p69 bra 	$L__BB1_67;
	// begin inline asm
	cp.async.cg.shared.global [%r14], [%rd145], 16;

	// end inline asm
	bra.uni 	$L__BB1_68;
$L__BB1_67:
	mov.b32 	%r160, 0;
	st.shared.v4.u32 	[%r14], {%r160, %r160, %r160, %r160};
$L__BB1_68:
	// begin inline asm
	cp.async.commit_group;

	// end inline asm
$L__BB1_69:
	setp.ge.s32 	%p70, %r199, %r45;
	mov.u32 	%r161, _ZZ28segmented_implicit_gemm_wmmaI6__halfS0_Lb1EEvPKT_S3_S3_PKlS5_PKfPKiPT0_iiiiiiffE5Asmem;
	mov.b32 	%r162, 16;
	wmma.load.a.sync.aligned.row.m16n16k16.shared.f16 	{%r163, %r164, %r165, %r166, %r167, %r168, %r169, %r170}, [%r161], %r162;
	mov.u32 	%r171, _ZZ28segmented_implicit_gemm_wmmaI6__halfS0_Lb1EEvPKT_S3_S3_PKlS5_PKfPKiPT0_iiiiiiffE5Bsmem;
	wmma.load.b.sync.aligned.row.m16n16k16.shared.f16 	{%r172, %r173, %r174, %r175, %r176, %r177, %r178, %r179}, [%r171], %r162;
	wmma.mma.sync.aligned.row.row.m16n16k16.f32.f32 {%f204, %f203, %f202, %f201, %f200, %f199, %f198, %f197}, {%r163, %r164, %r165, %r166, %r167, %r168, %r169, %r170}, {%r172, %r173, %r174, %r175, %r176, %r177, %r178, %r179}, {%f204, %f203, %f202, %f201, %f200, %f199, %f198, %f197};
	@%p70 bra 	$L__BB1_71;
	// begin inline asm
	cp.async.wait_group 0;

	// end inline asm
$L__BB1_71:
	bar.sync 	0;
$L__BB1_72:
	ld.param.u32 	%r193, [_Z28segmented_implicit_gemm_wmmaI6__halfS0_Lb1EEvPKT_S3_S3_PKlS5_PKfPKiPT0_iiiiiiff_param_12];
	mov.u32 	%r180, _ZZ28segmented_implicit_gemm_wmmaI6__halfS0_Lb1EEvPKT_S3_S3_PKlS5_PKfPKiPT0_iiiiiiffE7OutTile;
	mov.b32 	%r181, 16;
	wmma.store.d.sync.aligned.row.m16n16k16.shared.f32 	[%r180], {%f204, %f203, %f202, %f201, %f200, %f199, %f198, %f197}, %r181;
	bar.sync 	0;
	add.s32 	%r182, %r31, %r10;
	shl.b32 	%r183, %r10, 3;
	mov.u32 	%r184, _ZZ28segmented_implicit_gemm_wmmaI6__halfS0_Lb1EEvPKT_S3_S3_PKlS5_PKfPKiPT0_iiiiiiffE9a_row_idx;
	add.s32 	%r185, %r184, %r183;
	ld.shared.u64 	%rd35, [%r185];
	mov.u32 	%r186, _ZZ28segmented_implicit_gemm_wmmaI6__halfS0_Lb1EEvPKT_S3_S3_PKlS5_PKfPKiPT0_iiiiiiffE9d_row_idx;
	add.s32 	%r187, %r186, %r183;
	ld.shared.u64 	%rd36, [%r187];
	setp.lt.s32 	%p71, %r182, %r47;
	setp.gt.s64 	%p72, %rd35, -1;
	setp.lt.s64 	%p73, %rd35, %rd4;
	and.pred  	%p74, %p72, %p73;
	and.pred  	%p76, %p71, %p74;
	setp.gt.s64 	%p77, %rd36, -1;
	cvt.s64.s32 	%rd109, %r193;
	setp.lt.s64 	%p78, %rd36, %rd109;
	and.pred  	%p79, %p77, %p78;
	and.pred  	%p81, %p76, %p79;
	not.pred 	%p82, %p81;
	@%p82 bra 	$L__BB1_113;
	setp.lt.s32 	%p83, %r11, %r46;
	shl.b32 	%r188, %r10, 2;
	mov.u32 	%r189, _ZZ28segmented_implicit_gemm_wmmaI6__halfS0_Lb1EEvPKT_S3_S3_PKlS5_PKfPKiPT0_iiiiiiffE8row_gate;
	add.s32 	%r190, %r189, %r188;
	ld.shared.f32 	%f59, [%r190];
	@%p83 bra 	$L__BB1_96;
	cvt.u32.u64 	%r191, %rd8;
	setp.lt.s32 	%p84, %r191, %r46;
	@%p84 bra 	$L__BB1_75;
	bra.uni 	$L__BB1_113;
$L__BB1_75:
	ld.shared.f32 	%f112, [%r16];
	mul.f32 	%f113, %f105, %f112;
	mul.f32 	%f213, %f59, %f113;
	mad.lo.s64 	%rd110, %rd35, %rd6, %rd8;
	shl.b64 	%rd111, %rd110, 1;
	add.s64 	%rd39, %rd1, %rd111;
	not.pred 	%p85, %p3;
	@%p85 bra 	$L__BB1_77;
	ld.global.nc.u16 	%rs1, [%rd39];
	// begin inline asm
	{  cvt.f32.f16 %f114, %rs1;}

	// end inline asm
	fma.rn.f32 	%f213, %f106, %f114, %f213;
$L__BB1_77:
	setp.ge.s32 	%p86, %r17, %r46;
	mad.lo.s64 	%rd113, %rd36, %rd6, %rd8;
	shl.b64 	%rd114, %rd113, 1;
	add.s64 	%rd112, %rd48, %rd114;
	// begin inline asm
	{  cvt.rn.f16.f32 %rs2, %f213;}

	// end inline asm
	// begin inline asm
	{ atom.add.noftz.f16 %rs3,[%rd112],%rs2; }

	// end inline asm
	@%p86 bra 	$L__BB1_113;
	ld.shared.f32 	%f116, [%r16+4];
	mul.f32 	%f117, %f105, %f116;
	mul.f32 	%f214, %f59, %f117;
	@%p85 bra 	$L__BB1_80;
	ld.global.nc.u16 	%rs5, [%rd39+2];
	// begin inline asm
	{  cvt.f32.f16 %f118, %rs5;}

	// end inline asm
	fma.rn.f32 	%f214, %f106, %f118, %f214;
$L__BB1_80:
	setp.ge.s32 	%p88, %r18, %r46;
	add.s64 	%rd115, %rd112, 2;
	// begin inline asm
	{  cvt.rn.f16.f32 %rs6, %f214;}

	// end inline asm
	// begin inline asm
	{ atom.add.noftz.f16 %rs7,[%rd115],%rs6; }

	// end inline asm
	@%p88 bra 	$L__BB1_113;
	ld.shared.f32 	%f120, [%r16+8];
	mul.f32 	%f121, %f105, %f120;
	mul.f32 	%f215, %f59, %f121;
	@%p85 bra 	$L__BB1_83;
	ld.global.nc.u16 	%rs9, [%rd39+4];
	// begin inline asm
	{  cvt.f32.f16 %f122, %rs9;}

	// end inline asm
	fma.rn.f32 	%f215, %f106, %f122, %f215;
$L__BB1_83:
	setp.ge.s32 	%p90, %r19, %r46;
	add.s64 	%rd116, %rd112, 4;
	// begin inline asm
	{  cvt.rn.f16.f32 %rs10, %f215;}

	// end inline asm
	// begin inline asm
	{ atom.add.noftz.f16 %rs11,[%rd116],%rs10; }

	// end inline asm
	@%p90 bra 	$L__BB1_113;
	ld.shared.f32 	%f124, [%r16+12];
	mul.f32 	%f125, %f105, %f124;
	mul.f32 	%f216, %f59, %f125;
	@%p85 bra 	$L__BB1_86;
	ld.global.nc.u16 	%rs13, [%rd39+6];
	// begin inline asm
	{  cvt.f32.f16 %f126, %rs13;}

	// end inline asm
	fma.rn.f32 	%f216, %f106, %f126, %f216;
$L__BB1_86:
	setp.ge.s32 	%p92, %r20, %r46;
	add.s64 	%rd117, %rd112, 6;
	// begin inline asm
	{  cvt.rn.f16.f32 %rs14, %f216;}

	// end inline asm
	// begin inline asm
	{ atom.add.noftz.f16 %rs15,[%rd117],%rs14; }

	// end inline asm
	@%p92 bra 	$L__BB1_113;
	ld.shared.f32 	%f128, [%r16+16];
	mul.f32 	%f129, %f105, %f128;
	mul.f32 	%f217, %f59, %f129;
	@%p85 bra 	$L__BB1_89;
	ld.global.nc.u16 	%rs17, [%rd39+8];
	// begin inline asm
	{  cvt.f32.f16 %f130, %rs17;}

	// end inline asm
	fma.rn.f32 	%f217, %f106, %f130, %f217;
$L__BB1_89:
	setp.ge.s32 	%p94, %r21, %r46;
	add.s64 	%rd118, %rd112, 8;
	// begin inline asm
	{  cvt.rn.f16.f32 %rs18, %f217;}

	// end inline asm
	// begin inline asm
	{ atom.add.noftz.f16 %rs19,[%rd118],%rs18; }

	// end inline asm
	@%p94 bra 	$L__BB1_113;
	ld.shared.f32 	%f132, [%r16+20];
	mul.f32 	%f133, %f105, %f132;
	mul.f32 	%f218, %f59, %f133;
	@%p85 bra 	$L__BB1_92;
	ld.global.nc.u16 	%rs21, [%rd39+10];
	// begin inline asm
	{  cvt.f32.f16 %f134, %rs21;}

	// end inline asm
	fma.rn.f32 	%f218, %f106, %f134, %f218;
$L__BB1_92:
	setp.ge.s32 	%p96, %r22, %r46;
	add.s64 	%rd119, %rd112, 10;
	// begin inline asm
	{  cvt.rn.f16.f32 %rs22, %f218;}

	// end inline asm
	// begin inline asm
	{ atom.add.noftz.f16 %rs23,[%rd119],%rs22; }

	// end inline asm
	@%p96 bra 	$L__BB1_113;
	ld.shared.f32 	%f136, [%r16+24];
	mul.f32 	%f137, %f105, %f136;
	mul.f32 	%f219, %f59, %f137;
	@%p85 bra 	$L__BB1_95;
	ld.global.nc.u16 	%rs25, [%rd39+12];
	// begin inline asm
	{  cvt.f32.f16 %f138, %rs25;}

	// end inline asm
	fma.rn.f32 	%f219, %f106, %f138, %f219;
$L__BB1_95:
	add.s64 	%rd120, %rd112, 12;
	// begin inline asm
	{  cvt.rn.f16.f32 %rs26, %f219;}

	// end inline asm
	// begin inline asm
	{ atom.add.noftz.f16 %rs27,[%rd120],%rs26; }

	// end inline asm
	bra.uni 	$L__BB1_113;
$L__BB1_96:
	ld.shared.f32 	%f140, [%r16];
	mul.f32 	%f141, %f105, %f140;
	mul.f32 	%f205, %f59, %f141;
	mad.lo.s64 	%rd121, %rd35, %rd6, %rd8;
	shl.b64 	%rd122, %rd121, 1;
	add.s64 	%rd37, %rd1, %rd122;
	not.pred 	%p98, %p3;
	@%p98 bra 	$L__BB1_98;
	ld.global.nc.u16 	%rs29, [%rd37];
	// begin inline asm
	{  cvt.f32.f16 %f142, %rs29;}

	// end inline asm
	fma.rn.f32 	%f205, %f106, %f142, %f205;
$L__BB1_98:
	mad.lo.s64 	%rd124, %rd36, %rd6, %rd8;
	shl.b64 	%rd125, %rd124, 1;
	add.s64 	%rd123, %rd48, %rd125;
	// begin inline asm
	{  cvt.rn.f16.f32 %rs30, %f205;}

	// end inline asm
	// begin inline asm
	{ atom.add.noftz.f16 %rs31,[%rd123],%rs30; }

	// end inline asm
	ld.shared.f32 	%f144, [%r16+4];
	mul.f32 	%f145, %f105, %f144;
	mul.f32 	%f206, %f59, %f145;
	@%p98 bra 	$L__BB1_100;
	ld.global.nc.u16 	%rs33, [%rd37+2];
	// begin inline asm
	{  cvt.f32.f16 %f146, %rs33;}

	// end inline asm
	fma.rn.f32 	%f206, %f106, %f146, %f206;
$L__BB1_100:
	add.s64 	%rd126, %rd123, 2;
	// begin inline asm
	{  cvt.rn.f16.f32 %rs34, %f206;}

	// end inline asm
	// begin inline asm
	{ atom.add.noftz.f16 %rs35,[%rd126],%rs34; }

	// end inline asm
	ld.shared.f32 	%f148, [%r16+8];
	mul.f32 	%f149, %f105, %f148;
	mul.f32 	%f207, %f59, %f149;
	@%p98 bra 	$L__BB1_102;
	ld.global.nc.u16 	%rs37, [%rd37+4];
	// begin inline asm
	{  cvt.f32.f16 %f150, %rs37;}

	// end inline asm
	fma.rn.f32 	%f207, %f106, %f150, %f207;
$L__BB1_102:
	add.s64 	%rd127, %rd123, 4;
	// begin inline asm
	{  cvt.rn.f16.f32 %rs38, %f207;}

	// end inline asm
	// begin inline asm
	{ atom.add.noftz.f16 %rs39,[%rd127],%rs38; }

	// end inline asm
	ld.shared.f32 	%f152, [%r16+12];
	mul.f32 	%f153, %f105, %f152;
	mul.f32 	%f208, %f59, %f153;
	@%p98 bra 	$L__BB1_104;
	ld.global.nc.u16 	%rs41, [%rd37+6];
	// begin inline asm
	{  cvt.f32.f16 %f154, %rs41;}

	// end inline asm
	fma.rn.f32 	%f208, %f106, %f154, %f208;
$L__BB1_104:
	add.s64 	%rd128, %rd123, 6;
	// begin inline asm
	{  cvt.rn.f16.f32 %rs42, %f208;}

	// end inline asm
	// begin inline asm
	{ atom.add.noftz.f16 %rs43,[%rd128],%rs42; }

	// end inline asm
	ld.shared.f32 	%f156, [%r16+16];
	mul.f32 	%f157, %f105, %f156;
	mul.f32 	%f209, %f59, %f157;
	@%p98 bra 	$L__BB1_106;
	ld.global.nc.u16 	%rs45, [%rd37+8];
	// begin inline asm
	{  cvt.f32.f16 %f158, %rs45;}

	// end inline asm
	fma.rn.f32 	%f209, %f106, %f158, %f209;
$L__BB1_106:
	add.s64 	%rd129, %rd123, 8;
	// begin inline asm
	{  cvt.rn.f16.f32 %rs46, %f209;}

	// end inline asm
	// begin inline asm
	{ atom.add.noftz.f16 %rs47,[%rd129],%rs46; }

	// end inline asm
	ld.shared.f32 	%f160, [%r16+20];
	mul.f32 	%f161, %f105, %f160;
	mul.f32 	%f210, %f59, %f161;
	@%p98 bra 	$L__BB1_108;
	ld.global.nc.u16 	%rs49, [%rd37+10];
	// begin inline asm
	{  cvt.f32.f16 %f162, %rs49;}

	// end inline asm
	fma.rn.f32 	%f210, %f106, %f162, %f210;
$L__BB1_108:
	add.s64 	%rd130, %rd123, 10;
	// begin inline asm
	{  cvt.rn.f16.f32 %rs50, %f210;}

	// end inline asm
	// begin inline asm
	{ atom.add.noftz.f16 %rs51,[%rd130],%rs50; }

	// end inline asm
	ld.shared.f32 	%f164, [%r16+24];
	mul.f32 	%f165, %f105, %f164;
	mul.f32 	%f211, %f59, %f165;
	@%p98 bra 	$L__BB1_110;
	ld.global.nc.u16 	%rs53, [%rd37+12];
	// begin inline asm
	{  cvt.f32.f16 %f166, %rs53;}

	// end inline asm
	fma.rn.f32 	%f211, %f106, %f166, %f211;
$L__BB1_110:
	add.s64 	%rd131, %rd123, 12;
	// begin inline asm
	{  cvt.rn.f16.f32 %rs54, %f211;}

	// end inline asm
	// begin inline asm
	{ atom.add.noftz.f16 %rs55,[%rd131],%rs54; }

	// end inline asm
	ld.shared.f32 	%f168, [%r16+28];
	mul.f32 	%f169, %f105, %f168;
	mul.f32 	%f212, %f59, %f169;
	@%p98 bra 	$L__BB1_112;
	ld.global.nc.u16 	%rs57, [%rd37+14];
	// begin inline asm
	{  cvt.f32.f16 %f170, %rs57;}

	// end inline asm
	fma.rn.f32 	%f212, %f106, %f170, %f212;
$L__BB1_112:
	add.s64 	%rd132, %rd123, 14;
	// begin inline asm
	{  cvt.rn.f16.f32 %rs58, %f212;}

	// end inline asm
	// begin inline asm
	{ atom.add.noftz.f16 %rs59,[%rd132],%rs58; }

	// end inline asm
$L__BB1_113:
	mov.u32 	%r192, %nctaid.y;
	add.s32 	%r194, %r194, %r192;
	bar.sync 	0;
	bra.uni 	$L__BB1_3;

}
	// .globl	_Z28segmented_implicit_gemm_wmmaI13__nv_bfloat16fLb1EEvPKT_S3_S3_PKlS5_PKfPKiPT0_iiiiiiff
.visible .entry _Z28segmented_implicit_gemm_wmmaI13__nv_bfloat16fLb1EEvPKT_S3_S3_PKlS5_PKfPKiPT0_iiiiiiff(
	.param .u64 .ptr .align 1 _Z28segmented_implicit_gemm_wmmaI13__nv_bfloat16fLb1EEvPKT_S3_S3_PKlS5_PKfPKiPT0_iiiiiiff_param_0,
	.param .u64 .ptr .align 1 _Z28segmented_implicit_gemm_wmmaI13__nv_bfloat16fLb1EEvPKT_S3_S3_PKlS5_PKfPKiPT0_iiiiiiff_param_1,
	.param .u64 .ptr .align 1 _Z28segmented_implicit_gemm_wmmaI13__nv_bfloat16fLb1EEvPKT_S3_S3_PKlS5_PKfPKiPT0_iiiiiiff_param_2,
	.param .u64 .ptr .align 1 _Z28segmented_implicit_gemm_wmmaI13__nv_bfloat16fLb1EEvPKT_S3_S3_PKlS5_PKfPKiPT0_iiiiiiff_param_3,
	.param .u64 .ptr .align 1 _Z28segmented_implicit_gemm_wmmaI13__nv_bfloat16fLb1EEvPKT_S3_S3_PKlS5_PKfPKiPT0_iiiiiiff_param_4,
	.param .u64 .ptr .align 1 _Z28segmented_implicit_gemm_wmmaI13__nv_bfloat16fLb1EEvPKT_S3_S3_PKlS5_PKfPKiPT0_iiiiiiff_param_5,
	.param .u64 .ptr .align 1 _Z28segmented_implicit_gemm_wmmaI13__nv_bfloat16fLb1EEvPKT_S3_S3_PKlS5_PKfPKiPT0_iiiiiiff_param_6,
	.param .u64 .ptr .align 1 _Z28segmented_implicit_gemm_wmmaI13__nv_bfloat16fLb1EEvPKT_S3_S3_PKlS5_PKfPKiPT0_iiiiiiff_param_7,
	.param .u32 _Z28segmented_implicit_gemm_wmmaI13__nv_bfloat16fLb1EEvPKT_S3_S3_PKlS5_PKfPKiPT0_iiiiiiff_param_8,
	.param .u32 _Z28segmented_implicit_gemm_wmmaI13__nv_bfloat16fLb1EEvPKT_S3_S3_PKlS5_PKfPKiPT0_iiiiiiff_param_9,
	.param .u32 _Z28segmented_implicit_gemm_wmmaI13__nv_bfloat16fLb1EEvPKT_S3_S3_PKlS5_PKfPKiPT0_iiiiiiff_param_10,
	.param .u32 _Z28segmented_implicit_gemm_wmmaI13__nv_bfloat16fLb1EEvPKT_S3_S3_PKlS5_PKfPKiPT0_iiiiiiff_param_11,
	.param .u32 _Z28segmented_implicit_gemm_wmmaI13__nv_bfloat16fLb1EEvPKT_S3_S3_PKlS5_PKfPKiPT0_iiiiiiff_param_12,
	.param .u32 _Z28segmented_implicit_gemm_wmmaI13__nv_bfloat16fLb1EEvPKT_S3_S3_PKlS5_PKfPKiPT0_iiiiiiff_param_13,
	.param .f32 _Z28segmented_implicit_gemm_wmmaI13__nv_bfloat16fLb1EEvPKT_S3_S3_PKlS5_PKfPKiPT0_iiiiiiff_param_14,
	.param .f32 _Z28segmented_implicit_gemm_wmmaI13__nv_bfloat16fLb1EEvPKT_S3_S3_PKlS5_PKfPKiPT0_iiiiiiff_param_15
)
{
	.reg .pred 	%p<115>;
	.reg .b16 	%rs<15>;
	.reg .b32 	%r<188>;
	.reg .b32 	%f<219>;
	.reg .b64 	%rd<150>;
	// demoted variable
	.shared .align 8 .b8 _ZZ28segmented_implicit_gemm_wmmaI13__nv_bfloat16fLb1EEvPKT_S3_S3_PKlS5_PKfPKiPT0_iiiiiiffE9a_row_idx[128];
	// demoted variable
	.shared .align 8 .b8 _ZZ28segmented_implicit_gemm_wmmaI13__nv_bfloat16fLb1EEvPKT_S3_S3_PKlS5_PKfPKiPT0_iiiiiiffE9d_row_idx[128];
	// demoted variable
	.shared .align 4 .b8 _ZZ28segmented_implicit_gemm_wmmaI13__nv_bfloat16fLb1EEvPKT_S3_S3_PKlS5_PKfPKiPT0_iiiiiiffE8row_gate[64];
	// demoted variable
	.shared .align 16 .b8 _ZZ28segmented_implicit_gemm_wmmaI13__nv_bfloat16fLb1EEvPKT_S3_S3_PKlS5_PKfPKiPT0_iiiiiiffE5Asmem[1024];
	// demoted variable
	.shared .align 16 .b8 _ZZ28segmented_implicit_gemm_wmmaI13__nv_bfloat16fLb1EEvPKT_S3_S3_PKlS5_PKfPKiPT0_iiiiiiffE5Bsmem[1024];
	// demoted variable
	.shared .align 4 .b8 _ZZ28segmented_implicit_gemm_wmmaI13__nv_bfloat16fLb1EEvPKT_S3_S3_PKlS5_PKfPKiPT0_iiiiiiffE7OutTile[1024];
	ld.param.u64 	%rd47, [_Z28segmented_implicit_gemm_wmmaI13__nv_bfloat16fLb1EEvPKT_S3_S3_PKlS5_PKfPKiPT0_iiiiiiff_param_0];
	ld.param.u64 	%rd49, [_Z28segmented_implicit_gemm_wmmaI13__nv_bfloat16fLb1EEvPKT_S3_S3_PKlS5_PKfPKiPT0_iiiiiiff_param_2];
	ld.param.u64 	%rd50, [_Z28segmented_implicit_gemm_wmmaI13__nv_bfloat16fLb1EEvPKT_S3_S3_PKlS5_PKfPKiPT0_iiiiiiff_param_3];
	ld.param.u64 	%rd52, [_Z28segmented_implicit_gemm_wmmaI13__nv_bfloat16fLb1EEvPKT_S3_S3_PKlS5_PKfPKiPT0_iiiiiiff_param_5];
	ld.param.u64 	%rd53, [_Z28segmented_implicit_gemm_wmmaI13__nv_bfloat16fLb1EEvPKT_S3_S3_PKlS5_PKfPKiPT0_iiiiiiff_param_6];
	ld.param.u64 	%rd54, [_Z28segmented_implicit_gemm_wmmaI13__nv_bfloat16fLb1EEvPKT_S3_S3_PKlS5_PKfPKiPT0_iiiiiiff_param_7];
	ld.param.u32 	%r42, [_Z28segmented_implicit_gemm_wmmaI13__nv_bfloat16fLb1EEvPKT_S3_S3_PKlS5_PKfPKiPT0_iiiiiiff_param_8];
	ld.param.u32 	%r43, [_Z28segmented_implicit_gemm_wmmaI13__nv_bfloat16fLb1EEvPKT_S3_S3_PKlS5_PKfPKiPT0_iiiiiiff_param_9];
	ld.param.u32 	%r44, [_Z28segmented_implicit_gemm_wmmaI13__nv_bfloat16fLb1EEvPKT_S3_S3_PKlS5_PKfPKiPT0_iiiiiiff_param_10];
	ld.param.u32 	%r45, [_Z28segmented_implicit_gemm_wmmaI13__nv_bfloat16fLb1EEvPKT_S3_S3_PKlS5_PKfPKiPT0_iiiiiiff_param_11];
	ld.param.u32 	%r46, [_Z28segmented_implicit_gemm_wmmaI13__nv_bfloat16fLb1EEvPKT_S3_S3_PKlS5_PKfPKiPT0_iiiiiiff_param_12];
	ld.param.u32 	%r47, [_Z28segmented_implicit_gemm_wmmaI13__nv_bfloat16fLb1EEvPKT_S3_S3_PKlS5_PKfPKiPT0_iiiiiiff_param_13];
	ld.param.f32 	%f93, [_Z28segmented_implicit_gemm_wmmaI13__nv_bfloat16fLb1EEvPKT_S3_S3_PKlS5_PKfPKiPT0_iiiiiiff_param_14];
	ld.param.f32 	%f94, [_Z28segmented_implicit_gemm_wmmaI13__nv_bfloat16fLb1EEvPKT_S3_S3_PKlS5_PKfPKiPT0_iiiiiiff_param_15];
	cvta.to.global.u64 	%rd1, %rd54;
	cvta.to.global.u64 	%rd2, %rd49;
	mov.u32 	%r48, %ntid.x;
	setp.ne.s32 	%p13, %r48, 32;
	@%p13 bra 	$L__BB2_6;
	mov.u32 	%r1, %tid.x;
	and.b32  	%r2, %r1, 31;
	setp.lt.s32 	%p14, %r47, 1;
	@%p14 bra 	$L__BB2_6;
	mov.u32 	%r49, %ctaid.x;
	shl.b32 	%r50, %r49, 4;
	mov.u32 	%r182, %ctaid.y;
	cvt.s64.s32 	%rd3, %r43;
	cvt.s64.s32 	%rd7, %r44;
	and.b32  	%r4, %r1, 15;
	shl.b32 	%r51, %r1, 3;
	and.b32  	%r52, %r51, 120;
	mov.u32 	%r53, _ZZ28segmented_implicit_gemm_wmmaI13__nv_bfloat16fLb1EEvPKT_S3_S3_PKlS5_PKfPKiPT0_iiiiiiffE9a_row_idx;
	add.s32 	%r5, %r53, %r52;
	cvt.s64.s32 	%rd5, %r42;
	shr.u32 	%r54, %r1, 1;
	and.b32  	%r55, %r54, 8;
	cvt.u64.u32 	%rd6, %r55;
	or.b32  	%r6, %r55, 7;
	and.b32  	%r56, %r1, 16;
	shl.b32 	%r57, %r1, 5;
	and.b32  	%r58, %r57, 480;
	or.b32  	%r59, %r58, %r56;
	mov.u32 	%r60, _ZZ28segmented_implicit_gemm_wmmaI13__nv_bfloat16fLb1EEvPKT_S3_S3_PKlS5_PKfPKiPT0_iiiiiiffE5Asmem;
	add.s32 	%r7, %r60, %r59;
	or.b32  	%r61, %r55, %r50;
	setp.lt.s32 	%p15, %r4, %r43;
	setp.lt.s32 	%p16, %r61, %r44;
	and.pred  	%p1, %p15, %p16;
	cvt.u64.u32 	%rd8, %r61;
	setp.ge.s32 	%p17, %r4, %r43;
	add.s32 	%r8, %r61, 7;
	setp.ge.s32 	%p18, %r8, %r44;
	or.pred  	%p2, %p17, %p18;
	mov.u32 	%r63, _ZZ28segmented_implicit_gemm_wmmaI13__nv_bfloat16fLb1EEvPKT_S3_S3_PKlS5_PKfPKiPT0_iiiiiiffE5Bsmem;
	add.s32 	%r9, %r63, %r59;
	cvt.s64.s32 	%rd9, %r46;
	setp.ne.s64 	%p19, %rd49, 0;
	setp.neu.f32 	%p20, %f94, 0f00000000;
	and.pred  	%p3, %p19, %p20;
	shl.b32 	%r64, %r1, 2;
	and.b32  	%r65, %r64, 12;
	add.s32 	%r66, %r43, -1;
	shr.u32 	%r67, %r66, 4;
	add.s32 	%r68, %r67, 1;
	and.b32  	%r10, %r68, 536870910;
	add.s32 	%r11, %r7, 512;
	add.s32 	%r12, %r9, 512;
	and.b32  	%r13, %r66, 16;
	shr.u32 	%r14, %r2, 2;
	or.b32  	%r69, %r65, %r50;
	shl.b32 	%r70, %r14, 6;
	shl.b32 	%r71, %r1, 4;
	and.b32  	%r72, %r71, 48;
	or.b32  	%r73, %r70, %r72;
	mov.u32 	%r74, _ZZ28segmented_implicit_gemm_wmmaI13__nv_bfloat16fLb1EEvPKT_S3_S3_PKlS5_PKfPKiPT0_iiiiiiffE7OutTile;
	add.s32 	%r15, %r74, %r73;
	or.b32  	%r16, %r69, 3;
	cvt.u64.u32 	%rd10, %r69;
	or.b32  	%r17, %r69, 1;
	or.b32  	%r18, %r69, 2;
	or.b32  	%r75, %r2, 32;
	shr.u32 	%r19, %r75, 2;
	shl.b32 	%r76, %r19, 6;
	or.b32  	%r77, %r76, %r72;
	add.s32 	%r20, %r74, %r77;
	cvta.to.global.u64 	%rd11, %rd53;
	cvta.to.global.u64 	%rd12, %rd50;
	cvta.to.global.u64 	%rd13, %rd52;
$L__BB2_3:
	mov.b32 	%r183, 0;
	mov.u32 	%r184, %r182;
$L__BB2_4:
	cvt.u64.u32 	%rd14, %r183;
	mul.wide.u32 	%rd55, %r183, 4;
	add.s64 	%rd56, %rd11, %rd55;
	ld.global.nc.u32 	%r24, [%rd56];
	ld.global.nc.u32 	%r25, [%rd56+4];
	sub.s32 	%r79, %r25, %r24;
	add.s32 	%r80, %r79, 15;
	shr.s32 	%r81, %r80, 31;
	shr.u32 	%r82, %r81, 28;
	add.s32 	%r83, %r80, %r82;
	shr.s32 	%r26, %r83, 4;
	setp.lt.s32 	%p21, %r184, %r26;
	@%p21 bra 	$L__BB2_7;
	cvt.u32.u64 	%r84, %rd14;
	add.s32 	%r183, %r84, 1;
	sub.s32 	%r184, %r184, %r26;
	setp.eq.s32 	%p22, %r183, %r47;
	@%p22 bra 	$L__BB2_6;
	bra.uni 	$L__BB2_4;
$L__BB2_6:
	ret;
$L__BB2_7:
	setp.gt.u32 	%p23, %r2, 15;
	shl.b32 	%r85, %r184, 4;
	add.s32 	%r29, %r24, %r85;
	@%p23 bra 	$L__BB2_15;
	add.s32 	%r30, %r29, %r2;
	min.s32 	%r86, %r25, %r45;
	setp.gt.s32 	%p4, %r86, %r30;
	setp.le.s32 	%p24, %r86, %r30;
	mov.b64 	%rd141, -1;
	@%p24 bra 	$L__BB2_10;
	mul.wide.s32 	%rd58, %r30, 8;
	add.s64 	%rd59, %rd12, %rd58;
	ld.global.nc.u64 	%rd141, [%rd59];
$L__BB2_10:
	shl.b32 	%r87, %r2, 3;
	mov.u32 	%r88, _ZZ28segmented_implicit_gemm_wmmaI13__nv_bfloat16fLb1EEvPKT_S3_S3_PKlS5_PKfPKiPT0_iiiiiiffE9a_row_idx;
	add.s32 	%r89, %r88, %r87;
	st.shared.u64 	[%r89], %rd141;
	mov.b64 	%rd142, -1;
	not.pred 	%p25, %p4;
	@%p25 bra 	$L__BB2_12;
	ld.param.u64 	%rd140, [_Z28segmented_implicit_gemm_wmmaI13__nv_bfloat16fLb1EEvPKT_S3_S3_PKlS5_PKfPKiPT0_iiiiiiff_param_4];
	cvta.to.global.u64 	%rd61, %rd140;
	mul.wide.s32 	%rd62, %r30, 8;
	add.s64 	%rd63, %rd61, %rd62;
	ld.global.nc.u64 	%rd142, [%rd63];
$L__BB2_12:
	mov.u32 	%r91, _ZZ28segmented_implicit_gemm_wmmaI13__nv_bfloat16fLb1EEvPKT_S3_S3_PKlS5_PKfPKiPT0_iiiiiiffE9d_row_idx;
	add.s32 	%r92, %r91, %r87;
	st.shared.u64 	[%r92], %rd142;
	mov.f32 	%f174, 0f00000000;
	@%p25 bra 	$L__BB2_14;
	mul.wide.s32 	%rd64, %r30, 4;
	add.s64 	%rd65, %rd13, %rd64;
	ld.global.nc.f32 	%f174, [%rd65];
$L__BB2_14:
	shl.b32 	%r93, %r2, 2;
	mov.u32 	%r94, _ZZ28segmented_implicit_gemm_wmmaI13__nv_bfloat16fLb1EEvPKT_S3_S3_PKlS5_PKfPKiPT0_iiiiiiffE8row_gate;
	add.s32 	%r95, %r94, %r93;
	st.shared.f32 	[%r95], %f174;
$L__BB2_15:
	bar.sync 	0;
	mul.lo.s64 	%rd67, %rd7, %rd3;
	mul.lo.s64 	%rd19, %rd67, %rd14;
	ld.shared.u64 	%rd20, [%r5];
	setp.lt.s64 	%p28, %rd20, 0;
	setp.ge.s64 	%p29, %rd20, %rd5;
	mov.pred 	%p111, -1;
	mov.b64 	%rd143, 0;
	or.pred  	%p30, %p28, %p29;
	@%p30 bra 	$L__BB2_17;
	setp.ge.s32 	%p111, %r6, %r43;
	mad.lo.s64 	%rd68, %rd20, %rd3, %rd6;
	shl.b64 	%rd69, %rd68, 1;
	add.s64 	%rd143, %rd47, %rd69;
$L__BB2_17:
	@%p111 bra 	$L__BB2_19;
	// begin inline asm
	cp.async.cg.shared.global [%r7], [%rd143], 16;

	// end inline asm
	bra.uni 	$L__BB2_20;
$L__BB2_19:
	mov.b32 	%r97, 0;
	st.shared.v4.u32 	[%r7], {%r97, %r97, %r97, %r97};
$L__BB2_20:
	ld.param.u64 	%rd139, [_Z28segmented_implicit_gemm_wmmaI13__nv_bfloat16fLb1EEvPKT_S3_S3_PKlS5_PKfPKiPT0_iiiiiiff_param_1];
	shl.b64 	%rd71, %rd19, 1;
	add.s64 	%rd23, %rd139, %rd71;
	@%p2 bra 	$L__BB2_22;
	cvt.u64.u32 	%rd73, %r4;
	mad.lo.s64 	%rd74, %rd7, %rd73, %rd8;
	shl.b64 	%rd75, %rd74, 1;
	add.s64 	%rd76, %rd23, %rd75;
	selp.b64 	%rd72, %rd76, 0, %p1;
	// begin inline asm
	cp.async.cg.shared.global [%r9], [%rd72], 16;

	// end inline asm
	bra.uni 	$L__BB2_23;
$L__BB2_22:
	mov.b32 	%r99, 0;
	st.shared.v4.u32 	[%r9], {%r99, %r99, %r99, %r99};
$L__BB2_23:
	setp.lt.s32 	%p31, %r43, 1;
	// begin inline asm
	cp.async.commit_group;

	// end inline asm
	// begin inline asm
	cp.async.wait_group 0;

	// end inline asm
	bar.sync 	0;
	mov.f32 	%f199, 0f00000000;
	mov.f32 	%f200, %f199;
	mov.f32 	%f201, %f199;
	mov.f32 	%f202, %f199;
	mov.f32 	%f203, %f199;
	mov.f32 	%f204, %f199;
	mov.f32 	%f205, %f199;
	mov.f32 	%f206, %f199;
	@%p31 bra 	$L__BB2_72;
	setp.lt.u32 	%p32, %r43, 17;
	mov.b32 	%r187, 16;
	mov.f32 	%f199, 0f00000000;
	@%p32 bra 	$L__BB2_56;
	mov.b32 	%r185, 0;
	mov.f32 	%f199, 0f00000000;
	mov.f32 	%f200, %f199;
	mov.f32 	%f201, %f199;
	mov.f32 	%f202, %f199;
	mov.f32 	%f203, %f199;
	mov.f32 	%f204, %f199;
	mov.f32 	%f205, %f199;
	mov.f32 	%f206, %f199;
	mov.u32 	%r186, %r185;
$L__BB2_26:
	mov.u32 	%r31, %r185;
	add.s32 	%r33, %r31, 16;
	setp.ge.s32 	%p33, %r33, %r43;
	@%p33 bra 	$L__BB2_38;
	ld.shared.u64 	%rd24, [%r5];
	setp.lt.s64 	%p35, %rd24, 0;
	setp.ge.s64 	%p36, %rd24, %rd5;
	mov.pred 	%p112, -1;
	mov.b64 	%rd144, 0;
	or.pred  	%p37, %p35, %p36;
	@%p37 bra 	$L__BB2_29;
	cvt.u64.u32 	%rd78, %r31;
	add.s64 	%rd79, %rd78, %rd6;
	mad.lo.s64 	%rd80, %rd24, %rd3, %rd79;
	shl.b64 	%rd81, %rd80, 1;
	add.s64 	%rd82, %rd47, %rd81;
	add.s64 	%rd144, %rd82, 32;
	add.s32 	%r102, %r6, %r33;
	setp.ge.s32 	%p112, %r102, %r43;
$L__BB2_29:
	@%p112 bra 	$L__BB2_31;
	// begin inline asm
	cp.async.cg.shared.global [%r11], [%rd144], 16;

	// end inline asm
	bra.uni 	$L__BB2_32;
$L__BB2_31:
	mov.b32 	%r104, 0;
	st.shared.v4.u32 	[%r11], {%r104, %r104, %r104, %r104};
$L__BB2_32:
	cvt.u32.u64 	%r105, %rd8;
	setp.ge.s32 	%p38, %r105, %r44;
	add.s32 	%r34, %r33, %r4;
	setp.ge.s32 	%p39, %r34, %r43;
	mov.b64 	%rd145, 0;
	or.pred  	%p40, %p39, %p38;
	@%p40 bra 	$L__BB2_34;
	cvt.u64.u32 	%rd86, %r34;
	mad.lo.s64 	%rd87, %rd86, %rd7, %rd8;
	shl.b64 	%rd88, %rd87, 1;
	add.s64 	%rd145, %rd23, %rd88;
$L__BB2_34:
	setp.ge.s32 	%p41, %r8, %r44;
	or.pred  	%p43, %p39, %p41;
	@%p43 bra 	$L__BB2_36;
	// begin inline asm
	cp.async.cg.shared.global [%r12], [%rd145], 16;

	// end inline asm
	bra.uni 	$L__BB2_37;
$L__BB2_36:
	mov.b32 	%r107, 0;
	st.shared.v4.u32 	[%r12], {%r107, %r107, %r107, %r107};
$L__BB2_37:
	// begin inline asm
	cp.async.commit_group;

	// end inline asm
$L__BB2_38:
	setp.ge.s32 	%p44, %r33, %r43;
	mov.u32 	%r108, _ZZ28segmented_implicit_gemm_wmmaI13__nv_bfloat16fLb1EEvPKT_S3_S3_PKlS5_PKfPKiPT0_iiiiiiffE5Asmem;
	cvt.u64.u32 	%rd90, %r108;
	cvta.shared.u64 	%rd91, %rd90;
	mov.b32 	%r109, 16;
	wmma.load.a.sync.aligned.row.m16n16k16.bf16 	{%r110, %r111, %r112, %r113}, [%rd91], %r109;
	mov.u32 	%r114, _ZZ28segmented_implicit_gemm_wmmaI13__nv_bfloat16fLb1EEvPKT_S3_S3_PKlS5_PKfPKiPT0_iiiiiiffE5Bsmem;
	cvt.u64.u32 	%rd92, %r114;
	cvta.shared.u64 	%rd93, %rd92;
	wmma.load.b.sync.aligned.row.m16n16k16.bf16 	{%r115, %r116, %r117, %r118}, [%rd93], %r109;
	wmma.mma.sync.aligned.row.row.m16n16k16.f32.bf16.bf16.f32 {%f11, %f12, %f13, %f14, %f15, %f16, %f17, %f18}, {%r110, %r111, %r112, %r113}, {%r115, %r116, %r117, %r118}, {%f206, %f205, %f204, %f203, %f202, %f201, %f200, %f199};
	@%p44 bra 	$L__BB2_40;
	// begin inline asm
	cp.async.wait_group 0;

	// end inline asm
$L__BB2_40:
	bar.sync 	0;
	add.s32 	%r185, %r31, 32;
	setp.ge.s32 	%p45, %r185, %r43;
	@%p45 bra 	$L__BB2_52;
	ld.shared.u64 	%rd29, [%r5];
	setp.lt.s64 	%p47, %rd29, 0;
	setp.ge.s64 	%p48, %rd29, %rd5;
	mov.pred 	%p113, -1;
	mov.b64 	%rd146, 0;
	or.pred  	%p49, %p47, %p48;
	@%p49 bra 	$L__BB2_43;
	cvt.u32.u64 	%r119, %rd6;
	add.s32 	%r120, %r31, %r119;
	cvt.u64.u32 	%rd95, %r120;
	mad.lo.s64 	%rd96, %rd29, %rd3, %rd95;
	shl.b64 	%rd97, %rd96, 1;
	add.s64 	%rd98, %rd47, %rd97;
	add.s64 	%rd146, %rd98, 64;
	add.s32 	%r121, %r6, %r185;
	setp.ge.s32 	%p113, %r121, %r43;
$L__BB2_43:
	@%p113 bra 	$L__BB2_45;
	// begin inline asm
	cp.async.cg.shared.global [%r7], [%rd146], 16;

	// end inline asm
	bra.uni 	$L__BB2_46;
$L__BB2_45:
	mov.b32 	%r123, 0;
	st.shared.v4.u32 	[%r7], {%r123, %r123, %r123, %r123};
$L__BB2_46:
	cvt.u32.u64 	%r124, %rd8;
	setp.ge.s32 	%p50, %r124, %r44;
	add.s32 	%r36, %r185, %r4;
	setp.ge.s32 	%p51, %r36, %r43;
	mov.b64 	%rd147, 0;
	or.pred  	%p52, %p51, %p50;
	@%p52 bra 	$L__BB2_48;
	cvt.u64.u32 	%rd102, %r36;
	mad.lo.s64 	%rd103, %rd102, %rd7, %rd8;
	shl.b64 	%rd104, %rd103, 1;
	add.s64 	%rd147, %rd23, %rd104;
$L__BB2_48:
	setp.ge.s32 	%p53, %r8, %r44;
	or.pred  	%p55, %p51, %p53;
	@%p55 bra 	$L__BB2_50;
	// begin inline asm
	cp.async.cg.shared.global [%r9], [%rd147], 16;

	// end inline asm
	bra.uni 	$L__BB2_51;
$L__BB2_50:
	mov.b32 	%r126, 0;
	st.shared.v4.u32 	[%r9], {%r126, %r126, %r126, %r126};
$L__BB2_51:
	// begin inline asm
	cp.async.commit_group;

	// end inline asm
$L__BB2_52:
	setp.ge.s32 	%p56, %r185, %r43;
	mov.u32 	%r127, _ZZ28segmented_implicit_gemm_wmmaI13__nv_bfloat16fLb1EEvPKT_S3_S3_PKlS5_PKfPKiPT0_iiiiiiffE5Asmem;
	cvt.u64.u32 	%rd106, %r127;
	cvta.shared.u64 	%rd107, %rd106;
	mov.b32 	%r128, 16;
	wmma.load.a.sync.aligned.row.m16n16k16.bf16 	{%r129, %r130, %r131, %r132}, [%rd107+512], %r128;
	mov.u32 	%r133, _ZZ28segmented_implicit_gemm_wmmaI13__nv_bfloat16fLb1EEvPKT_S3_S3_PKlS5_PKfPKiPT0_iiiiiiffE5Bsmem;
	cvt.u64.u32 	%rd108, %r133;
	cvta.shared.u64 	%rd109, %rd108;
	wmma.load.b.sync.aligned.row.m16n16k16.bf16 	{%r134, %r135, %r136, %r137}, [%rd109+512], %r128;
	wmma.mma.sync.aligned.row.row.m16n16k16.f32.bf16.bf16.f32 {%f206, %f205, %f204, %f203, %f202, %f201, %f200, %f199}, {%r129, %r130, %r131, %r132}, {%r134, %r135, %r136, %r137}, {%f11, %f12, %f13, %f14, %f15, %f16, %f17, %f18};
	@%p56 bra 	$L__BB2_54;
	// begin inline asm
	cp.async.wait_group 0;

	// end inline asm
$L__BB2_54:
	bar.sync 	0;
	add.s32 	%r186, %r186, 2;
	setp.ne.s32 	%p57, %r186, %r10;
	@%p57 bra 	$L__BB2_26;
	add.s32 	%r187, %r31, 48;
$L__BB2_56:
	setp.ne.s32 	%p58, %r13, 0;
	@%p58 bra 	$L__BB2_72;
	setp.ge.s32 	%p59, %r187, %r43;
	@%p59 bra 	$L__BB2_69;
	ld.shared.u64 	%rd34, [%r5];
	setp.lt.s64 	%p61, %rd34, 0;
	setp.ge.s64 	%p62, %rd34, %rd5;
	mov.pred 	%p114, -1;
	mov.b64 	%rd148, 0;
	or.pred  	%p63, %p61, %p62;
	@%p63 bra 	$L__BB2_60;
	cvt.u32.u64 	%r138, %rd6;
	add.s32 	%r139, %r187, %r138;
	cvt.u64.u32 	%rd111, %r139;
	mad.lo.s64 	%rd112, %rd34, %rd3, %rd111;
	shl.b64 	%rd113, %rd112, 1;
	add.s64 	%rd148, %rd47, %rd113;
	add.s32 	%r140, %r139, 7;
	setp.ge.s32 	%p114, %r140, %r43;
$L__BB2_60:
	@%p114 bra 	$L__BB2_62;
	// begin inline asm
	cp.async.cg.shared.global [%r11], [%rd148], 16;

	// end inline asm
	bra.uni 	$L__BB2_63;
$L__BB2_62:
	mov.b32 	%r142, 0;
	st.shared.v4.u32 	[%r11], {%r142, %r142, %r142, %r142};
$L__BB2_63:
	cvt.u32.u64 	%r143, %rd8;
	setp.ge.s32 	%p64, %r143, %r44;
	add.s32 	%r40, %r187, %r4;
	setp.ge.s32 	%p65, %r40, %r43;
	mov.b64 	%rd149, 0;
	or.pred  	%p66, %p65, %p64;
	@%p66 bra 	$L__BB2_65;
	cvt.u64.u32 	%rd117, %r40;
	mad.lo.s64 	%rd118, %rd117, %rd7, %rd8;
	shl.b64 	%rd119, %rd118, 1;
	add.s64 	%rd149, %rd23, %rd119;
$L__BB2_65:
	setp.ge.s32 	%p67, %r8, %r44;
	or.pred  	%p69, %p65, %p67;
	@%p69 bra 	$L__BB2_67;
	// begin inline asm
	cp.async.cg.shared.global [%r12], [%rd149], 16;

	// end inline asm
	bra.uni 	$L__BB2_68;
$L__BB2_67:
	mov.b32 	%r145, 0;
	st.shared.v4.u32 	[%r12], {%r145, %r145, %r145, %r145};
$L__BB2_68:
	// begin inline asm
	cp.async.commit_group;

	// end inline asm
$L__BB2_69:
	setp.ge.s32 	%p70, %r187, %r43;
	mov.u32 	%r146, _ZZ28segmented_implicit_gemm_wmmaI13__nv_bfloat16fLb1EEvPKT_S3_S3_PKlS5_PKfPKiPT0_iiiiiiffE5Asmem;
	cvt.u64.u32 	%rd121, %r146;
	cvta.shared.u64 	%rd122, %rd121;
	mov.b32 	%r147, 16;
	wmma.load.a.sync.aligned.row.m16n16k16.bf16 	{%r148, %r149, %r150, %r151}, [%rd122], %r147;
	mov.u32 	%r152, _ZZ28segmented_implicit_gemm_wmmaI13__nv_bfloat16fLb1EEvPKT_S3_S3_PKlS5_PKfPKiPT0_iiiiiiffE5Bsmem;
	cvt.u64.u32 	%rd123, %r152;
	cvta.shared.u64 	%rd124, %rd123;
	wmma.load.b.sync.aligned.row.m16n16k16.bf16 	{%r153, %r154, %r155, %r156}, [%rd124], %r147;
	wmma.mma.sync.aligned.row.row.m16n16k16.f32.bf16.bf16.f32 {%f206, %f205, %f204, %f203, %f202, %f201, %f200, %f199}, {%r148, %r149, %r150, %r151}, {%r153, %r154, %r155, %r156}, {%f206, %f205, %f204, %f203, %f202, %f201, %f200, %f199};
	@%p70 bra 	$L__BB2_71;
	// begin inline asm
	cp.async.wait_group 0;

	// end inline asm
$L__BB2_71:
	bar.sync 	0;
$L__BB2_72:
	mov.u32 	%r157, _ZZ28segmented_implicit_gemm_wmmaI13__nv_bfloat16fLb1EEvPKT_S3_S3_PKlS5_PKfPKiPT0_iiiiiiffE7OutTile;
	mov.b32 	%r158, 16;
	wmma.store.d.sync.aligned.row.m16n16k16.shared.f32 	[%r157], {%f206, %f205, %f204, %f203, %f202, %f201, %f200, %f199}, %r158;
	bar.sync 	0;
	add.s32 	%r159, %r14, %r29;
	shl.b32 	%r160, %r14, 3;
	mov.u32 	%r161, _ZZ28segmented_implicit_gemm_wmmaI13__nv_bfloat16fLb1EEvPKT_S3_S3_PKlS5_PKfPKiPT0_iiiiiiffE9a_row_idx;
	add.s32 	%r162, %r161, %r160;
	ld.shared.u64 	%rd39, [%r162];
	mov.u32 	%r163, _ZZ28segmented_implicit_gemm_wmmaI13__nv_bfloat16fLb1EEvPKT_S3_S3_PKlS5_PKfPKiPT0_iiiiiiffE9d_row_idx;
	add.s32 	%r164, %r163, %r160;
	ld.shared.u64 	%rd40, [%r164];
	setp.ge.s32 	%p71, %r159, %r45;
	setp.lt.s64 	%p72, %rd39, 0;
	setp.ge.s64 	%p73, %rd39, %rd5;
	or.pred  	%p74, %p72, %p73;
	or.pred  	%p76, %p71, %p74;
	setp.lt.s64 	%p77, %rd40, 0;
	setp.ge.s64 	%p78, %rd40, %rd9;
	or.pred  	%p79, %p77, %p78;
	or.pred  	%p81, %p76, %p79;
	mov.f32 	%f211, 0f00000000;
	mov.f32 	%f212, 0f00000000;
	@%p81 bra 	$L__BB2_90;
	shl.b32 	%r165, %r14, 2;
	mov.u32 	%r166, _ZZ28segmented_implicit_gemm_wmmaI13__nv_bfloat16fLb1EEvPKT_S3_S3_PKlS5_PKfPKiPT0_iiiiiiffE8row_gate;
	add.s32 	%r167, %r166, %r165;
	ld.shared.f32 	%f101, [%r167];
	ld.shared.f32 	%f102, [%r15];
	mul.f32 	%f103, %f93, %f102;
	mul.f32 	%f59, %f101, %f103;
	ld.shared.f32 	%f104, [%r15+4];
	mul.f32 	%f105, %f93, %f104;
	mul.f32 	%f60, %f101, %f105;
	ld.shared.f32 	%f106, [%r15+8];
	mul.f32 	%f107, %f93, %f106;
	mul.f32 	%f61, %f101, %f107;
	ld.shared.f32 	%f108, [%r15+12];
	mul.f32 	%f109, %f93, %f108;
	mul.f32 	%f62, %f101, %f109;
	mov.f32 	%f209, 0f00000000;
	not.pred 	%p82, %p3;
	mov.f32 	%f210, %f209;
	@%p82 bra 	$L__BB2_82;
	setp.ge.s32 	%p83, %r16, %r44;
	@%p83 bra 	$L__BB2_76;
	mad.lo.s64 	%rd127, %rd39, %rd7, %rd10;
	shl.b64 	%rd128, %rd127, 1;
	add.s64 	%rd129, %rd2, %rd128;
	ld.global.nc.u16 	%rs4, [%rd129];
	// begin inline asm
	{ cvt.f32.bf16 %f117, %rs4;}

	// end inline asm
	mul.f32 	%f209, %f94, %f117;
	ld.global.nc.u16 	%rs5, [%rd129+2];
	// begin inline asm
	{ cvt.f32.bf16 %f118, %rs5;}

	// end inline asm
	mul.f32 	%f210, %f94, %f118;
	ld.global.nc.u16 	%rs6, [%rd129+4];
	// begin inline asm
	{ cvt.f32.bf16 %f119, %rs6;}

	// end inline asm
	mul.f32 	%f211, %f94, %f119;
	ld.global.nc.u16 	%rs7, [%rd129+6];
	// begin inline asm
	{ cvt.f32.bf16 %f120, %rs7;}

	// end inline asm
	mul.f32 	%f212, %f94, %f120;
	bra.uni 	$L__BB2_82;
$L__BB2_76:
	cvt.u32.u64 	%r168, %rd10;
	setp.ge.s32 	%p84, %r168, %r44;
	mad.lo.s64 	%rd125, %rd39, %rd7, %rd10;
	shl.b64 	%rd126, %rd125, 1;
	add.s64 	%rd41, %rd2, %rd126;
	mov.f32 	%f209, 0f00000000;
	@%p84 bra 	$L__BB2_78;
	ld.global.nc.u16 	%rs1, [%rd41];
	// begin inline asm
	{ cvt.f32.bf16 %f111, %rs1;}

	// end inline asm
	mul.f32 	%f209, %f94, %f111;
$L__BB2_78:
	setp.ge.s32 	%p85, %r17, %r44;
	mov.f32 	%f210, 0f00000000;
	@%p85 bra 	$L__BB2_80;
	ld.global.nc.u16 	%rs2, [%rd41+2];
	// begin inline asm
	{ cvt.f32.bf16 %f113, %rs2;}

	// end inline asm
	mul.f32 	%f210, %f94, %f113;
$L__BB2_80:
	setp.ge.s32 	%p86, %r18, %r44;
	@%p86 bra 	$L__BB2_82;
	ld.global.nc.u16 	%rs3, [%rd41+4];
	// begin inline asm
	{ cvt.f32.bf16 %f115, %rs3;}

	// end inline asm
	mul.f32 	%f211, %f94, %f115;
$L__BB2_82:
	setp.ge.s32 	%p87, %r16, %r44;
	mad.lo.s64 	%rd130, %rd40, %rd7, %rd10;
	shl.b64 	%rd131, %rd130, 2;
	add.s64 	%rd42, %rd1, %rd131;
	@%p87 bra 	$L__BB2_84;
	add.f32 	%f127, %f59, %f209;
	atom.global.add.f32 	%f128, [%rd42], %f127;
	add.f32 	%f129, %f60, %f210;
	atom.global.add.f32 	%f130, [%rd42+4], %f129;
	add.f32 	%f131, %f61, %f211;
	atom.global.add.f32 	%f132, [%rd42+8], %f131;
	add.f32 	%f133, %f62, %f212;
	atom.global.add.f32 	%f134, [%rd42+12], %f133;
	bra.uni 	$L__BB2_90;
$L__BB2_84:
	cvt.u32.u64 	%r169, %rd10;
	setp.ge.s32 	%p88, %r169, %r44;
	@%p88 bra 	$L__BB2_86;
	add.f32 	%f121, %f59, %f209;
	atom.global.add.f32 	%f122, [%rd42], %f121;
$L__BB2_86:
	setp.ge.s32 	%p89, %r17, %r44;
	@%p89 bra 	$L__BB2_88;
	add.f32 	%f123, %f60, %f210;
	atom.global.add.f32 	%f124, [%rd42+4], %f123;
$L__BB2_88:
	setp.ge.s32 	%p90, %r18, %r44;
	@%p90 bra 	$L__BB2_90;
	add.f32 	%f125, %f61, %f211;
	atom.global.add.f32 	%f126, [%rd42+8], %f125;
$L__BB2_90:
	add.s32 	%r170, %r19, %r29;
	shl.b32 	%r171, %r19, 3;
	mov.u32 	%r172, _ZZ28segmented_implicit_gemm_wmmaI13__nv_bfloat16fLb1EEvPKT_S3_S3_PKlS5_PKfPKiPT0_iiiiiiffE9a_row_idx;
	add.s32 	%r173, %r172, %r171;
	ld.shared.u64 	%rd43, [%r173];
	mov.u32 	%r174, _ZZ28segmented_implicit_gemm_wmmaI13__nv_bfloat16fLb1EEvPKT_S3_S3_PKlS5_PKfPKiPT0_iiiiiiffE9d_row_idx;
	add.s32 	%r175, %r174, %r171;
	ld.shared.u64 	%rd44, [%r175];
	setp.ge.s32 	%p91, %r170, %r45;
	setp.lt.s64 	%p92, %rd43, 0;
	setp.ge.s64 	%p93, %rd43, %rd5;
	or.pred  	%p94, %p92, %p93;
	or.pred  	%p96, %p91, %p94;
	setp.lt.s64 	%p97, %rd44, 0;
	setp.ge.s64 	%p98, %rd44, %rd9;
	or.pred  	%p99, %p97, %p98;
	or.pred  	%p101, %p96, %p99;
	mov.f32 	%f217, 0f00000000;
	mov.f32 	%f218, 0f00000000;
	@%p101 bra 	$L__BB2_108;
	shl.b32 	%r176, %r19, 2;
	mov.u32 	%r177, _ZZ28segmented_implicit_gemm_wmmaI13__nv_bfloat16fLb1EEvPKT_S3_S3_PKlS5_PKfPKiPT0_iiiiiiffE8row_gate;
	add.s32 	%r178, %r177, %r176;
	ld.shared.f32 	%f136, [%r178];
	ld.shared.f32 	%f137, [%r20];
	mul.f32 	%f138, %f93, %f137;
	mul.f32 	%f76, %f136, %f138;
	ld.shared.f32 	%f139, [%r20+4];
	mul.f32 	%f140, %f93, %f139;
	mul.f32 	%f77, %f136, %f140;
	ld.shared.f32 	%f141, [%r20+8];
	mul.f32 	%f142, %f93, %f141;
	mul.f32 	%f78, %f136, %f142;
	ld.shared.f32 	%f143, [%r20+12];
	mul.f32 	%f144, %f93, %f143;
	mul.f32 	%f79, %f136, %f144;
	mov.f32 	%f215, 0f00000000;
	not.pred 	%p102, %p3;
	mov.f32 	%f216, %f215;
	@%p102 bra 	$L__BB2_100;
	setp.lt.s32 	%p103, %r16, %r44;
	@%p103 bra 	$L__BB2_99;
	cvt.u32.u64 	%r179, %rd10;
	setp.ge.s32 	%p104, %r179, %r44;
	mad.lo.s64 	%rd132, %rd43, %rd7, %rd10;
	shl.b64 	%rd133, %rd132, 1;
	add.s64 	%rd45, %rd2, %rd133;
	mov.f32 	%f215, 0f00000000;
	@%p104 bra 	$L__BB2_95;
	ld.global.nc.u16 	%rs8, [%rd45];
	// begin inline asm
	{ cvt.f32.bf16 %f146, %rs8;}

	// end inline asm
	mul.f32 	%f215, %f94, %f146;
$L__BB2_95:
	setp.ge.s32 	%p105, %r17, %r44;
	mov.f32 	%f216, 0f00000000;
	@%p105 bra 	$L__BB2_97;
	ld.global.nc.u16 	%rs9, [%rd45+2];
	// begin inline asm
	{ cvt.f32.bf16 %f148, %rs9;}

	// end inline asm
	mul.f32 	%f216, %f94, %f148;
$L__BB2_97:
	setp.ge.s32 	%p106, %r18, %r44;
	@%p106 bra 	$L__BB2_100;
	ld.global.nc.u16 	%rs10, [%rd45+4];
	// begin inline asm
	{ cvt.f32.bf16 %f150, %rs10;}

	// end inline asm
	mul.f32 	%f217, %f94, %f150;
	bra.uni 	$L__BB2_100;
$L__BB2_99:
	mad.lo.s64 	%rd134, %rd43, %rd7, %rd10;
	shl.b64 	%rd135, %rd134, 1;
	add.s64 	%rd136, %rd2, %rd135;
	ld.global.nc.u16 	%rs11, [%rd136];
	// begin inline asm
	{ cvt.f32.bf16 %f152, %rs11;}

	// end inline asm
	mul.f32 	%f215, %f94, %f152;
	ld.global.nc.u16 	%rs12, [%rd136+2];
	// begin inline asm
	{ cvt.f32.bf16 %f153, %rs12;}

	// end inline asm
	mul.f32 	%f216, %f94, %f153;
	ld.global.nc.u16 	%rs13, [%rd136+4];
	// begin inline asm
	{ cvt.f32.bf16 %f154, %rs13;}

	// end inline asm
	mul.f32 	%f217, %f94, %f154;
	ld.global.nc.u16 	%rs14, [%rd136+6];
	// begin inline asm
	{ cvt.f32.bf16 %f155, %rs14;}

	// end inline asm
	mul.f32 	%f218, %f94, %f155;
$L__BB2_100:
	setp.lt.s32 	%p107, %r16, %r44;
	mad.lo.s64 	%rd137, %rd44, %rd7, %rd10;
	shl.b64 	%rd138, %rd137, 2;
	add.s64 	%rd46, %rd1, %rd138;
	@%p107 bra 	$L__BB2_107;
	cvt.u32.u64 	%r180, %rd10;
	setp.ge.s32 	%p108, %r180, %r44;
	@%p108 bra 	$L__BB2_103;
	add.f32 	%f156, %f76, %f215;
	atom.global.add.f32 	%f157, [%rd46], %f156;
$L__BB2_103:
	setp.ge.s32 	%p109, %r17, %r44;
	@%p109 bra 	$L__BB2_105;
	add.f32 	%f158, %f77, %f216;
	atom.global.add.f32 	%f159, [%rd46+4], %f158;
$L__BB2_105:
	setp.ge.s32 	%p110, %r18, %r44;
	@%p110 bra 	$L__BB2_108;
	add.f32 	%f160, %f78, %f217;
	atom.global.add.f32 	%f161, [%rd46+8], %f160;
	bra.uni 	$L__BB2_108;
$L__BB2_107:
	add.f32 	%f162, %f76, %f215;
	atom.global.add.f32 	%f163, [%rd46], %f162;
	add.f32 	%f164, %f77, %f216;
	atom.global.add.f32 	%f165, [%rd46+4], %f164;
	add.f32 	%f166, %f78, %f217;
	atom.global.add.f32 	%f167, [%rd46+8], %f166;
	add.f32 	%f168, %f79, %f218;
	atom.global.add.f32 	%f169, [%rd46+12], %f168;
$L__BB2_108:
	mov.u32 	%r181, %nctaid.y;
	add.s32 	%r182, %r182, %r181;
	bar.sync 	0;
	bra.uni 	$L__BB2_3;

}
	// .globl	_Z28segmented_implicit_gemm_wmmaI13__nv_bfloat16S0_Lb1EEvPKT_S3_S3_PKlS5_PKfPKiPT0_iiiiiiff
.visible .entry _Z28segmented_implicit_gemm_wmmaI13__nv_bfloat16S0_Lb1EEvPKT_S3_S3_PKlS5_PKfPKiPT0_iiiiiiff(
	.param .u64 .ptr .align 1 _Z28segmented_implicit_gemm_wmmaI13__nv_bfloat16S0_Lb1EEvPKT_S3_S3_PKlS5_PKfPKiPT0_iiiiiiff_param_0,
	.param .u64 .ptr .align 1 _Z28segmented_implicit_gemm_wmmaI13__nv_bfloat16S0_Lb1EEvPKT_S3_S3_PKlS5_PKfPKiPT0_iiiiiiff_param_1,
	.param .u64 .ptr .align 1 _Z28segmented_implicit_gemm_wmmaI13__nv_bfloat16S0_Lb1EEvPKT_S3_S3_PKlS5_PKfPKiPT0_iiiiiiff_param_2,
	.param .u64 .ptr .align 1 _Z28segmented_implicit_gemm_wmmaI13__nv_bfloat16S0_Lb1EEvPKT_S3_S3_PKlS5_PKfPKiPT0_iiiiiiff_param_3,
	.param .u64 .ptr .align 1 _Z28segmented_implicit_gemm_wmmaI13__nv_bfloat16S0_Lb1EEvPKT_S3_S3_PKlS5_PKfPKiPT0_iiiiiiff_param_4,
	.param .u64 .ptr .align 1 _Z28segmented_implicit_gemm_wmmaI13__nv_bfloat16S0_Lb1EEvPKT_S3_S3_PKlS5_PKfPKiPT0_iiiiiiff_param_5,
	.param .u64 .ptr .align 1 _Z28segmented_implicit_gemm_wmmaI13__nv_bfloat16S0_Lb1EEvPKT_S3_S3_PKlS5_PKfPKiPT0_iiiiiiff_param_6,
	.param .u64 .ptr .align 1 _Z28segmented_implicit_gemm_wmmaI13__nv_bfloat16S0_Lb1EEvPKT_S3_S3_PKlS5_PKfPKiPT0_iiiiiiff_param_7,
	.param .u32 _Z28segmented_implicit_gemm_wmmaI13__nv_bfloat16S0_Lb1EEvPKT_S3_S3_PKlS5_PKfPKiPT0_iiiiiiff_param_8,
	.param .u32 _Z28segmented_implicit_gemm_wmmaI13__nv_bfloat16S0_Lb1EEvPKT_S3_S3_PKlS5_PKfPKiPT0_iiiiiiff_param_9,
	.param .u32 _Z28segmented_implicit_gemm_wmmaI13__nv_bfloat16S0_Lb1EEvPKT_S3_S3_PKlS5_PKfPKiPT0_iiiiiiff_param_10,
	.param .u32 _Z28segmented_implicit_gemm_wmmaI13__nv_bfloat16S0_Lb1EEvPKT_S3_S3_PKlS5_PKfPKiPT0_iiiiiiff_param_11,
	.param .u32 _Z28segmented_implicit_gemm_wmmaI13__nv_bfloat16S0_Lb1EEvPKT_S3_S3_PKlS5_PKfPKiPT0_iiiiiiff_param_12,
	.param .u32 _Z28segmented_implicit_gemm_wmmaI13__nv_bfloat16S0_Lb1EEvPKT_S3_S3_PKlS5_PKfPKiPT0_iiiiiiff_param_13,
	.param .f32 _Z28segmented_implicit_gemm_wmmaI13__nv_bfloat16S0_Lb1EEvPKT_S3_S3_PKlS5_PKfPKiPT0_iiiiiiff_param_14,
	.param .f32 _Z28segmented_implicit_gemm_wmmaI13__nv_bfloat16S0_Lb1EEvPKT_S3_S3_PKlS5_PKfPKiPT0_iiiiiiff_param_15
)
{
	.reg .pred 	%p<110>;
	.reg .b16 	%rs<61>;
	.reg .b32 	%r<173>;
	.reg .b32 	%f<220>;
	.reg .b64 	%rd<155>;
	// demoted variable
	.shared .align 8 .b8 _ZZ28segmented_implicit_gemm_wmmaI13__nv_bfloat16S0_Lb1EEvPKT_S3_S3_PKlS5_PKfPKiPT0_iiiiiiffE9a_row_idx[128];
	// demoted variable
	.shared .align 8 .b8 _ZZ28segmented_implicit_gemm_wmmaI13__nv_bfloat16S0_Lb1EEvPKT_S3_S3_PKlS5_PKfPKiPT0_iiiiiiffE9d_row_idx[128];
	// demoted variable
	.shared .align 4 .b8 _ZZ28segmented_implicit_gemm_wmmaI13__nv_bfloat16S0_Lb1EEvPKT_S3_S3_PKlS5_PKfPKiPT0_iiiiiiffE8row_gate[64];
	// demoted variable
	.shared .align 16 .b8 _ZZ28segmented_implicit_gemm_wmmaI13__nv_bfloat16S0_Lb1EEvPKT_S3_S3_PKlS5_PKfPKiPT0_iiiiiiffE5Asmem[1024];
	// demoted variable
	.shared .align 16 .b8 _ZZ28segmented_implicit_gemm_wmmaI13__nv_bfloat16S0_Lb1EEvPKT_S3_S3_PKlS5_PKfPKiPT0_iiiiiiffE5Bsmem[1024];
	// demoted variable
	.shared .align 4 .b8 _ZZ28segmented_implicit_gemm_wmmaI13__nv_bfloat16S0_Lb1EEvPKT_S3_S3_PKlS5_PKfPKiPT0_iiiiiiffE7OutTile[1024];
	ld.param.u64 	%rd45, [_Z28segmented_implicit_gemm_wmmaI13__nv_bfloat16S0_Lb1EEvPKT_S3_S3_PKlS5_PKfPKiPT0_iiiiiiff_param_0];
	ld.param.u64 	%rd47, [_Z28segmented_implicit_gemm_wmmaI13__nv_bfloat16S0_Lb1EEvPKT_S3_S3_PKlS5_PKfPKiPT0_iiiiiiff_param_2];
	ld.param.u64 	%rd48, [_Z28segmented_implicit_gemm_wmmaI13__nv_bfloat16S0_Lb1EEvPKT_S3_S3_PKlS5_PKfPKiPT0_iiiiiiff_param_3];
	ld.param.u64 	%rd49, [_Z28segmented_implicit_gemm_wmmaI13__nv_bfloat16S0_Lb1EEvPKT_S3_S3_PKlS5_PKfPKiPT0_iiiiiiff_param_4];
	ld.param.u64 	%rd50, [_Z28segmented_implicit_gemm_wmmaI13__nv_bfloat16S0_Lb1EEvPKT_S3_S3_PKlS5_PKfPKiPT0_iiiiiiff_param_5];
	ld.param.u64 	%rd51, [_Z28segmented_implicit_gemm_wmmaI13__nv_bfloat16S0_Lb1EEvPKT_S3_S3_PKlS5_PKfPKiPT0_iiiiiiff_param_6];
	ld.param.u64 	%rd52, [_Z28segmented_implicit_gemm_wmmaI13__nv_bfloat16S0_Lb1EEvPKT_S3_S3_PKlS5_PKfPKiPT0_iiiiiiff_param_7];
	ld.param.u32 	%r45, [_Z28segmented_implicit_gemm_wmmaI13__nv_bfloat16S0_Lb1EEvPKT_S3_S3_PKlS5_PKfPKiPT0_iiiiiiff_param_8];
	ld.param.u32 	%r46, [_Z28segmented_implicit_gemm_wmmaI13__nv_bfloat16S0_Lb1EEvPKT_S3_S3_PKlS5_PKfPKiPT0_iiiiiiff_param_9];
	ld.param.u32 	%r47, [_Z28segmented_implicit_gemm_wmmaI13__nv_bfloat16S0_Lb1EEvPKT_S3_S3_PKlS5_PKfPKiPT0_iiiiiiff_param_10];
	ld.param.u32 	%r48, [_Z28segmented_implicit_gemm_wmmaI13__nv_bfloat16S0_Lb1EEvPKT_S3_S3_PKlS5_PKfPKiPT0_iiiiiiff_param_11];
	ld.param.u32 	%r49, [_Z28segmented_implicit_gemm_wmmaI13__nv_bfloat16S0_Lb1EEvPKT_S3_S3_PKlS5_PKfPKiPT0_iiiiiiff_param_12];
	ld.param.u32 	%r50, [_Z28segmented_implicit_gemm_wmmaI13__nv_bfloat16S0_Lb1EEvPKT_S3_S3_PKlS5_PKfPKiPT0_iiiiiiff_param_13];
	ld.param.f32 	%f105, [_Z28segmented_implicit_gemm_wmmaI13__nv_bfloat16S0_Lb1EEvPKT_S3_S3_PKlS5_PKfPKiPT0_iiiiiiff_param_14];
	ld.param.f32 	%f106, [_Z28segmented_implicit_gemm_wmmaI13__nv_bfloat16S0_Lb1EEvPKT_S3_S3_PKlS5_PKfPKiPT0_iiiiiiff_param_15];
	cvta.to.global.u64 	%rd1, %rd47;
	mov.u32 	%r51, %ntid.x;
	setp.ne.s32 	%p13, %r51, 32;
	@%p13 bra 	$L__BB3_6;
	mov.u32 	%r1, %tid.x;
	and.b32  	%r2, %r1, 31;
	setp.lt.s32 	%p14, %r50, 1;
	@%p14 bra 	$L__BB3_6;
	mov.u32 	%r52, %ctaid.x;
	shl.b32 	%r53, %r52, 4;
	mov.u32 	%r167, %ctaid.y;
	cvt.s64.s32 	%rd2, %r46;
	cvt.s64.s32 	%rd6, %r47;
	and.b32  	%r4, %r1, 15;
	shl.b32 	%r54, %r1, 3;
	and.b32  	%r55, %r54, 120;
	mov.u32 	%r56, _ZZ28segmented_implicit_gemm_wmmaI13__nv_bfloat16S0_Lb1EEvPKT_S3_S3_PKlS5_PKfPKiPT0_iiiiiiffE9a_row_idx;
	add.s32 	%r5, %r56, %r55;
	cvt.s64.s32 	%rd4, %r45;
	shr.u32 	%r57, %r1, 1;
	and.b32  	%r58, %r57, 8;
	cvt.u64.u32 	%rd5, %r58;
	or.b32  	%r6, %r58, 7;
	and.b32  	%r59, %r1, 16;
	shl.b32 	%r60, %r1, 5;
	and.b32  	%r61, %r60, 480;
	or.b32  	%r62, %r61, %r59;
	mov.u32 	%r63, _ZZ28segmented_implicit_gemm_wmmaI13__nv_bfloat16S0_Lb1EEvPKT_S3_S3_PKlS5_PKfPKiPT0_iiiiiiffE5Asmem;
	add.s32 	%r7, %r63, %r62;
	or.b32  	%r64, %r58, %r53;
	setp.lt.s32 	%p15, %r4, %r46;
	setp.lt.s32 	%p16, %r64, %r47;
	and.pred  	%p1, %p15, %p16;
	cvt.u64.u32 	%rd7, %r64;
	setp.ge.s32 	%p17, %r4, %r46;
	add.s32 	%r8, %r64, 7;
	setp.ge.s32 	%p18, %r8, %r47;
	or.pred  	%p2, %p17, %p18;
	mov.u32 	%r66, _ZZ28segmented_implicit_gemm_wmmaI13__nv_bfloat16S0_Lb1EEvPKT_S3_S3_PKlS5_PKfPKiPT0_iiiiiiffE5Bsmem;
	add.s32 	%r9, %r66, %r62;
	shr.u32 	%r10, %r2, 1;
	and.b32  	%r67, %r54, 8;
	or.b32  	%r68, %r67, %r53;
	cvt.s64.s32 	%rd8, %r49;
	or.b32  	%r11, %r68, 7;
	setp.ne.s64 	%p19, %rd47, 0;
	setp.neu.f32 	%p20, %f106, 0f00000000;
	and.pred  	%p3, %p19, %p20;
	mov.u32 	%r12, %nctaid.y;
	add.s32 	%r69, %r46, -1;
	shr.u32 	%r70, %r69, 4;
	add.s32 	%r71, %r70, 1;
	and.b32  	%r13, %r71, 536870910;
	add.s32 	%r14, %r7, 512;
	add.s32 	%r15, %r9, 512;
	and.b32  	%r16, %r69, 16;
	and.b32  	%r72, %r60, 32;
	shl.b32 	%r73, %r10, 6;
	or.b32  	%r74, %r73, %r72;
	mov.u32 	%r75, _ZZ28segmented_implicit_gemm_wmmaI13__nv_bfloat16S0_Lb1EEvPKT_S3_S3_PKlS5_PKfPKiPT0_iiiiiiffE7OutTile;
	add.s32 	%r17, %r75, %r74;
	cvt.u64.u32 	%rd9, %r68;
	or.b32  	%r18, %r68, 1;
	or.b32  	%r19, %r68, 2;
	or.b32  	%r20, %r68, 3;
	or.b32  	%r21, %r68, 4;
	or.b32  	%r22, %r68, 5;
	or.b32  	%r23, %r68, 6;
	cvta.to.global.u64 	%rd10, %rd51;
	cvta.to.global.u64 	%rd11, %rd48;
	cvta.to.global.u64 	%rd12, %rd49;
	cvta.to.global.u64 	%rd13, %rd50;
$L__BB3_3:
	mov.b32 	%r168, 0;
	mov.u32 	%r169, %r167;
$L__BB3_4:
	cvt.u64.u32 	%rd14, %r168;
	mul.wide.u32 	%rd53, %r168, 4;
	add.s64 	%rd54, %rd10, %rd53;
	ld.global.nc.u32 	%r27, [%rd54];
	ld.global.nc.u32 	%r28, [%rd54+4];
	sub.s32 	%r77, %r28, %r27;
	add.s32 	%r78, %r77, 15;
	shr.s32 	%r79, %r78, 31;
	shr.u32 	%r80, %r79, 28;
	add.s32 	%r81, %r78, %r80;
	shr.s32 	%r29, %r81, 4;
	setp.lt.s32 	%p21, %r169, %r29;
	@%p21 bra 	$L__BB3_7;
	cvt.u32.u64 	%r82, %rd14;
	add.s32 	%r168, %r82, 1;
	sub.s32 	%r169, %r169, %r29;
	setp.eq.s32 	%p22, %r168, %r50;
	@%p22 bra 	$L__BB3_6;
	bra.uni 	$L__BB3_4;
$L__BB3_6:
	ret;
$L__BB3_7:
	setp.gt.u32 	%p23, %r2, 15;
	shl.b32 	%r83, %r169, 4;
	add.s32 	%r32, %r27, %r83;
	@%p23 bra 	$L__BB3_15;
	add.s32 	%r33, %r32, %r2;
	min.s32 	%r84, %r28, %r48;
	setp.gt.s32 	%p4, %r84, %r33;
	setp.le.s32 	%p24, %r84, %r33;
	mov.b64 	%rd146, -1;
	@%p24 bra 	$L__BB3_10;
	mul.wide.s32 	%rd56, %r33, 8;
	add.s64 	%rd57, %rd11, %rd56;
	ld.global.nc.u64 	%rd146, [%rd57];
$L__BB3_10:
	shl.b32 	%r85, %r2, 3;
	mov.u32 	%r86, _ZZ28segmented_implicit_gemm_wmmaI13__nv_bfloat16S0_Lb1EEvPKT_S3_S3_PKlS5_PKfPKiPT0_iiiiiiffE9a_row_idx;
	add.s32 	%r87, %r86, %r85;
	st.shared.u64 	[%r87], %rd146;
	mov.b64 	%rd147, -1;
	not.pred 	%p25, %p4;
	@%p25 bra 	$L__BB3_12;
	mul.wide.s32 	%rd59, %r33, 8;
	add.s64 	%rd60, %rd12, %rd59;
	ld.global.nc.u64 	%rd147, [%rd60];
$L__BB3_12:
	mov.u32 	%r89, _ZZ28segmented_implicit_gemm_wmmaI13__nv_bfloat16S0_Lb1EEvPKT_S3_S3_PKlS5_PKfPKiPT0_iiiiiiffE9d_row_idx;
	add.s32 	%r90, %r89, %r85;
	st.shared.u64 	[%r90], %rd147;
	mov.f32 	%f172, 0f00000000;
	@%p25 bra 	$L__BB3_14;
	mul.wide.s32 	%rd61, %r33, 4;
	add.s64 	%rd62, %rd13, %rd61;
	ld.global.nc.f32 	%f172, [%rd62];
$L__BB3_14:
	shl.b32 	%r91, %r2, 2;
	mov.u32 	%r92, _ZZ28segmented_implicit_gemm_wmmaI13__nv_bfloat16S0_Lb1EEvPKT_S3_S3_PKlS5_PKfPKiPT0_iiiiiiffE8row_gate;
	add.s32 	%r93, %r92, %r91;
	st.shared.f32 	[%r93], %f172;
$L__BB3_15:
	bar.sync 	0;
	mul.lo.s64 	%rd64, %rd6, %rd2;
	mul.lo.s64 	%rd19, %rd64, %rd14;
	ld.shared.u64 	%rd20, [%r5];
	setp.lt.s64 	%p28, %rd20, 0;
	setp.ge.s64 	%p29, %rd20, %rd4;
	mov.pred 	%p106, -1;
	mov.b64 	%rd148, 0;
	or.pred  	%p30, %p28, %p29;
	@%p30 bra 	$L__BB3_17;
	setp.ge.s32 	%p106, %r6, %r46;
	mad.lo.s64 	%rd65, %rd20, %rd2, %rd5;
	shl.b64 	%rd66, %rd65, 1;
	add.s64 	%rd148, %rd45, %rd66;
$L__BB3_17:
	@%p106 bra 	$L__BB3_19;
	// begin inline asm
	cp.async.cg.shared.global [%r7], [%rd148], 16;

	// end inline asm
	bra.uni 	$L__BB3_20;
$L__BB3_19:
	mov.b32 	%r95, 0;
	st.shared.v4.u32 	[%r7], {%r95, %r95, %r95, %r95};
$L__BB3_20:
	ld.param.u64 	%rd145, [_Z28segmented_implicit_gemm_wmmaI13__nv_bfloat16S0_Lb1EEvPKT_S3_S3_PKlS5_PKfPKiPT0_iiiiiiff_param_1];
	shl.b64 	%rd68, %rd19, 1;
	add.s64 	%rd23, %rd145, %rd68;
	@%p2 bra 	$L__BB3_22;
	cvt.u64.u32 	%rd70, %r4;
	mad.lo.s64 	%rd71, %rd6, %rd70, %rd7;
	shl.b64 	%rd72, %rd71, 1;
	add.s64 	%rd73, %rd23, %rd72;
	selp.b64 	%rd69, %rd73, 0, %p1;
	// begin inline asm
	cp.async.cg.shared.global [%r9], [%rd69], 16;

	// end inline asm
	bra.uni 	$L__BB3_23;
$L__BB3_22:
	mov.b32 	%r97, 0;
	st.shared.v4.u32 	[%r9], {%r97, %r97, %r97, %r97};
$L__BB3_23:
	setp.lt.s32 	%p31, %r46, 1;
	// begin inline asm
	cp.async.commit_group;

	// end inline asm
	// begin inline asm
	cp.async.wait_group 0;

	// end inline asm
	bar.sync 	0;
	mov.f32 	%f197, 0f00000000;
	mov.f32 	%f198, %f197;
	mov.f32 	%f199, %f197;
	mov.f32 	%f200, %f197;
	mov.f32 	%f201, %f197;
	mov.f32 	%f202, %f197;
	mov.f32 	%f203, %f197;
	mov.f32 	%f204, %f197;
	@%p31 bra 	$L__BB3_72;
	setp.lt.u32 	%p32, %r46, 17;
	mov.b32 	%r172, 16;
	mov.f32 	%f197, 0f00000000;
	@%p32 bra 	$L__BB3_56;
	mov.b32 	%r170, 0;
	mov.f32 	%f197, 0f00000000;
	mov.f32 	%f198, %f197;
	mov.f32 	%f199, %f197;
	mov.f32 	%f200, %f197;
	mov.f32 	%f201, %f197;
	mov.f32 	%f202, %f197;
	mov.f32 	%f203, %f197;
	mov.f32 	%f204, %f197;
	mov.u32 	%r171, %r170;
$L__BB3_26:
	mov.u32 	%r34, %r170;
	add.s32 	%r36, %r34, 16;
	setp.ge.s32 	%p33, %r36, %r46;
	@%p33 bra 	$L__BB3_38;
	ld.shared.u64 	%rd24, [%r5];
	setp.lt.s64 	%p35, %rd24, 0;
	setp.ge.s64 	%p36, %rd24, %rd4;
	mov.pred 	%p107, -1;
	mov.b64 	%rd149, 0;
	or.pred  	%p37, %p35, %p36;
	@%p37 bra 	$L__BB3_29;
	cvt.u64.u32 	%rd75, %r34;
	add.s64 	%rd76, %rd75, %rd5;
	mad.lo.s64 	%rd77, %rd24, %rd2, %rd76;
	shl.b64 	%rd78, %rd77, 1;
	add.s64 	%rd79, %rd45, %rd78;
	add.s64 	%rd149, %rd79, 32;
	add.s32 	%r100, %r6, %r36;
	setp.ge.s32 	%p107, %r100, %r46;
$L__BB3_29:
	@%p107 bra 	$L__BB3_31;
	// begin inline asm
	cp.async.cg.shared.global [%r14], [%rd149], 16;

	// end inline asm
	bra.uni 	$L__BB3_32;
$L__BB3_31:
	mov.b32 	%r102, 0;
	st.shared.v4.u32 	[%r14], {%r102, %r102, %r102, %r102};
$L__BB3_32:
	cvt.u32.u64 	%r103, %rd7;
	setp.ge.s32 	%p38, %r103, %r47;
	add.s32 	%r37, %r36, %r4;
	setp.ge.s32 	%p39, %r37, %r46;
	mov.b64 	%rd150, 0;
	or.pred  	%p40, %p39, %p38;
	@%p40 bra 	$L__BB3_34;
	cvt.u64.u32 	%rd83, %r37;
	mad.lo.s64 	%rd84, %rd83, %rd6, %rd7;
	shl.b64 	%rd85, %rd84, 1;
	add.s64 	%rd150, %rd23, %rd85;
$L__BB3_34:
	setp.ge.s32 	%p41, %r8, %r47;
	or.pred  	%p43, %p39, %p41;
	@%p43 bra 	$L__BB3_36;
	// begin inline asm
	cp.async.cg.shared.global [%r15], [%rd150], 16;

	// end inline asm
	bra.uni 	$L__BB3_37;
$L__BB3_36:
	mov.b32 	%r105, 0;
	st.shared.v4.u32 	[%r15], {%r105, %r105, %r105, %r105};
$L__BB3_37:
	// begin inline asm
	cp.async.commit_group;

	// end inline asm
$L__BB3_38:
	setp.ge.s32 	%p44, %r36, %r46;
	mov.u32 	%r106, _ZZ28segmented_implicit_gemm_wmmaI13__nv_bfloat16S0_Lb1EEvPKT_S3_S3_PKlS5_PKfPKiPT0_iiiiiiffE5Asmem;
	cvt.u64.u32 	%rd87, %r106;
	cvta.shared.u64 	%rd88, %rd87;
	mov.b32 	%r107, 16;
	wmma.load.a.sync.aligned.row.m16n16k16.bf16 	{%r108, %r109, %r110, %r111}, [%rd88], %r107;
	mov.u32 	%r112, _ZZ28segmented_implicit_gemm_wmmaI13__nv_bfloat16S0_Lb1EEvPKT_S3_S3_PKlS5_PKfPKiPT0_iiiiiiffE5Bsmem;
	cvt.u64.u32 	%rd89, %r112;
	cvta.shared.u64 	%rd90, %rd89;
	wmma.load.b.sync.aligned.row.m16n16k16.bf16 	{%r113, %r114, %r115, %r116}, [%rd90], %r107;
	wmma.mma.sync.aligned.row.row.m16n16k16.f32.bf16.bf16.f32 {%f11, %f12, %f13, %f14, %f15, %f16, %f17, %f18}, {%r108, %r109, %r110, %r111}, {%r113, %r114, %r115, %r116}, {%f204, %f203, %f202, %f201, %f200, %f199, %f198, %f197};
	@%p44 bra 	$L__BB3_40;
	// begin inline asm
	cp.async.wait_group 0;

	// end inline asm
$L__BB3_40:
	bar.sync 	0;
	add.s32 	%r170, %r34, 32;
	setp.ge.s32 	%p45, %r170, %r46;
	@%p45 bra 	$L__BB3_52;
	ld.shared.u64 	%rd29, [%r5];
	setp.lt.s64 	%p47, %rd29, 0;
	setp.ge.s64 	%p48, %rd29, %rd4;
	mov.pred 	%p108, -1;
	mov.b64 	%rd151, 0;
	or.pred  	%p49, %p47, %p48;
	@%p49 bra 	$L__BB3_43;
	cvt.u32.u64 	%r117, %rd5;
	add.s32 	%r118, %r34, %r117;
	cvt.u64.u32 	%rd92, %r118;
	mad.lo.s64 	%rd93, %rd29, %rd2, %rd92;
	shl.b64 	%rd94, %rd93, 1;
	add.s64 	%rd95, %rd45, %rd94;
	add.s64 	%rd151, %rd95, 64;
	add.s32 	%r119, %r6, %r170;
	setp.ge.s32 	%p108, %r119, %r46;
$L__BB3_43:
	@%p108 bra 	$L__BB3_45;
	// begin inline asm
	cp.async.cg.shared.global [%r7], [%rd151], 16;

	// end inline asm
	bra.uni 	$L__BB3_46;
$L__BB3_45:
	mov.b32 	%r121, 0;
	st.shared.v4.u32 	[%r7], {%r121, %r121, %r121, %r121};
$L__BB3_46:
	cvt.u32.u64 	%r122, %rd7;
	setp.ge.s32 	%p50, %r122, %r47;
	add.s32 	%r39, %r170, %r4;
	setp.ge.s32 	%p51, %r39, %r46;
	mov.b64 	%rd152, 0;
	or.pred  	%p52, %p51, %p50;
	@%p52 bra 	$L__BB3_48;
	cvt.u64.u32 	%rd99, %r39;
	mad.lo.s64 	%rd100, %rd99, %rd6, %rd7;
	shl.b64 	%rd101, %rd100, 1;
	add.s64 	%rd152, %rd23, %rd101;
$L__BB3_48:
	setp.ge.s32 	%p53, %r8, %r47;
	or.pred  	%p55, %p51, %p53;
	@%p55 bra 	$L__BB3_50;
	// begin inline asm
	cp.async.cg.shared.global [%r9], [%rd152], 16;

	// end inline asm
	bra.uni 	$L__BB3_51;
$L__BB3_50:
	mov.b32 	%r124, 0;
	st.shared.v4.u32 	[%r9], {%r124, %r124, %r124, %r124};
$L__BB3_51:
	// begin inline asm
	cp.async.commit_group;

	// end inline asm
$L__BB3_52:
	setp.ge.s32 	%p56, %r170, %r46;
	mov.u32 	%r125, _ZZ28segmented_implicit_gemm_wmmaI13__nv_bfloat16S0_Lb1EEvPKT_S3_S3_PKlS5_PKfPKiPT0_iiiiiiffE5Asmem;
	cvt.u64.u32 	%rd103, %r125;
	cvta.shared.u64 	%rd104, %rd103;
	mov.b32 	%r126, 16;
	wmma.load.a.sync.aligned.row.m16n16k16.bf16 	{%r127, %r128, %r129, %r130}, [%rd104+512], %r126;
	mov.u32 	%r131, _ZZ28segmented_implicit_gemm_wmmaI13__nv_bfloat16S0_Lb1EEvPKT_S3_S3_PKlS5_PKfPKiPT0_iiiiiiffE5Bsmem;
	cvt.u64.u32 	%rd105, %r131;
	cvta.shared.u64 	%rd106, %rd105;
	wmma.load.b.sync.aligned.row.m16n16k16.bf16 	{%r132, %r133, %r134, %r135}, [%rd106+512], %r126;
	wmma.mma.sync.aligned.row.row.m16n16k16.f32.bf16.bf16.f32 {%f204, %f203, %f202, %f201, %f200, %f199, %f198, %f197}, {%r127, %r128, %r129, %r130}, {%r132, %r133, %r134, %r135}, {%f11, %f12, %f13, %f14, %f15, %f16, %f17, %f18};
	@%p56 bra 	$L__BB3_54;
	// begin inline asm
	cp.async.wait_group 0;

	// end inline asm
$L__BB3_54:
	bar.sync 	0;
	add.s32 	%r171, %r171, 2;
	setp.ne.s32 	%p57, %r171, %r13;
	@%p57 bra 	$L__BB3_26;
	add.s32 	%r172, %r34, 48;
$L__BB3_56:
	setp.ne.s32 	%p58, %r16, 0;
	@%p58 bra 	$L__BB3_72;
	setp.ge.s32 	%p59, %r172, %r46;
	@%p59 bra 	$L__BB3_69;
	ld.shared.u64 	%rd34, [%r5];
	setp.lt.s64 	%p61, %rd34, 0;
	setp.ge.s64 	%p62, %rd34, %rd4;
	mov.pred 	%p109, -1;
	mov.b64 	%rd153, 0;
	or.pred  	%p63, %p61, %p62;
	@%p63 bra 	$L__BB3_60;
	cvt.u32.u64 	%r136, %rd5;
	add.s32 	%r137, %r172, %r136;
	cvt.u64.u32 	%rd108, %r137;
	mad.lo.s64 	%rd109, %rd34, %rd2, %rd108;
	shl.b64 	%rd110, %rd109, 1;
	add.s64 	%rd153, %rd45, %rd110;
	add.s32 	%r138, %r137, 7;
	setp.ge.s32 	%p109, %r138, %r46;
$L__BB3_60:
	@%p109 bra 	$L__BB3_62;
	// begin inline asm
	cp.async.cg.shared.global [%r14], [%rd153], 16;

	// end inline asm
	bra.uni 	$L__BB3_63;
$L__BB3_62:
	mov.b32 	%r140, 0;
	st.shared.v4.u32 	[%r14], {%r140, %r140, %r140, %r140};
$L__BB3_63:
	cvt.u32.u64 	%r141, %rd7;
	setp.ge.s32 	%p64, %r141, %r47;
	add.s32 	%r43, %r172, %r4;
	setp.ge.s32 	%p65, %r43, %r46;
	mov.b64 	%rd154, 0;
	or.pred  	%p66, %p65, %p64;
	@%p66 bra 	$L__BB3_65;
	cvt.u64.u32 	%rd114, %r43;
	mad.lo.s64 	%rd115, %rd114, %rd6, %rd7;
	shl.b64 	%rd116, %rd115, 1;
	add.s64 	%rd154, %rd23, %rd116;
$L__BB3_65:
	setp.ge.s32 	%p67, %r8, %r47;
	or.pred  	%p69, %p65, %p67;
	@%p69 bra 	$L__BB3_67;
	// begin inline asm
	cp.async.cg.shared.global [%r15], [%rd154], 16;

	// end inline asm
	bra.uni 	$L__BB3_68;
$L__BB3_67:
	mov.b32 	%r143, 0;
	st.shared.v4.u32 	[%r15], {%r143, %r143, %r143, %r143};
$L__BB3_68:
	// begin inline asm
	cp.async.commit_group;

	// end inline asm
$L__BB3_69:
	setp.ge.s32 	%p70, %r172, %r46;
	mov.u32 	%r144, _ZZ28segmented_implicit_gemm_wmmaI13__nv_bfloat16S0_Lb1EEvPKT_S3_S3_PKlS5_PKfPKiPT0_iiiiiiffE5Asmem;
	cvt.u64.u32 	%rd118, %r144;
	cvta.shared.u64 	%rd119, %rd118;
	mov.b32 	%r145, 16;
	wmma.load.a.sync.aligned.row.m16n16k16.bf16 	{%r146, %r147, %r148, %r149}, [%rd119], %r145;
	mov.u32 	%r150, _ZZ28segmented_implicit_gemm_wmmaI13__nv_bfloat16S0_Lb1EEvPKT_S3_S3_PKlS5_PKfPKiPT0_iiiiiiffE5Bsmem;
	cvt.u64.u32 	%rd120, %r150;
	cvta.shared.u64 	%rd121, %rd120;
	wmma.load.b.sync.aligned.row.m16n16k16.bf16 	{%r151, %r152, %r153, %r154}, [%rd121], %r145;
	wmma.mma.sync.aligned.row.row.m16n16k16.f32.bf16.bf16.f32 {%f204, %f203, %f202, %f201, %f200, %f199, %f198, %f197}, {%r146, %r147, %r148, %r149}, {%r151, %r152, %r153, %r154}, {%f204, %f203, %f202, %f201, %f200, %f199, %f198, %f197};
	@%p70 bra 	$L__BB3_71;
	// begin inline asm
	cp.async.wait_group 0;

	// end inline asm
$L__BB3_71:
	bar.sync 	0;
$L__BB3_72:
	mov.u32 	%r155, _ZZ28segmented_implicit_gemm_wmmaI13__nv_bfloat16S0_Lb1EEvPKT_S3_S3_PKlS5_PKfPKiPT0_iiiiiiffE7OutTile;
	mov.b32 	%r156, 16;
	wmma.store.d.sync.aligned.row.m16n16k16.shared.f32 	[%r155], {%f204, %f203, %f202, %f201, %f200, %f199, %f198, %f197}, %r156;
	bar.sync 	0;
	add.s32 	%r157, %r32, %r10;
	shl.b32 	%r158, %r10, 3;
	mov.u32 	%r159, _ZZ28segmented_implicit_gemm_wmmaI13__nv_bfloat16S0_Lb1EEvPKT_S3_S3_PKlS5_PKfPKiPT0_iiiiiiffE9a_row_idx;
	add.s32 	%r160, %r159, %r158;
	ld.shared.u64 	%rd39, [%r160];
	mov.u32 	%r161, _ZZ28segmented_implicit_gemm_wmmaI13__nv_bfloat16S0_Lb1EEvPKT_S3_S3_PKlS5_PKfPKiPT0_iiiiiiffE9d_row_idx;
	add.s32 	%r162, %r161, %r158;
	ld.shared.u64 	%rd40, [%r162];
	setp.lt.s32 	%p71, %r157, %r48;
	setp.gt.s64 	%p72, %rd39, -1;
	setp.lt.s64 	%p73, %rd39, %rd4;
	and.pred  	%p74, %p72, %p73;
	and.pred  	%p76, %p71, %p74;
	setp.gt.s64 	%p77, %rd40, -1;
	setp.lt.s64 	%p78, %rd40, %rd8;
	and.pred  	%p79, %p77, %p78;
	and.pred  	%p81, %p76, %p79;
	not.pred 	%p82, %p81;
	@%p82 bra 	$L__BB3_113;
	setp.lt.s32 	%p83, %r11, %r47;
	shl.b32 	%r163, %r10, 2;
	mov.u32 	%r164, _ZZ28segmented_implicit_gemm_wmmaI13__nv_bfloat16S0_Lb1EEvPKT_S3_S3_PKlS5_PKfPKiPT0_iiiiiiffE8row_gate;
	add.s32 	%r165, %r164, %r163;
	ld.shared.f32 	%f59, [%r165];
	@%p83 bra 	$L__BB3_96;
	cvt.u32.u64 	%r166, %rd9;
	setp.lt.s32 	%p84, %r166, %r47;
	@%p84 bra 	$L__BB3_75;
	bra.uni 	$L__BB3_113;
$L__BB3_75:
	ld.shared.f32 	%f112, [%r17];
	mul.f32 	%f113, %f105, %f112;
	mul.f32 	%f213, %f59, %f113;
	mad.lo.s64 	%rd122, %rd39, %rd6, %rd9;
	shl.b64 	%rd123, %rd122, 1;
	add.s64 	%rd43, %rd1, %rd123;
	not.pred 	%p85, %p3;
	@%p85 bra 	$L__BB3_77;
	ld.global.nc.u16 	%rs1, [%rd43];
	// begin inline asm
	{ cvt.f32.bf16 %f114, %rs1;}

	// end inline asm
	fma.rn.f32 	%f213, %f106, %f114, %f213;
$L__BB3_77:
	setp.ge.s32 	%p86, %r18, %r47;
	mad.lo.s64 	%rd125, %rd40, %rd6, %rd9;
	shl.b64 	%rd126, %rd125, 1;
	add.s64 	%rd124, %rd52, %rd126;
	// begin inline asm
	{  cvt.rn.bf16.f32 %rs2, %f213;}

	// end inline asm
	// begin inline asm
	{ atom.add.noftz.bf16 %rs3,[%rd124],%rs2; }

	// end inline asm
	@%p86 bra 	$L__BB3_113;
	ld.shared.f32 	%f116, [%r17+4];
	mul.f32 	%f117, %f105, %f116;
	mul.f32 	%f214, %f59, %f117;
	@%p85 bra 	$L__BB3_80;
	ld.global.nc.u16 	%rs5, [%rd43+2];
	// begin inline asm
	{ cvt.f32.bf16 %f118, %rs5;}

	// end inline asm
	fma.rn.f32 	%f214, %f106, %f118, %f214;
$L__BB3_80:
	setp.ge.s32 	%p88, %r19, %r47;
	add.s64 	%rd127, %rd124, 2;
	// begin inline asm
	{  cvt.rn.bf16.f32 %rs6, %f214;}

	// end inline asm
	// begin inline asm
	{ atom.add.noftz.bf16 %rs7,[%rd127],%rs6; }

	// end inline asm
	@%p88 bra 	$L__BB3_113;
	ld.shared.f32 	%f120, [%r17+8];
	mul.f32 	%f121, %f105, %f120;
	mul.f32 	%f215, %f59, %f121;
	@%p85 bra 	$L__BB3_83;
	ld.global.nc.u16 	%rs9, [%rd43+4];
	// begin inline asm
	{ cvt.f32.bf16 %f122, %rs9;}

	// end inline asm
	fma.rn.f32 	%f215, %f106, %f122, %f215;
$L__BB3_83:
	setp.ge.s32 	%p90, %r20, %r47;
	add.s64 	%rd128, %rd124, 4;
	// begin inline asm
	{  cvt.rn.bf16.f32 %rs10, %f215;}

	// end inline asm
	// begin inline asm
	{ atom.add.noftz.bf16 %rs11,[%rd128],%rs10; }

	// end inline asm
	@%p90 bra 	$L__BB3_113;
	ld.shared.f32 	%f124, [%r17+12];
	mul.f32 	%f125, %f105, %f124;
	mul.f32 	%f216, %f59, %f125;
	@%p85 bra 	$L__BB3_86;
	ld.global.nc.u16 	%rs13, [%rd43+6];
	// begin inline asm
	{ cvt.f32.bf16 %f126, %rs13;}

	// end inline asm
	fma.rn.f32 	%f216, %f106, %f126, %f216;
$L__BB3_86:
	setp.ge.s32 	%p92, %r21, %r47;
	add.s64 	%rd129, %rd124, 6;
	// begin inline asm
	{  cvt.rn.bf16.f32 %rs14, %f216;}

	// end inline asm
	// begin inline asm
	{ atom.add.noftz.bf16 %rs15,[%rd129],%rs14; }

	// end inline asm
	@%p92 bra 	$L__BB3_113;
	ld.shared.f32 	%f128, [%r17+16];
	mul.f32 	%f129, %f105, %f128;
	mul.f32 	%f217, %f59, %f129;
	@%p85 bra 	$L__BB3_89;
	ld.global.nc.u16 	%rs17, [%rd43+8];
	// begin inline asm
	{ cvt.f32.bf16 %f130, %rs17;}

	// end inline asm
	fma.rn.f32 	%f217, %f106, %f130, %f217;
$L__BB3_89:
	setp.ge.s32 	%p94, %r22, %r47;
	add.s64 	%rd130, %rd124, 8;
	// begin inline asm
	{  cvt.rn.bf16.f32 %rs18, %f217;}

	// end inline asm
	// begin inline asm
	{ atom.add.noftz.bf16 %rs19,[%rd130],%rs18; }

	// end inline asm
	@%p94 bra 	$L__BB3_113;
	ld.shared.f32 	%f132, [%r17+20];
	mul.f32 	%f133, %f105, %f132;
	mul.f32 	%f218, %f59, %f133;
	@%p85 bra 	$L__BB3_92;
	ld.global.nc.u16 	%rs21, [%rd43+10];
	// begin inline asm
	{ cvt.f32.bf16 %f134, %rs21;}

	// end inline asm
	fma.rn.f32 	%f218, %f106, %f134, %f218;
$L__BB3_92:
	setp.ge.s32 	%p96, %r23, %r47;
	add.s64 	%rd131, %rd124, 10;
	// begin inline asm
	{  cvt.rn.bf16.f32 %rs22, %f218;}

	// end inline asm
	// begin inline asm
	{ atom.add.noftz.bf16 %rs23,[%rd131],%rs22; }

	// end inline asm
	@%p96 bra 	$L__BB3_113;
	ld.shared.f32 	%f136, [%r17+24];
	mul.f32 	%f137, %f105, %f136;
	mul.f32 	%f219, %f59, %f137;
	@%p85 bra 	$L__BB3_95;
	ld.global.nc.u16 	%rs25, [%rd43+12];
	// begin inline asm
	{ cvt.f32.bf16 %f138, %rs25;}

	// end inline asm
	fma.rn.f32 	%f219, %f106, %f138, %f219;
$L__BB3_95:
	add.s64 	%rd132, %rd124, 12;
	// begin inline asm
	{  cvt.rn.bf16.f32 %rs26, %f219;}

	// end inline asm
	// begin inline asm
	{ atom.add.noftz.bf16 %rs27,[%rd132],%rs26; }

	// end inline asm
	bra.uni 	$L__BB3_113;
$L__BB3_96:
	ld.shared.f32 	%f140, [%r17];
	mul.f32 	%f141, %f105, %f140;
	mul.f32 	%f205, %f59, %f141;
	mad.lo.s64 	%rd133, %rd39, %rd6, %rd9;
	shl.b64 	%rd134, %rd133, 1;
	add.s64 	%rd41, %rd1, %rd134;
	not.pred 	%p98, %p3;
	@%p98 bra 	$L__BB3_98;
	ld.global.nc.u16 	%rs29, [%rd41];
	// begin inline asm
	{ cvt.f32.bf16 %f142, %rs29;}

	// end inline asm
	fma.rn.f32 	%f205, %f106, %f142, %f205;
$L__BB3_98:
	mad.lo.s64 	%rd136, %rd40, %rd6, %rd9;
	shl.b64 	%rd137, %rd136, 1;
	add.s64 	%rd135, %rd52, %rd137;
	// begin inline asm
	{  cvt.rn.bf16.f32 %rs30, %f205;}

	// end inline asm
	// begin inline asm
	{ atom.add.noftz.bf16 %rs31,[%rd135],%rs30; }

	// end inline asm
	ld.shared.f32 	%f144, [%r17+4];
	mul.f32 	%f145, %f105, %f144;
	mul.f32 	%f206, %f59, %f145;
	@%p98 bra 	$L__BB3_100;
	ld.global.nc.u16 	%rs33, [%rd41+2];
	// begin inline asm
	{ cvt.f32.bf16 %f146, %rs33;}

	// end inline asm
	fma.rn.f32 	%f206, %f106, %f146, %f206;
$L__BB3_100:
	add.s64 	%rd138, %rd135, 2;
	// begin inline asm
	{  cvt.rn.bf16.f32 %rs34, %f206;}

	// end inline asm
	// begin inline asm
	{ atom.add.noftz.bf16 %rs35,[%rd138],%rs34; }

	// end inline asm
	ld.shared.f32 	%f148, [%r17+8];
	mul.f32 	%f149, %f105, %f148;
	mul.f32 	%f207, %f59, %f149;
	@%p98 bra 	$L__BB3_102;
	ld.global.nc.u16 	%rs37, [%rd41+4];
	// begin inline asm
	{ cvt.f32.bf16 %f150, %rs37;}

	// end inline asm
	fma.rn.f32 	%f207, %f106, %f150, %f207;
$L__BB3_102:
	add.s64 	%rd139, %rd135, 4;
	// begin inline asm
	{  cvt.rn.bf16.f32 %rs38, %f207;}

	// end inline asm
	// begin inline asm
	{ atom.add.noftz.bf16 %rs39,[%rd139],%rs38; }

	// end inline asm
	ld.shared.f32 	%f152, [%r17+12];
	mul.f32 	%f153, %f105, %f152;
	mul.f32 	%f208, %f59, %f153;
	@%p98 bra 	$L__BB3_104;
	ld.global.nc.u16 	%rs41, [%rd41+6];
	// begin inline asm
	{ cvt.f32.bf16 %f154, %rs41;}

	// end inline asm
	fma.rn.f32 	%f208, %f106, %f154, %f208;
$L__BB3_104:
	add.s64 	%rd140, %rd135, 6;
	// begin inline asm
	{  cvt.rn.bf16.f32 %rs42, %f208;}

	// end inline asm
	// begin inline asm
	{ atom.add.noftz.bf16 %rs43,[%rd140],%rs42; }

	// end inline asm
	ld.shared.f32 	%f156, [%r17+16];
	mul.f32 	%f157, %f105, %f156;
	mul.f32 	%f209, %f59, %f157;
	@%p98 bra 	$L__BB3_106;
	ld.global.nc.u16 	%rs45, [%rd41+8];
	// begin inline asm
	{ cvt.f32.bf16 %f158, %rs45;}

	// end inline asm
	fma.rn.f32 	%f209, %f106, %f158, %f209;
$L__BB3_106:
	add.s64 	%rd141, %rd135, 8;
	// begin inline asm
	{  cvt.rn.bf16.f32 %rs46, %f209;}

	// end inline asm
	// begin inline asm
	{ atom.add.noftz.bf16 %rs47,[%rd141],%rs46; }

	// end inline asm
	ld.shared.f32 	%f160, [%r17+20];
	mul.f32 	%f161, %f105, %f160;
	mul.f32 	%f210, %f59, %f161;
	@%p98 bra 	$L__BB3_108;
	ld.global.nc.u16 	%rs49, [%rd41+10];
	// begin inline asm
	{ cvt.f32.bf16 %f162, %rs49;}

	// end inline asm
	fma.rn.f32 	%f210, %f106, %f162, %f210;
$L__BB3_108:
	add.s64 	%rd142, %rd135, 10;
	// begin inline asm
	{  cvt.rn.bf16.f32 %rs50, %f210;}

	// end inline asm
	// begin inline asm
	{ atom.add.noftz.bf16 %rs51,[%rd142],%rs50; }

	// end inline asm
	ld.shared.f32 	%f164, [%r17+24];
	mul.f32 	%f165, %f105, %f164;
	mul.f32 	%f211, %f59, %f165;
	@%p98 bra 	$L__BB3_110;
	ld.global.nc.u16 	%rs53, [%rd41+12];
	// begin inline asm
	{ cvt.f32.bf16 %f166, %rs53;}

	// end inline asm
	fma.rn.f32 	%f211, %f106, %f166, %f211;
$L__BB3_110:
	add.s64 	%rd143, %rd135, 12;
	// begin inline asm
	{  cvt.rn.bf16.f32 %rs54, %f211;}

	// end inline asm
	// begin inline asm
	{ atom.add.noftz.bf16 %rs55,[%rd143],%rs54; }

	// end inline asm
	ld.shared.f32 	%f168, [%r17+28];
	mul.f32 	%f169, %f105, %f168;
	mul.f32 	%f212, %f59, %f169;
	@%p98 bra 	$L__BB3_112;
	ld.global.nc.u16 	%rs57, [%rd41+14];
	// begin inline asm
	{ cvt.f32.bf16 %f170, %rs57;}

	// end inline asm
	fma.rn.f32 	%f212, %f106, %f170, %f212;
$L__BB3_112:
	add.s64 	%rd144, %rd135, 14;
	// begin inline asm
	{  cvt.rn.bf16.f32 %rs58, %f212;}

	// end inline asm
	// begin inline asm
	{ atom.add.noftz.bf16 %rs59,[%rd144],%rs58; }

	// end inline asm
$L__BB3_113:
	add.s32 	%r167, %r167, %r12;
	bar.sync 	0;
	bra.uni 	$L__BB3_3;

}


// ===== COMPILED SASS (sm_100) =====

	.target	sm_100

	.elftype	@"ET_EXEC"


//--------------------- .note.nv.tkinfo           --------------------------
	.section	.note.nv.tkinfo,"",@"SHT_NOTE"
	.sectionflags	@"SHF_NOTE_NV_TKINFO"
	.tkinfo
        /*0018*/ 	.word	0x00000002
        /*0030*/ 	.string	""
        /*0030*/ 	.string	"ptxas"
        /*0030*/ 	.string	"Cuda compilation tools, release 13.0, V13.0.88"
        /*0030*/ 	.string	"Build cuda_13.0.r13.0/compiler.36424714_0"
        /*0030*/ 	.string	"-arch sm_100 -m 64 "



//--------------------- .note.nv.cuinfo           --------------------------
	.section	.note.nv.cuinfo,"",@"SHT_NOTE"
	.sectionflags	@"SHF_NOTE_NV_CUINFO"
        /*0018*/ 	.short	0x0002
        /*001a*/ 	.short	0x0064
        /*001c*/ 	.short	0x0082
	.zero		2


//--------------------- .nv.info                  --------------------------
	.section	.nv.info,"",@"SHT_CUDA_INFO"
	.align	4


	//----- nvinfo : EIATTR_REGCOUNT
	.align		4
        /*0000*/ 	.byte	0x04, 0x2f
        /*0002*/ 	.short	(.L_1 - .L_0)
	.align		4
.L_0:
        /*0004*/ 	.word	index@(_Z28segmented_implicit_gemm_wmmaI6__halffLb1EEvPKT_S3_S3_PKlS5_PKfPKiPT0_iiiiiiff)
        /*0008*/ 	.word	0x00000025


	//----- nvinfo : EIATTR_FRAME_SIZE
	.align		4
.L_1:
        /*000c*/ 	.byte	0x04, 0x11
        /*000e*/ 	.short	(.L_3 - .L_2)
	.align		4
.L_2:
        /*0010*/ 	.word	index@(_Z28segmented_implicit_gemm_wmmaI6__halffLb1EEvPKT_S3_S3_PKlS5_PKfPKiPT0_iiiiiiff)
        /*0014*/ 	.word	0x00000000


	//----- nvinfo : EIATTR_REGCOUNT
	.align		4
.L_3:
        /*0018*/ 	.byte	0x04, 0x2f
        /*001a*/ 	.short	(.L_5 - .L_4)
	.align		4
.L_4:
        /*001c*/ 	.word	index@(_Z28segmented_implicit_gemm_wmmaI6__halfS0_Lb1EEvPKT_S3_S3_PKlS5_PKfPKiPT0_iiiiiiff)
        /*0020*/ 	.word	0x0000002d


	//----- nvinfo : EIATTR_FRAME_SIZE
	.align		4
.L_5:
        /*0024*/ 	.byte	0x04, 0x11
        /*0026*/ 	.short	(.L_7 - .L_6)
	.align		4
.L_6:
        /*0028*/ 	.word	index@(_Z28segmented_implicit_gemm_wmmaI6__halfS0_Lb1EEvPKT_S3_S3_PKlS5_PKfPKiPT0_iiiiiiff)
        /*002c*/ 	.word	0x00000000


	//----- nvinfo : EIATTR_REGCOUNT
	.align		4
.L_7:
        /*0030*/ 	.byte	0x04, 0x2f
        /*0032*/ 	.short	(.L_9 - .L_8)
	.align		4
.L_8:
        /*0034*/ 	.word	index@(_Z28segmented_implicit_gemm_wmmaI13__nv_bfloat16fLb1EEvPKT_S3_S3_PKlS5_PKfPKiPT0_iiiiiiff)
        /*0038*/ 	.word	0x00000028


	//----- nvinfo : EIATTR_FRAME_SIZE
	.align		4
.L_9:
        /*003c*/ 	.byte	0x04, 0x11
        /*003e*/ 	.short	(.L_11 - .L_10)
	.align		4
.L_10:
        /*0040*/ 	.word	index@(_Z28segmented_implicit_gemm_wmmaI13__nv_bfloat16fLb1EEvPKT_S3_S3_PKlS5_PKfPKiPT0_iiiiiiff)
        /*0044*/ 	.word	0x00000000


	//----- nvinfo : EIATTR_REGCOUNT
	.align		4
.L_11:
        /*0048*/ 	.byte	0x04, 0x2f
        /*004a*/ 	.short	(.L_13 - .L_12)
	.align		4
.L_12:
        /*004c*/ 	.word	index@(_Z28segmented_implicit_gemm_wmmaI13__nv_bfloat16S0_Lb1EEvPKT_S3_S3_PKlS5_PKfPKiPT0_iiiiiiff)
        /*0050*/ 	.word	0x0000002c


	//----- nvinfo : EIATTR_FRAME_SIZE
	.align		4
.L_13:
        /*0054*/ 	.byte	0x04, 0x11
        /*0056*/ 	.short	(.L_15 - .L_14)
	.align		4
.L_14:
        /*0058*/ 	.word	index@(_Z28segmented_implicit_gemm_wmmaI13__nv_bfloat16S0_Lb1EEvPKT_S3_S3_PKlS5_PKfPKiPT0_iiiiiiff)
        /*005c*/ 	.word	0x00000000


	//----- nvinfo : EIATTR_MIN_STACK_SIZE
	.align		4
.L_15:
        /*0060*/ 	.byte	0x04, 0x12
        /*0062*/ 	.short	(.L_17 - .L_16)
	.align		4
.L_16:
        /*0064*/ 	.word	index@(_Z28segmented_implicit_gemm_wmmaI13__nv_bfloat16S0_Lb1EEvPKT_S3_S3_PKlS5_PKfPKiPT0_iiiiiiff)
        /*0068*/ 	.word	0x00000000


	//----- nvinfo : EIATTR_MIN_STACK_SIZE
	.align		4
.L_17:
        /*006c*/ 	.byte	0x04, 0x12
        /*006e*/ 	.short	(.L_19 - .L_18)
	.align		4
.L_18:
        /*0070*/ 	.word	index@(_Z28segmented_implicit_gemm_wmmaI13__nv_bfloat16fLb1EEvPKT_S3_S3_PKlS5_PKfPKiPT0_iiiiiiff)
        /*0074*/ 	.word	0x00000000


	//----- nvinfo : EIATTR_MIN_STACK_SIZE
	.align		4
.L_19:
        /*0078*/ 	.byte	0x04, 0x12
        /*007a*/ 	.short	(.L_21 - .L_20)
	.align		4
.L_20:
        /*007c*/ 	.word	index@(_Z28segmented_implicit_gemm_wmmaI6__halfS0_Lb1EEvPKT_S3_S3_PKlS5_PKfPKiPT0_iiiiiiff)
        /*0080*/ 	.word	0x00000000


	//----- nvinfo : EIATTR_MIN_STACK_SIZE
	.align		4
.L_21:
        /*0084*/ 	.byte	0x04, 0x12
        /*0086*/ 	.short	(.L_23 - .L_22)
	.align		4
.L_22:
        /*0088*/ 	.word	index@(_Z28segmented_implicit_gemm_wmmaI6__halffLb1EEvPKT_S3_S3_PKlS5_PKfPKiPT0_iiiiiiff)
        /*008c*/ 	.word	0x00000000
.L_23:


//--------------------- .nv.compat                --------------------------
	.section	.nv.compat,"",@"SHT_CUDA_COMPAT_INFO"
	.align	4
        /*0000*/ 	.byte	0x02, 0x09, 0x00, 0x00, 0x02, 0x02, 0x01, 0x00, 0x02, 0x05, 0x05, 0x00, 0x03, 0x07, 0x01, 0x01
        /*0010*/ 	.byte	0x02, 0x03, 0x00, 0x00, 0x02, 0x06, 0x01, 0x00, 0x04, 0x0b, 0x08, 0x00, 0x09, 0x00, 0x00, 0x00
        /*0020*/ 	.byte	0x00, 0x00, 0x00, 0x00


//--------------------- .nv.info._Z28segmented_implicit_gemm_wmmaI13__nv_bfloat16S0_Lb1EEvPKT_S3_S3_PKlS5_PKfPKiPT0_iiiiiiff --------------------------
	.section	.nv.info._Z28segmented_implicit_gemm_wmmaI13__nv_bfloat16S0_Lb1EEvPKT_S3_S3_PKlS5_PKfPKiPT0_iiiiiiff,"",@"SHT_CUDA_INFO"
	.sectionflags	@""
	.align	4


	//----- nvinfo : EIATTR_CUDA_API_VERSION
	.align		4
        /*0000*/ 	.byte	0x04, 0x37
        /*0002*/ 	.short	(.L_25 - .L_24)
.L_24:
        /*0004*/ 	.word	0x00000082


	//----- nvinfo : EIATTR_KPARAM_INFO
	.align		4
.L_25:
        /*0008*/ 	.byte	0x04, 0x17
        /*000a*/ 	.short	(.L_27 - .L_26)
.L_26:
        /*000c*/ 	.word	0x00000000
        /*0010*/ 	.short	0x000f
        /*0012*/ 	.short	0x005c
        /*0014*/ 	.byte	0x00, 0xf0, 0x11, 0x00


	//----- nvinfo : EIATTR_KPARAM_INFO
	.align		4
.L_27:
        /*0018*/ 	.byte	0x04, 0x17
        /*001a*/ 	.short	(.L_29 - .L_28)
.L_28:
        /*001c*/ 	.word	0x00000000
        /*0020*/ 	.short	0x000e
        /*0022*/ 	.short	0x0058
        /*0024*/ 	.byte	0x00, 0xf0, 0x11, 0x00


	//----- nvinfo : EIATTR_KPARAM_INFO
	.align		4
.L_29:
        /*0028*/ 	.byte	0x04, 0x17
        /*002a*/ 	.short	(.L_31 - .L_30)
.L_30:
        /*002c*/ 	.word	0x00000000
        /*0030*/ 	.short	0x000d
        /*0032*/ 	.short	0x0054
        /*0034*/ 	.byte	0x00, 0xf0, 0x11, 0x00


	//----- nvinfo : EIATTR_KPARAM_INFO
	.align		4
.L_31:
        /*0038*/ 	.byte	0x04, 0x17
        /*003a*/ 	.short	(.L_33 - .L_32)
.L_32:
        /*003c*/ 	.word	0x00000000
        /*0040*/ 	.short	0x000c
        /*0042*/ 	.short	0x0050
        /*0044*/ 	.byte	0x00, 0xf0, 0x11, 0x00


	//----- nvinfo : EIATTR_KPARAM_INFO
	.align		4
.L_33:
        /*0048*/ 	.byte	0x04, 0x17
        /*004a*/ 	.short	(.L_35 - .L_34)
.L_34:
        /*004c*/ 	.word	0x00000000
        /*0050*/ 	.short	0x000b
        /*0052*/ 	.short	0x004c
        /*0054*/ 	.byte	0x00, 0xf0, 0x11, 0x00


	//----- nvinfo : EIATTR_KPARAM_INFO
	.align		4
.L_35:
        /*0058*/ 	.byte	0x04, 0x17
        /*005a*/ 	.short	(.L_37 - .L_36)
.L_36:
        /*005c*/ 	.word	0x00000000
        /*0060*/ 	.short	0x000a
        /*0062*/ 	.short	0x0048
        /*0064*/ 	.byte	0x00, 0xf0, 0x11, 0x00


	//----- nvinfo : EIATTR_KPARAM_INFO
	.align		4
.L_37:
        /*0068*/ 	.byte	0x04, 0x17
        /*006a*/ 	.short	(.L_39 - .L_38)
.L_38:
        /*006c*/ 	.word	0x00000000
        /*0070*/ 	.short	0x0009
        /*0072*/ 	.short	0x0044
        /*0074*/ 	.byte	0x00, 0xf0, 0x11, 0x00


	//----- nvinfo : EIATTR_KPARAM_INFO
	.align		4
.L_39:
        /*0078*/ 	.byte	0x04, 0x17
        /*007a*/ 	.short	(.L_41 - .L_40)
.L_40:
        /*007c*/ 	.word	0x00000000
        /*0080*/ 	.short	0x0008
        /*0082*/ 	.short	0x0040
        /*0084*/ 	.byte	0x00, 0xf0, 0x11, 0x00


	//----- nvinfo : EIATTR_KPARAM_INFO
	.align		4
.L_41:
        /*0088*/ 	.byte	0x04, 0x17
        /*008a*/ 	.short	(.L_43 - .L_42)
.L_42:
        /*008c*/ 	.word	0x00000000
        /*0090*/ 	.short	0x0007
        /*0092*/ 	.short	0x0038
        /*0094*/ 	.byte	0x00, 0xf5, 0x21, 0x00


	//----- nvinfo : EIATTR_KPARAM_INFO
	.align		4
.L_43:
        /*0098*/ 	.byte	0x04, 0x17
        /*009a*/ 	.short	(.L_45 - .L_44)
.L_44:
        /*009c*/ 	.word	0x00000000
        /*00a0*/ 	.short	0x0006
        /*00a2*/ 	.short	0x0030
        /*00a4*/ 	.byte	0x00, 0xf5, 0x21, 0x00


	//----- nvinfo : EIATTR_KPARAM_INFO
	.align		4
.L_45:
        /*00a8*/ 	.byte	0x04, 0x17
        /*00aa*/ 	.short	(.L_47 - .L_46)
.L_46:
        /*00ac*/ 	.word	0x00000000
        /*00b0*/ 	.short	0x0005
        /*00b2*/ 	.short	0x0028
        /*00b4*/ 	.byte	0x00, 0xf5, 0x21, 0x00


	//----- nvinfo : EIATTR_KPARAM_INFO
	.align		4
.L_47:
        /*00b8*/ 	.byte	0x04, 0x17
        /*00ba*/ 	.short	(.L_49 - .L_48)
.L_48:
        /*00bc*/ 	.word	0x00000000
        /*00c0*/ 	.short	0x0004
        /*00c2*/ 	.short	0x0020
        /*00c4*/ 	.byte	0x00, 0xf5, 0x21, 0x00


	//----- nvinfo : EIATTR_KPARAM_INFO
	.align		4
.L_49:
        /*00c8*/ 	.byte	0x04, 0x17
        /*00ca*/ 	.short	(.L_51 - .L_50)
.L_50:
        /*00cc*/ 	.word	0x00000000
        /*00d0*/ 	.short	0x0003
        /*00d2*/ 	.short	0x0018
        /*00d4*/ 	.byte	0x00, 0xf5, 0x21, 0x00


	//----- nvinfo : EIATTR_KPARAM_INFO
	.align		4
.L_51:
        /*00d8*/ 	.byte	0x04, 0x17
        /*00da*/ 	.short	(.L_53 - .L_52)
.L_52:
        /*00dc*/ 	.word	0x00000000
        /*00e0*/ 	.short	0x0002
        /*00e2*/ 	.short	0x0010
        /*00e4*/ 	.byte	0x00, 0xf5, 0x21, 0x00


	//----- nvinfo : EIATTR_KPARAM_INFO
	.align		4
.L_53:
        /*00e8*/ 	.byte	0x04, 0x17
        /*00ea*/ 	.short	(.L_55 - .L_54)
.L_54:
        /*00ec*/ 	.word	0x00000000
        /*00f0*/ 	.short	0x0001
        /*00f2*/ 	.short	0x0008
        /*00f4*/ 	.byte	0x00, 0xf5, 0x21, 0x00


	//----- nvinfo : EIATTR_KPARAM_INFO
	.align		4
.L_55:
        /*00f8*/ 	.byte	0x04, 0x17
        /*00fa*/ 	.short	(.L_57 - .L_56)
.L_56:
        /*00fc*/ 	.word	0x00000000
        /*0100*/ 	.short	0x0000
        /*0102*/ 	.short	0x0000
        /*0104*/ 	.byte	0x00, 0xf5, 0x21, 0x00


	//----- nvinfo : EIATTR_SPARSE_MMA_MASK
	.align		4
.L_57:
        /*0108*/ 	.byte	0x03, 0x50
        /*010a*/ 	.short	0x0000


	//----- nvinfo : EIATTR_WMMA_USED
	.align		4
        /*010c*/ 	.byte	0x01, 0x2b
	.zero		2


	//----- nvinfo : EIATTR_MAXREG_COUNT
	.align		4
        /*0110*/ 	.byte	0x03, 0x1b
        /*0112*/ 	.short	0x00ff


	//----- nvinfo : EIATTR_NUM_BARRIERS
	.align		4
        /*0114*/ 	.byte	0x02, 0x4c
        /*0116*/ 	.byte	0x01
	.zero		1


	//----- nvinfo : EIATTR_MERCURY_ISA_VERSION
	.align		4
        /*0118*/ 	.byte	0x03, 0x5f
        /*011a*/ 	.short	0x0101


	//----- nvinfo : EIATTR_VRC_CTA_INIT_COUNT
	.align		4
        /*011c*/ 	.byte	0x02, 0x4a
	.zero		1
	.zero		1


	//----- nvinfo : EIATTR_ATOM16_EMUL_INSTR_REG_MAP
	.align		4
        /*0120*/ 	.byte	0x04, 0x2e
        /*0122*/ 	.short	(.L_59 - .L_58)


	//   ....[0]....
.L_58:
        /*0124*/ 	.word	0x00002400
        /*0128*/ 	.short	0x000f
        /*012a*/ 	.short	0x0000


	//   ....[1]....
        /*012c*/ 	.word	0x00002480
        /*0130*/ 	.short	0x000f
        /*0132*/ 	.short	0x0000


	//   ....[2]....
        /*0134*/ 	.word	0x00002590
        /*0138*/ 	.short	0x0025
        /*013a*/ 	.short	0x0000


	//   ....[3]....
        /*013c*/ 	.word	0x00002610
        /*0140*/ 	.short	0x0025
        /*0142*/ 	.short	0x0000


	//   ....[4]....
        /*0144*/ 	.word	0x00002720
        /*0148*/ 	.short	0x0025
        /*014a*/ 	.short	0x0000


	//   ....[5]....
        /*014c*/ 	.word	0x000027a0
        /*0150*/ 	.short	0x0025
        /*0152*/ 	.short	0x0000


	//   ....[6]....
        /*0154*/ 	.word	0x000028b0
        /*0158*/ 	.short	0x0025
        /*015a*/ 	.short	0x0000


	//   ....[7]....
        /*015c*/ 	.word	0x00002930
        /*0160*/ 	.short	0x0025
        /*0162*/ 	.short	0x0000


	//   ....[8]....
        /*0164*/ 	.word	0x00002a40
        /*0168*/ 	.short	0x0025
        /*016a*/ 	.short	0x0000


	//   ....[9]....
        /*016c*/ 	.word	0x00002ac0
        /*0170*/ 	.short	0x0025
        /*0172*/ 	.short	0x0000


	//   ....[10]....
        /*0174*/ 	.word	0x00002bd0
        /*0178*/ 	.short	0x0025
        /*017a*/ 	.short	0x0000


	//   ....[11]....
        /*017c*/ 	.word	0x00002c50
        /*0180*/ 	.short	0x0025
        /*0182*/ 	.short	0x0000


	//   ....[12]....
        /*0184*/ 	.word	0x00002d30
        /*0188*/ 	.short	0x0011
        /*018a*/ 	.short	0x0000


	//   ....[13]....
        /*018c*/ 	.word	0x00002de0
        /*0190*/ 	.short	0x0011
        /*0192*/ 	.short	0x0000


	//   ....[14]....
        /*0194*/ 	.word	0x00002ff0
        /*0198*/ 	.short	0x000d
        /*019a*/ 	.short	0x0000


	//   ....[15]....
        /*019c*/ 	.word	0x00003070
        /*01a0*/ 	.short	0x000d
        /*01a2*/ 	.short	0x0000


	//   ....[16]....
        /*01a4*/ 	.word	0x00003160
        /*01a8*/ 	.short	0x001f
        /*01aa*/ 	.short	0x0000


	//   ....[17]....
        /*01ac*/ 	.word	0x000031e0
        /*01b0*/ 	.short	0x001f
        /*01b2*/ 	.short	0x0000


	//   ....[18]....
        /*01b4*/ 	.word	0x000032d0
        /*01b8*/ 	.short	0x001f
        /*01ba*/ 	.short	0x0000


	//   ....[19]....
        /*01bc*/ 	.word	0x00003350
        /*01c0*/ 	.short	0x001f
        /*01c2*/ 	.short	0x0000


	//   ....[20]....
        /*01c4*/ 	.word	0x00003440
        /*01c8*/ 	.short	0x001f
        /*01ca*/ 	.short	0x0000


	//   ....[21]....
        /*01cc*/ 	.word	0x000034c0
        /*01d0*/ 	.short	0x001f
        /*01d2*/ 	.short	0x0000


	//   ....[22]....
        /*01d4*/ 	.word	0x000035b0
        /*01d8*/ 	.short	0x001f
        /*01da*/ 	.short	0x0000


	//   ....[23]....
        /*01dc*/ 	.word	0x00003630
        /*01e0*/ 	.short	0x001f
        /*01e2*/ 	.short	0x0000


	//   ....[24]....
        /*01e4*/ 	.word	0x00003720
        /*01e8*/ 	.short	0x001f
        /*01ea*/ 	.short	0x0000


	//   ....[25]....
        /*01ec*/ 	.word	0x000037a0
        /*01f0*/ 	.short	0x001f
        /*01f2*/ 	.short	0x0000


	//   ....[26]....
        /*01f4*/ 	.word	0x00003890
        /*01f8*/ 	.short	0x001f
        /*01fa*/ 	.short	0x0000


	//   ....[27]....
        /*01fc*/ 	.word	0x00003910
        /*0200*/ 	.short	0x001f
        /*0202*/ 	.short	0x0000


	//   ....[28]....
        /*0204*/ 	.word	0x000039f0
        /*0208*/ 	.short	0x0011
        /*020a*/ 	.short	0x0000


	//   ....[29]....
        /*020c*/ 	.word	0x00003a70
        /*0210*/ 	.short	0x0011
        /*0212*/ 	.short	0x0000


	//----- nvinfo : EIATTR_EXIT_INSTR_OFFSETS
	.align		4
.L_59:
        /*0214*/ 	.byte	0x04, 0x1c
        /*0216*/ 	.short	(.L_61 - .L_60)


	//   ....[0]....
.L_60:
        /*0218*/ 	.word	0x00000030


	//   ....[1]....
        /*021c*/ 	.word	0x00000060


	//   ....[2]....
        /*0220*/ 	.word	0x00000580


	//----- nvinfo : EIATTR_CRS_STACK_SIZE
	.align		4
.L_61:
        /*0224*/ 	.byte	0x04, 0x1e
        /*0226*/ 	.short	(.L_63 - .L_62)
.L_62:
        /*0228*/ 	.word	0x00000000


	//----- nvinfo : EIATTR_CBANK_PARAM_SIZE
	.align		4
.L_63:
        /*022c*/ 	.byte	0x03, 0x19
        /*022e*/ 	.short	0x0060


	//----- nvinfo : EIATTR_PARAM_CBANK
	.align		4
        /*0230*/ 	.byte	0x04, 0x0a
        /*0232*/ 	.short	(.L_65 - .L_64)
	.align		4
.L_64:
        /*0234*/ 	.word	index@(.nv.constant0._Z28segmented_implicit_gemm_wmmaI13__nv_bfloat16S0_Lb1EEvPKT_S3_S3_PKlS5_PKfPKiPT0_iiiiiiff)
        /*0238*/ 	.short	0x0380
        /*023a*/ 	.short	0x0060


	//----- nvinfo : EIATTR_SW_WAR
	.align		4
.L_65:
        /*023c*/ 	.byte	0x04, 0x36
        /*023e*/ 	.short	(.L_67 - .L_66)
.L_66:
        /*0240*/ 	.word	0x00000008
.L_67:


//--------------------- .nv.info._Z28segmented_implicit_gemm_wmmaI13__nv_bfloat16fLb1EEvPKT_S3_S3_PKlS5_PKfPKiPT0_iiiiiiff --------------------------
	.section	.nv.info._Z28segmented_implicit_gemm_wmmaI13__nv_bfloat16fLb1EEvPKT_S3_S3_PKlS5_PKfPKiPT0_iiiiiiff,"",@"SHT_CUDA_INFO"
	.sectionflags	@""
	.align	4


	//----- nvinfo : EIATTR_CUDA_API_VERSION
	.align		4
        /*0000*/ 	.byte	0x04, 0x37
        /*0002*/ 	.short	(.L_69 - .L_68)
.L_68:
        /*0004*/ 	.word	0x00000082


	//----- nvinfo : EIATTR_KPARAM_INFO
	.align		4
.L_69:
        /*0008*/ 	.byte	0x04, 0x17
        /*000a*/ 	.short	(.L_71 - .L_70)
.L_70:
        /*000c*/ 	.word	0x00000000
        /*0010*/ 	.short	0x000f
        /*0012*/ 	.short	0x005c
        /*0014*/ 	.byte	0x00, 0xf0, 0x11, 0x00


	//----- nvinfo : EIATTR_KPARAM_INFO
	.align		4
.L_71:
        /*0018*/ 	.byte	0x04, 0x17
        /*001a*/ 	.short	(.L_73 - .L_72)
.L_72:
        /*001c*/ 	.word	0x00000000
        /*0020*/ 	.short	0x000e
        /*0022*/ 	.short	0x0058
        /*0024*/ 	.byte	0x00, 0xf0, 0x11, 0x00


	//----- nvinfo : EIATTR_KPARAM_INFO
	.align		4
.L_73:
        /*0028*/ 	.byte	0x04, 0x17
        /*002a*/ 	.short	(.L_75 - .L_74)
.L_74:
        /*002c*/ 	.word	0x00000000
        /*0030*/ 	.short	0x000d
        /*0032*/ 	.short	0x0054
        /*0034*/ 	.byte	0x00, 0xf0, 0x11, 0x00


	//----- nvinfo : EIATTR_KPARAM_INFO
	.align		4
.L_75:
        /*0038*/ 	.byte	0x04, 0x17
        /*003a*/ 	.short	(.L_77 - .L_76)
.L_76:
        /*003c*/ 	.word	0x00000000
        /*0040*/ 	.short	0x000c
        /*0042*/ 	.short	0x0050
        /*0044*/ 	.byte	0x00, 0xf0, 0x11, 0x00


	//----- nvinfo : EIATTR_KPARAM_INFO
	.align		4
.L_77:
        /*0048*/ 	.byte	0x04, 0x17
        /*004a*/ 	.short	(.L_79 - .L_78)
.L_78:
        /*004c*/ 	.word	0x00000000
        /*0050*/ 	.short	0x000b
        /*0052*/ 	.short	0x004c
        /*0054*/ 	.byte	0x00, 0xf0, 0x11, 0x00


	//----- nvinfo : EIATTR_KPARAM_INFO
	.align		4
.L_79:
        /*0058*/ 	.byte	0x04, 0x17
        /*005a*/ 	.short	(.L_81 - .L_80)
.L_80:
        /*005c*/ 	.word	0x00000000
        /*0060*/ 	.short	0x000a
        /*0062*/ 	.short	0x0048
        /*0064*/ 	.byte	0x00, 0xf0, 0x11, 0x00


	//----- nvinfo : EIATTR_KPARAM_INFO
	.align		4
.L_81:
        /*0068*/ 	.byte	0x04, 0x17
        /*006a*/ 	.short	(.L_83 - .L_82)
.L_82:
        /*006c*/ 	.word	0x00000000
        /*0070*/ 	.short	0x0009
        /*0072*/ 	.short	0x0044
        /*0074*/ 	.byte	0x00, 0xf0, 0x11, 0x00


	//----- nvinfo : EIATTR_KPARAM_INFO
	.align		4
.L_83:
        /*0078*/ 	.byte	0x04, 0x17
        /*007a*/ 	.short	(.L_85 - .L_84)
.L_84:
        /*007c*/ 	.word	0x00000000
        /*0080*/ 	.short	0x0008
        /*0082*/ 	.short	0x0040
        /*0084*/ 	.byte	0x00, 0xf0, 0x11, 0x00


	//----- nvinfo : EIATTR_KPARAM_INFO
	.align		4
.L_85:
        /*0088*/ 	.byte	0x04, 0x17
        /*008a*/ 	.short	(.L_87 - .L_86)
.L_86:
        /*008c*/ 	.word	0x00000000
        /*0090*/ 	.short	0x0007
        /*0092*/ 	.short	0x0038
        /*0094*/ 	.byte	0x00, 0xf5, 0x21, 0x00


	//----- nvinfo : EIATTR_KPARAM_INFO
	.align		4
.L_87:
        /*0098*/ 	.byte	0x04, 0x17
        /*009a*/ 	.short	(.L_89 - .L_88)
.L_88:
        /*009c*/ 	.word	0x00000000
        /*00a0*/ 	.short	0x0006
        /*00a2*/ 	.short	0x0030
        /*00a4*/ 	.byte	0x00, 0xf5, 0x21, 0x00


	//----- nvinfo : EIATTR_KPARAM_INFO
	.align		4
.L_89:
        /*00a8*/ 	.byte	0x04, 0x17
        /*00aa*/ 	.short	(.L_91 - .L_90)
.L_90:
        /*00ac*/ 	.word	0x00000000
        /*00b0*/ 	.short	0x0005
        /*00b2*/ 	.short	0x0028
        /*00b4*/ 	.byte	0x00, 0xf5, 0x21, 0x00


	//----- nvinfo : EIATTR_KPARAM_INFO
	.align		4
.L_91:
        /*00b8*/ 	.byte	0x04, 0x17
        /*00ba*/ 	.short	(.L_93 - .L_92)
.L_92:
        /*00bc*/ 	.word	0x00000000
        /*00c0*/ 	.short	0x0004
        /*00c2*/ 	.short	0x0020
        /*00c4*/ 	.byte	0x00, 0xf5, 0x21, 0x00


	//----- nvinfo : EIATTR_KPARAM_INFO
	.align		4
.L_93:
        /*00c8*/ 	.byte	0x04, 0x17
        /*00ca*/ 	.short	(.L_95 - .L_94)
.L_94:
        /*00cc*/ 	.word	0x00000000
        /*00d0*/ 	.short	0x0003
        /*00d2*/ 	.short	0x0018
        /*00d4*/ 	.byte	0x00, 0xf5, 0x21, 0x00


	//----- nvinfo : EIATTR_KPARAM_INFO
	.align		4
.L_95:
        /*00d8*/ 	.byte	0x04, 0x17
        /*00da*/ 	.short	(.L_97 - .L_96)
.L_96:
        /*00dc*/ 	.word	0x00000000
        /*00e0*/ 	.short	0x0002
        /*00e2*/ 	.short	0x0010
        /*00e4*/ 	.byte	0x00, 0xf5, 0x21, 0x00


	//----- nvinfo : EIATTR_KPARAM_INFO
	.align		4
.L_97:
        /*00e8*/ 	.byte	0x04, 0x17
        /*00ea*/ 	.short	(.L_99 - .L_98)
.L_98:
        /*00ec*/ 	.word	0x00000000
        /*00f0*/ 	.short	0x0001
        /*00f2*/ 	.short	0x0008
        /*00f4*/ 	.byte	0x00, 0xf5, 0x21, 0x00


	//----- nvinfo : EIATTR_KPARAM_INFO
	.align		4
.L_99:
        /*00f8*/ 	.byte	0x04, 0x17
        /*00fa*/ 	.short	(.L_101 - .L_100)
.L_100:
        /*00fc*/ 	.word	0x00000000
        /*0100*/ 	.short	0x0000
        /*0102*/ 	.short	0x0000
        /*0104*/ 	.byte	0x00, 0xf5, 0x21, 0x00


	//----- nvinfo : EIATTR_SPARSE_MMA_MASK
	.align		4
.L_101:
        /*0108*/ 	.byte	0x03, 0x50
        /*010a*/ 	.short	0x0000


	//----- nvinfo : EIATTR_WMMA_USED
	.align		4
        /*010c*/ 	.byte	0x01, 0x2b
	.zero		2


	//----- nvinfo : EIATTR_MAXREG_COUNT
	.align		4
        /*0110*/ 	.byte	0x03, 0x1b
        /*0112*/ 	.short	0x00ff


	//----- nvinfo : EIATTR_NUM_BARRIERS
	.align		4
        /*0114*/ 	.byte	0x02, 0x4c
        /*0116*/ 	.byte	0x01
	.zero		1


	//----- nvinfo : EIATTR_MERCURY_ISA_VERSION
	.align		4
        /*0118*/ 	.byte	0x03, 0x5f
        /*011a*/ 	.short	0x0101


	//----- nvinfo : EIATTR_VRC_CTA_INIT_COUNT
	.align		4
        /*011c*/ 	.byte	0x02, 0x4a
	.zero		1
	.zero		1


	//----- nvinfo : EIATTR_EXIT_INSTR_OFFSETS
	.align		4
        /*0120*/ 	.byte	0x04, 0x1c
        /*0122*/ 	.short	(.L_103 - .L_102)


	//   ....[0]....
.L_102:
        /*0124*/ 	.word	0x00000030


	//   ....[1]....
        /*0128*/ 	.word	0x00000060


	//   ....[2]....
        /*012c*/ 	.word	0x00000430


	//----- nvinfo : EIATTR_CRS_STACK_SIZE
	.align		4
.L_103:
        /*0130*/ 	.byte	0x04, 0x1e
        /*0132*/ 	.short	(.L_105 - .L_104)
.L_104:
        /*0134*/ 	.word	0x00000000


	//----- nvinfo : EIATTR_CBANK_PARAM_SIZE
	.align		4
.L_105:
        /*0138*/ 	.byte	0x03, 0x19
        /*013a*/ 	.short	0x0060


	//----- nvinfo : EIATTR_PARAM_CBANK
	.align		4
        /*013c*/ 	.byte	0x04, 0x0a
        /*013e*/ 	.short	(.L_107 - .L_106)
	.align		4
.L_106:
        /*0140*/ 	.word	index@(.nv.constant0._Z28segmented_implicit_gemm_wmmaI13__nv_bfloat16fLb1EEvPKT_S3_S3_PKlS5_PKfPKiPT0_iiiiiiff)
        /*0144*/ 	.short	0x0380
        /*0146*/ 	.short	0x0060


	//----- nvinfo : EIATTR_SW_WAR
	.align		4
.L_107:
        /*0148*/ 	.byte	0x04, 0x36
        /*014a*/ 	.short	(.L_109 - .L_108)
.L_108:
        /*014c*/ 	.word	0x00000008
.L_109:


//--------------------- .nv.info._Z28segmented_implicit_gemm_wmmaI6__halfS0_Lb1EEvPKT_S3_S3_PKlS5_PKfPKiPT0_iiiiiiff --------------------------
	.section	.nv.info._Z28segmented_implicit_gemm_wmmaI6__halfS0_Lb1EEvPKT_S3_S3_PKlS5_PKfPKiPT0_iiiiiiff,"",@"SHT_CUDA_INFO"
	.sectionflags	@""
	.align	4


	//----- nvinfo : EIATTR_CUDA_API_VERSION
	.align		4
        /*0000*/ 	.byte	0x04, 0x37
        /*0002*/ 	.short	(.L_111 - .L_110)
.L_110:
        /*0004*/ 	.word	0x00000082


	//----- nvinfo : EIATTR_KPARAM_INFO
	.align		4
.L_111:
        /*0008*/ 	.byte	0x04, 0x17
        /*000a*/ 	.short	(.L_113 - .L_112)
.L_112:
        /*000c*/ 	.word	0x00000000
        /*0010*/ 	.short	0x000f
        /*0012*/ 	.short	0x005c
        /*0014*/ 	.byte	0x00, 0xf0, 0x11, 0x00


	//----- nvinfo : EIATTR_KPARAM_INFO
	.align		4
.L_113:
        /*0018*/ 	.byte	0x04, 0x17
        /*001a*/ 	.short	(.L_115 - .L_114)
.L_114:
        /*001c*/ 	.word	0x00000000
        /*0020*/ 	.short	0x000e
        /*0022*/ 	.short	0x0058
        /*0024*/ 	.byte	0x00, 0xf0, 0x11, 0x00


	//----- nvinfo : EIATTR_KPARAM_INFO
	.align		4
.L_115:
        /*0028*/ 	.byte	0x04, 0x17
        /*002a*/ 	.short	(.L_117 - .L_116)
.L_116:
        /*002c*/ 	.word	0x00000000
        /*0030*/ 	.short	0x000d
        /*0032*/ 	.short	0x0054
        /*0034*/ 	.byte	0x00, 0xf0, 0x11, 0x00


	//----- nvinfo : EIATTR_KPARAM_INFO
	.align		4
.L_117:
        /*0038*/ 	.byte	0x04, 0x17
        /*003a*/ 	.short	(.L_119 - .L_118)
.L_118:
        /*003c*/ 	.word	0x00000000
        /*0040*/ 	.short	0x000c
        /*0042*/ 	.short	0x0050
        /*0044*/ 	.byte	0x00, 0xf0, 0x11, 0x00


	//----- nvinfo : EIATTR_KPARAM_INFO
	.align		4
.L_119:
        /*0048*/ 	.byte	0x04, 0x17
        /*004a*/ 	.short	(.L_121 - .L_120)
.L_120:
        /*004c*/ 	.word	0x00000000
        /*0050*/ 	.short	0x000b
        /*0052*/ 	.short	0x004c
        /*0054*/ 	.byte	0x00, 0xf0, 0x11, 0x00


	//----- nvinfo : EIATTR_KPARAM_INFO
	.align		4
.L_121:
        /*0058*/ 	.byte	0x04, 0x17
        /*005a*/ 	.short	(.L_123 - .L_122)
.L_122:
        /*005c*/ 	.word	0x00000000
        /*0060*/ 	.short	0x000a
        /*0062*/ 	.short	0x0048
        /*0064*/ 	.byte	0x00, 0xf0, 0x11, 0x00


	//----- nvinfo : EIATTR_KPARAM_INFO
	.align		4
.L_123:
        /*0068*/ 	.byte	0x04, 0x17
        /*006a*/ 	.short	(.L_125 - .L_124)
.L_124:
        /*006c*/ 	.word	0x00000000
        /*0070*/ 	.short	0x0009
        /*0072*/ 	.short	0x0044
        /*0074*/ 	.byte	0x00, 0xf0, 0x11, 0x00


	//----- nvinfo : EIATTR_KPARAM_INFO
	.align		4
.L_125:
        /*0078*/ 	.byte	0x04, 0x17
        /*007a*/ 	.short	(.L_127 - .L_126)
.L_126:
        /*007c*/ 	.word	0x00000000
        /*0080*/ 	.short	0x0008
        /*0082*/ 	.short	0x0040
        /*0084*/ 	.byte	0x00, 0xf0, 0x11, 0x00


	//----- nvinfo : EIATTR_KPARAM_INFO
	.align		4
.L_127:
        /*0088*/ 	.byte	0x04, 0x17
        /*008a*/ 	.short	(.L_129 - .L_128)
.L_128:
        /*008c*/ 	.word	0x00000000
        /*0090*/ 	.short	0x0007
        /*0092*/ 	.short	0x0038
        /*0094*/ 	.byte	0x00, 0xf5, 0x21, 0x00


	//----- nvinfo : EIATTR_KPARAM_INFO
	.align		4
.L_129:
        /*0098*/ 	.byte	0x04, 0x17
        /*009a*/ 	.short	(.L_131 - .L_130)
.L_130:
        /*009c*/ 	.word	0x00000000
        /*00a0*/ 	.short	0x0006
        /*00a2*/ 	.short	0x0030
        /*00a4*/ 	.byte	0x00, 0xf5, 0x21, 0x00


	//----- nvinfo : EIATTR_KPARAM_INFO
	.align		4
.L_131:
        /*00a8*/ 	.byte	0x04, 0x17
        /*00aa*/ 	.short	(.L_133 - .L_132)
.L_132:
        /*00ac*/ 	.word	0x00000000
        /*00b0*/ 	.short	0x0005
        /*00b2*/ 	.short	0x0028
        /*00b4*/ 	.byte	0x00, 0xf5, 0x21, 0x00


	//----- nvinfo : EIATTR_KPARAM_INFO
	.align		4
.L_133:
        /*00b8*/ 	.byte	0x04, 0x17
        /*00ba*/ 	.short	(.L_135 - .L_134)
.L_134:
        /*00bc*/ 	.word	0x00000000
        /*00c0*/ 	.short	0x0004
        /*00c2*/ 	.short	0x0020
        /*00c4*/ 	.byte	0x00, 0xf5, 0x21, 0x00


	//----- nvinfo : EIATTR_KPARAM_INFO
	.align		4
.L_135:
        /*00c8*/ 	.byte	0x04, 0x17
        /*00ca*/ 	.short	(.L_137 - .L_136)
.L_136:
        /*00cc*/ 	.word	0x00000000
        /*00d0*/ 	.short	0x0003
        /*00d2*/ 	.short	0x0018
        /*00d4*/ 	.byte	0x00, 0xf5, 0x21, 0x00


	//----- nvinfo : EIATTR_KPARAM_INFO
	.align		4
.L_137:
        /*00d8*/ 	.byte	0x04, 0x17
        /*00da*/ 	.short	(.L_139 - .L_138)
.L_138:
        /*00dc*/ 	.word	0x00000000
        /*00e0*/ 	.short	0x0002
        /*00e2*/ 	.short	0x0010
        /*00e4*/ 	.byte	0x00, 0xf5, 0x21, 0x00


	//----- nvinfo : EIATTR_KPARAM_INFO
	.align		4
.L_139:
        /*00e8*/ 	.byte	0x04, 0x17
        /*00ea*/ 	.short	(.L_141 - .L_140)
.L_140:
        /*00ec*/ 	.word	0x00000000
        /*00f0*/ 	.short	0x0001
        /*00f2*/ 	.short	0x0008
        /*00f4*/ 	.byte	0x00, 0xf5, 0x21, 0x00


	//----- nvinfo : EIATTR_KPARAM_INFO
	.align		4
.L_141:
        /*00f8*/ 	.byte	0x04, 0x17
        /*00fa*/ 	.short	(.L_143 - .L_142)
.L_142:
        /*00fc*/ 	.word	0x00000000
        /*0100*/ 	.short	0x0000
        /*0102*/ 	.short	0x0000
        /*0104*/ 	.byte	0x00, 0xf5, 0x21, 0x00


	//----- nvinfo : EIATTR_SPARSE_MMA_MASK
	.align		4
.L_143:
        /*0108*/ 	.byte	0x03, 0x50
        /*010a*/ 	.short	0x0000


	//----- nvinfo : EIATTR_WMMA_USED
	.align		4
        /*010c*/ 	.byte	0x01, 0x2b
	.zero		2


	//----- nvinfo : EIATTR_MAXREG_COUNT
	.align		4
        /*0110*/ 	.byte	0x03, 0x1b
        /*0112*/ 	.short	0x00ff


	//----- nvinfo : EIATTR_NUM_BARRIERS
	.align		4
        /*0114*/ 	.byte	0x02, 0x4c
        /*0116*/ 	.byte	0x01
	.zero		1


	//----- nvinfo : EIATTR_MERCURY_ISA_VERSION
	.align		4
        /*0118*/ 	.byte	0x03, 0x5f
        /*011a*/ 	.short	0x0101


	//----- nvinfo : EIATTR_VRC_CTA_INIT_COUNT
	.align		4
        /*011c*/ 	.byte	0x02, 0x4a
	.zero		1
	.zero		1


	//----- nvinfo : EIATTR_ATOM16_EMUL_INSTR_REG_MAP
	.align		4
        /*0120*/ 	.byte	0x04, 0x2e
        /*0122*/ 	.short	(.L_145 - .L_144)


	//   ....[0]....
.L_144:
        /*0124*/ 	.word	0x00002110
        /*0128*/ 	.short	0x0011
        /*012a*/ 	.short	0x0000


	//   ....[1]....
        /*012c*/ 	.word	0x000021c0
        /*0130*/ 	.short	0x0011
        /*0132*/ 	.short	0x0000


	//   ....[2]....
        /*0134*/ 	.word	0x000022d0
        /*0138*/ 	.short	0x0013
        /*013a*/ 	.short	0x0000


	//   ....[3]....
        /*013c*/ 	.word	0x00002350
        /*0140*/ 	.short	0x0013
        /*0142*/ 	.short	0x0000


	//   ....[4]....
        /*0144*/ 	.word	0x00002460
        /*0148*/ 	.short	0x0013
        /*014a*/ 	.short	0x0000


	//   ....[5]....
        /*014c*/ 	.word	0x000024e0
        /*0150*/ 	.short	0x0013
        /*0152*/ 	.short	0x0000


	//   ....[6]....
        /*0154*/ 	.word	0x000025f0
        /*0158*/ 	.short	0x0013
        /*015a*/ 	.short	0x0000


	//   ....[7]....
        /*015c*/ 	.word	0x00002670
        /*0160*/ 	.short	0x0013
        /*0162*/ 	.short	0x0000


	//   ....[8]....
        /*0164*/ 	.word	0x00002780
        /*0168*/ 	.short	0x0013
        /*016a*/ 	.short	0x0000


	//   ....[9]....
        /*016c*/ 	.word	0x00002800
        /*0170*/ 	.short	0x0013
        /*0172*/ 	.short	0x0000


	//   ....[10]....
        /*0174*/ 	.word	0x00002910
        /*0178*/ 	.short	0x0013
        /*017a*/ 	.short	0x0000


	//   ....[11]....
        /*017c*/ 	.word	0x00002990
        /*0180*/ 	.short	0x0013
        /*0182*/ 	.short	0x0000


	//   ....[12]....
        /*0184*/ 	.word	0x00002a70
        /*0188*/ 	.short	0x0013
        /*018a*/ 	.short	0x0000


	//   ....[13]....
        /*018c*/ 	.word	0x00002b20
        /*0190*/ 	.short	0x0013
        /*0192*/ 	.short	0x0000


	//   ....[14]....
        /*0194*/ 	.word	0x00002d00
        /*0198*/ 	.short	0x0011
        /*019a*/ 	.short	0x0000


	//   ....[15]....
        /*019c*/ 	.word	0x00002db0
        /*01a0*/ 	.short	0x0011
        /*01a2*/ 	.short	0x0000


	//   ....[16]....
        /*01a4*/ 	.word	0x00002ea0
        /*01a8*/ 	.short	0x0013
        /*01aa*/ 	.short	0x0000


	//   ....[17]....
        /*01ac*/ 	.word	0x00002f20
        /*01b0*/ 	.short	0x0013
        /*01b2*/ 	.short	0x0000


	//   ....[18]....
        /*01b4*/ 	.word	0x00003010
        /*01b8*/ 	.short	0x0013
        /*01ba*/ 	.short	0x0000


	//   ....[19]....
        /*01bc*/ 	.word	0x00003090
        /*01c0*/ 	.short	0x0013
        /*01c2*/ 	.short	0x0000


	//   ....[20]....
        /*01c4*/ 	.word	0x00003180
        /*01c8*/ 	.short	0x0013
        /*01ca*/ 	.short	0x0000


	//   ....[21]....
        /*01cc*/ 	.word	0x00003200
        /*01d0*/ 	.short	0x0013
        /*01d2*/ 	.short	0x0000


	//   ....[22]....
        /*01d4*/ 	.word	0x000032f0
        /*01d8*/ 	.short	0x0013
        /*01da*/ 	.short	0x0000


	//   ....[23]....
        /*01dc*/ 	.word	0x00003370
        /*01e0*/ 	.short	0x0013
        /*01e2*/ 	.short	0x0000


	//   ....[24]....
        /*01e4*/ 	.word	0x00003460
        /*01e8*/ 	.short	0x0013
        /*01ea*/ 	.short	0x0000


	//   ....[25]....
        /*01ec*/ 	.word	0x000034e0
        /*01f0*/ 	.short	0x0013
        /*01f2*/ 	.short	0x0000


	//   ....[26]....
        /*01f4*/ 	.word	0x000035d0
        /*01f8*/ 	.short	0x0013
        /*01fa*/ 	.short	0x0000


	//   ....[27]....
        /*01fc*/ 	.word	0x00003650
        /*0200*/ 	.short	0x0013
        /*0202*/ 	.short	0x0000


	//   ....[28]....
        /*0204*/ 	.word	0x00003710
        /*0208*/ 	.short	0x0013
        /*020a*/ 	.short	0x0000


	//   ....[29]....
        /*020c*/ 	.word	0x000037b0
        /*0210*/ 	.short	0x0013
        /*0212*/ 	.short	0x0000


	//----- nvinfo : EIATTR_EXIT_INSTR_OFFSETS
	.align		4
.L_145:
        /*0214*/ 	.byte	0x04, 0x1c
        /*0216*/ 	.short	(.L_147 - .L_146)


	//   ....[0]....
.L_146:
        /*0218*/ 	.word	0x00000030


	//   ....[1]....
        /*021c*/ 	.word	0x00000060


	//   ....[2]....
        /*0220*/ 	.word	0x000005f0


	//----- nvinfo : EIATTR_CRS_STACK_SIZE
	.align		4
.L_147:
        /*0224*/ 	.byte	0x04, 0x1e
        /*0226*/ 	.short	(.L_149 - .L_148)
.L_148:
        /*0228*/ 	.word	0x00000000


	//----- nvinfo : EIATTR_CBANK_PARAM_SIZE
	.align		4
.L_149:
        /*022c*/ 	.byte	0x03, 0x19
        /*022e*/ 	.short	0x0060


	//----- nvinfo : EIATTR_PARAM_CBANK
	.align		4
        /*0230*/ 	.byte	0x04, 0x0a
        /*0232*/ 	.short	(.L_151 - .L_150)
	.align		4
.L_150:
        /*0234*/ 	.word	index@(.nv.constant0._Z28segmented_implicit_gemm_wmmaI6__halfS0_Lb1EEvPKT_S3_S3_PKlS5_PKfPKiPT0_iiiiiiff)
        /*0238*/ 	.short	0x0380
        /*023a*/ 	.short	0x0060


	//----- nvinfo : EIATTR_SW_WAR
	.align		4
.L_151:
        /*023c*/ 	.byte	0x04, 0x36
        /*023e*/ 	.short	(.L_153 - .L_152)
.L_152:
        /*0240*/ 	.word	0x00000008
.L_153:


//--------------------- .nv.info._Z28segmented_implicit_gemm_wmmaI6__halffLb1EEvPKT_S3_S3_PKlS5_PKfPKiPT0_iiiiiiff --------------------------
	.section	.nv.info._Z28segmented_implicit_gemm_wmmaI6__halffLb1EEvPKT_S3_S3_PKlS5_PKfPKiPT0_iiiiiiff,"",@"SHT_CUDA_INFO"
	.sectionflags	@""
	.align	4


	//----- nvinfo : EIATTR_CUDA_API_VERSION
	.align		4
        /*0000*/ 	.byte	0x04, 0x37
        /*0002*/ 	.short	(.L_155 - .L_154)
.L_154:
        /*0004*/ 	.word	0x00000082


	//----- nvinfo : EIATTR_KPARAM_INFO
	.align		4
.L_155:
        /*0008*/ 	.byte	0x04, 0x17
        /*000a*/ 	.short	(.L_157 - .L_156)
.L_156:
        /*000c*/ 	.word	0x00000000
        /*0010*/ 	.short	0x000f
        /*0012*/ 	.short	0x005c
        /*0014*/ 	.byte	0x00, 0xf0, 0x11, 0x00


	//----- nvinfo : EIATTR_KPARAM_INFO
	.align		4
.L_157:
        /*0018*/ 	.byte	0x04, 0x17
        /*001a*/ 	.short	(.L_159 - .L_158)
.L_158:
        /*001c*/ 	.word	0x00000000
        /*0020*/ 	.short	0x000e
        /*0022*/ 	.short	0x0058
        /*0024*/ 	.byte	0x00, 0xf0, 0x11, 0x00


	//----- nvinfo : EIATTR_KPARAM_INFO
	.align		4
.L_159:
        /*0028*/ 	.byte	0x04, 0x17
        /*002a*/ 	.short	(.L_161 - .L_160)
.L_160:
        /*002c*/ 	.word	0x00000000
        /*0030*/ 	.short	0x000d
        /*0032*/ 	.short	0x0054
        /*0034*/ 	.byte	0x00, 0xf0, 0x11, 0x00


	//----- nvinfo : EIATTR_KPARAM_INFO
	.align		4
.L_161:
        /*0038*/ 	.byte	0x04, 0x17
        /*003a*/ 	.short	(.L_163 - .L_162)
.L_162:
        /*003c*/ 	.word	0x00000000
        /*0040*/ 	.short	0x000c
        /*0042*/ 	.short	0x0050
        /*0044*/ 	.byte	0x00, 0xf0, 0x11, 0x00


	//----- nvinfo : EIATTR_KPARAM_INFO
	.align		4
.L_163:
        /*0048*/ 	.byte	0x04, 0x17
        /*004a*/ 	.short	(.L_165 - .L_164)
.L_164:
        /*004c*/ 	.word	0x00000000
        /*0050*/ 	.short	0x000b
        /*0052*/ 	.short	0x004c
        /*0054*/ 	.byte	0x00, 0xf0, 0x11, 0x00


	//----- nvinfo : EIATTR_KPARAM_INFO
	.align		4
.L_165:
        /*0058*/ 	.byte	0x04, 0x17
        /*005a*/ 	.short	(.L_167 - .L_166)
.L_166:
        /*005c*/ 	.word	0x00000000
        /*0060*/ 	.short	0x000a
        /*0062*/ 	.short	0x0048
        /*0064*/ 	.byte	0x00, 0xf0, 0x11, 0x00


	//----- nvinfo : EIATTR_KPARAM_INFO
	.align		4
.L_167:
        /*0068*/ 	.byte	0x04, 0x17
        /*006a*/ 	.short	(.L_169 - .L_168)
.L_168:
        /*006c*/ 	.word	0x00000000
        /*0070*/ 	.short	0x0009
        /*0072*/ 	.short	0x0044
        /*0074*/ 	.byte	0x00, 0xf0, 0x11, 0x00


	//----- nvinfo : EIATTR_KPARAM_INFO
	.align		4
.L_169:
        /*0078*/ 	.byte	0x04, 0x17
        /*007a*/ 	.short	(.L_171 - .L_170)
.L_170:
        /*007c*/ 	.word	0x00000000
        /*0080*/ 	.short	0x0008
        /*0082*/ 	.short	0x0040
        /*0084*/ 	.byte	0x00, 0xf0, 0x11, 0x00


	//----- nvinfo : EIATTR_KPARAM_INFO
	.align		4
.L_171:
        /*0088*/ 	.byte	0x04, 0x17
        /*008a*/ 	.short	(.L_173 - .L_172)
.L_172:
        /*008c*/ 	.word	0x00000000
        /*0090*/ 	.short	0x0007
        /*0092*/ 	.short	0x0038
        /*0094*/ 	.byte	0x00, 0xf5, 0x21, 0x00


	//----- nvinfo : EIATTR_KPARAM_INFO
	.align		4
.L_173:
        /*0098*/ 	.byte	0x04, 0x17
        /*009a*/ 	.short	(.L_175 - .L_174)
.L_174:
        /*009c*/ 	.word	0x00000000
        /*00a0*/ 	.short	0x0006
        /*00a2*/ 	.short	0x0030
        /*00a4*/ 	.byte	0x00, 0xf5, 0x21, 0x00


	//----- nvinfo : EIATTR_KPARAM_INFO
	.align		4
.L_175:
        /*00a8*/ 	.byte	0x04, 0x17
        /*00aa*/ 	.short	(.L_177 - .L_176)
.L_176:
        /*00ac*/ 	.word	0x00000000
        /*00b0*/ 	.short	0x0005
        /*00b2*/ 	.short	0x0028
        /*00b4*/ 	.byte	0x00, 0xf5, 0x21, 0x00


	//----- nvinfo : EIATTR_KPARAM_INFO
	.align		4
.L_177:
        /*00b8*/ 	.byte	0x04, 0x17
        /*00ba*/ 	.short	(.L_179 - .L_178)
.L_178:
        /*00bc*/ 	.word	0x00000000
        /*00c0*/ 	.short	0x0004
        /*00c2*/ 	.short	0x0020
        /*00c4*/ 	.byte	0x00, 0xf5, 0x21, 0x00


	//----- nvinfo : EIATTR_KPARAM_INFO
	.align		4
.L_179:
        /*00c8*/ 	.byte	0x04, 0x17
        /*00ca*/ 	.short	(.L_181 - .L_180)
.L_180:
        /*00cc*/ 	.word	0x00000000
        /*00d0*/ 	.short	0x0003
        /*00d2*/ 	.short	0x0018
        /*00d4*/ 	.byte	0x00, 0xf5, 0x21, 0x00


	//----- nvinfo : EIATTR_KPARAM_INFO
	.align		4
.L_181:
        /*00d8*/ 	.byte	0x04, 0x17
        /*00da*/ 	.short	(.L_183 - .L_182)
.L_182:
        /*00dc*/ 	.word	0x00000000
        /*00e0*/ 	.short	0x0002
        /*00e2*/ 	.short	0x0010
        /*00e4*/ 	.byte	0x00, 0xf5, 0x21, 0x00


	//----- nvinfo : EIATTR_KPARAM_INFO
	.align		4
.L_183:
        /*00e8*/ 	.byte	0x04, 0x17
        /*00ea*/ 	.short	(.L_185 - .L_184)
.L_184:
        /*00ec*/ 	.word	0x00000000
        /*00f0*/ 	.short	0x0001
        /*00f2*/ 	.short	0x0008
        /*00f4*/ 	.byte	0x00, 0xf5, 0x21, 0x00


	//----- nvinfo : EIATTR_KPARAM_INFO
	.align		4
.L_185:
        /*00f8*/ 	.byte	0x04, 0x17
        /*00fa*/ 	.short	(.L_187 - .L_186)
.L_186:
        /*00fc*/ 	.word	0x00000000
        /*0100*/ 	.short	0x0000
        /*0102*/ 	.short	0x0000
        /*0104*/ 	.byte	0x00, 0xf5, 0x21, 0x00


	//----- nvinfo : EIATTR_SPARSE_MMA_MASK
	.align		4
.L_187:
        /*0108*/ 	.byte	0x03, 0x50
        /*010a*/ 	.short	0x0000


	//----- nvinfo : EIATTR_WMMA_USED
	.align		4
        /*010c*/ 	.byte	0x01, 0x2b
	.zero		2


	//----- nvinfo : EIATTR_MAXREG_COUNT
	.align		4
        /*0110*/ 	.byte	0x03, 0x1b
        /*0112*/ 	.short	0x00ff


	//----- nvinfo : EIATTR_NUM_BARRIERS
	.align		4
        /*0114*/ 	.byte	0x02, 0x4c
        /*0116*/ 	.byte	0x01
	.zero		1


	//----- nvinfo : EIATTR_MERCURY_ISA_VERSION
	.align		4
        /*0118*/ 	.byte	0x03, 0x5f
        /*011a*/ 	.short	0x0101


	//----- nvinfo : EIATTR_VRC_CTA_INIT_COUNT
	.align		4
        /*011c*/ 	.byte	0x02, 0x4a
	.zero		1
	.zero		1


	//----- nvinfo : EIATTR_EXIT_INSTR_OFFSETS
	.align		4
        /*0120*/ 	.byte	0x04, 0x1c
        /*0122*/ 	.short	(.L_189 - .L_188)


	//   ....[0]....
.L_188:
        /*0124*/ 	.word	0x00000030


	//   ....[1]....
        /*0128*/ 	.word	0x00000060


	//   ....[2]....
        /*012c*/ 	.word	0x00000520


	//----- nvinfo : EIATTR_CRS_STACK_SIZE
	.align		4
.L_189:
        /*0130*/ 	.byte	0x04, 0x1e
        /*0132*/ 	.short	(.L_191 - .L_190)
.L_190:
        /*0134*/ 	.word	0x00000000


	//----- nvinfo : EIATTR_CBANK_PARAM_SIZE
	.align		4
.L_191:
        /*0138*/ 	.byte	0x03, 0x19
        /*013a*/ 	.short	0x0060


	//----- nvinfo : EIATTR_PARAM_CBANK
	.align		4
        /*013c*/ 	.byte	0x04, 0x0a
        /*013e*/ 	.short	(.L_193 - .L_192)
	.align		4
.L_192:
        /*0140*/ 	.word	index@(.nv.constant0._Z28segmented_implicit_gemm_wmmaI6__halffLb1EEvPKT_S3_S3_PKlS5_PKfPKiPT0_iiiiiiff)
        /*0144*/ 	.short	0x0380
        /*0146*/ 	.short	0x0060


	//----- nvinfo : EIATTR_SW_WAR
	.align		4
.L_193:
        /*0148*/ 	.byte	0x04, 0x36
        /*014a*/ 	.short	(.L_195 - .L_194)
.L_194:
        /*014c*/ 	.word	0x00000008
.L_195:


//--------------------- .nv.callgraph             --------------------------
	.section	.nv.callgraph,"",@"SHT_CUDA_CALLGRAPH"
	.align	4
	.sectionentsize	8
	.align		4
        /*0000*/ 	.word	0x00000000
	.align		4
        /*0004*/ 	.word	0xffffffff
	.align		4
        /*0008*/ 	.word	0x00000000
	.align		4
        /*000c*/ 	.word	0xfffffffe
	.align		4
        /*0010*/ 	.word	0x00000000
	.align		4
        /*0014*/ 	.word	0xfffffffd
	.align		4
        /*0018*/ 	.word	0x00000000
	.align		4
        /*001c*/ 	.word	0xfffffffc


//--------------------- .text._Z28segmented_implicit_gemm_wmmaI13__nv_bfloat16S0_Lb1EEvPKT_S3_S3_PKlS5_PKfPKiPT0_iiiiiiff --------------------------
	.section	.text._Z28segmented_implicit_gemm_wmmaI13__nv_bfloat16S0_Lb1EEvPKT_S3_S3_PKlS5_PKfPKiPT0_iiiiiiff,"ax",@progbits
	.align	128
        .global         _Z28segmented_implicit_gemm_wmmaI13__nv_bfloat16S0_Lb1EEvPKT_S3_S3_PKlS5_PKfPKiPT0_iiiiiiff
        .type           _Z28segmented_implicit_gemm_wmmaI13__nv_bfloat16S0_Lb1EEvPKT_S3_S3_PKlS5_PKfPKiPT0_iiiiiiff,@function
        .size           _Z28segmented_implicit_gemm_wmmaI13__nv_bfloat16S0_Lb1EEvPKT_S3_S3_PKlS5_PKfPKiPT0_iiiiiiff,(.L_x_232 - _Z28segmented_implicit_gemm_wmmaI13__nv_bfloat16S0_Lb1EEvPKT_S3_S3_PKlS5_PKfPKiPT0_iiiiiiff)
        .other          _Z28segmented_implicit_gemm_wmmaI13__nv_bfloat16S0_Lb1EEvPKT_S3_S3_PKlS5_PKfPKiPT0_iiiiiiff,@"STO_CUDA_ENTRY STV_DEFAULT"
_Z28segmented_implicit_gemm_wmmaI13__nv_bfloat16S0_Lb1EEvPKT_S3_S3_PKlS5_PKfPKiPT0_iiiiiiff:
.text._Z28segmented_implicit_gemm_wmmaI13__nv_bfloat16S0_Lb1EEvPKT_S3_S3_PKlS5_PKfPKiPT0_iiiiiiff:
[----:B------:R-:W-:Y:S08]  /*0000*/  LDC R1, c[0x0][0x37c] ;  /* 0x0000df00ff017b82 */ /* 0x000ff00000000800 */
[----:B------:R-:W1:Y:S02]  /*0010*/  LDC R0, c[0x0][0x360] ;  /* 0x0000d800ff007b82 */ /* 0x000e640000000800 */
[----:B-1----:R-:W-:-:S13]  /*0020*/  ISETP.NE.AND P0, PT, R0, 0x20, PT ;  /* 0x000000200000780c */ /* 0x002fda0003f05270 */
[----:B------:R-:W-:Y:S05]  /*0030*/  @P0 EXIT ;  /* 0x000000000000094d */ /* 0x000fea0003800000 */
[----:B------:R-:W1:Y:S02]  /*0040*/  LDC R0, c[0x0][0x3d4] ;  /* 0x0000f500ff007b82 */ /* 0x000e640000000800 */
[----:B-1----:R-:W-:-:S13]  /*0050*/  ISETP.GE.AND P0, PT, R0, 0x1, PT ;  /* 0x000000010000780c */ /* 0x002fda0003f06270 */
[----:B------:R-:W-:Y:S05]  /*0060*/  @!P0 EXIT ;  /* 0x000000000000894d */ /* 0x000fea0003800000 */
[----:B------:R-:W1:Y:S01]  /*0070*/  S2R R5, SR_CTAID.X ;  /* 0x0000000000057919 */ /* 0x000e620000002500 */
[----:B------:R-:W2:Y:S01]  /*0080*/  LDC.64 R2, c[0x0][0x3b0] ;  /* 0x0000ec00ff027b82 */ /* 0x000ea20000000a00 */
[----:B------:R-:W2:Y:S01]  /*0090*/  LDCU.64 UR14, c[0x0][0x358] ;  /* 0x00006b00ff0e77ac */ /* 0x000ea20008000a00 */
[----:B------:R-:W3:Y:S01]  /*00a0*/  S2R R9, SR_TID.X ;  /* 0x0000000000097919 */ /* 0x000ee20000002100 */
[----:B------:R-:W4:Y:S05]  /*00b0*/  LDCU UR10, c[0x0][0x3c8] ;  /* 0x00007900ff0a77ac */ /* 0x000f2a0008000800 */
[----:B------:R-:W4:Y:S01]  /*00c0*/  LDC.64 R6, c[0x0][0x390] ;  /* 0x0000e400ff067b82 */ /* 0x000f220000000a00 */
[----:B------:R-:W4:Y:S01]  /*00d0*/  LDCU UR7, c[0x0][0x3dc] ;  /* 0x00007b80ff0777ac */ /* 0x000f220008000800 */
[----:B------:R-:W4:Y:S06]  /*00e0*/  LDCU.64 UR8, c[0x0][0x3c0] ;  /* 0x00007800ff0877ac */ /* 0x000f2c0008000a00 */
[----:B------:R-:W4:Y:S01]  /*00f0*/  S2UR UR5, SR_CgaCtaId ;  /* 0x00000000000579c3 */ /* 0x000f220000008800 */
[----:B--2---:R2:W5:Y:S07]  /*0100*/  LDG.E.CONSTANT R21, desc[UR14][R2.64+0x4] ;  /* 0x0000040e02157981 */ /* 0x00456e000c1e9900 */
[----:B------:R-:W4:Y:S01]  /*0110*/  LDC.64 R26, c[0x0][0x3b0] ;  /* 0x0000ec00ff1a7b82 */ /* 0x000f220000000a00 */
[----:B-1----:R-:W-:-:S02]  /*0120*/  IMAD.SHL.U32 R5, R5, 0x10, RZ ;  /* 0x0000001005057824 */ /* 0x002fc400078e00ff */
[----:B---3--:R-:W-:-:S05]  /*0130*/  IMAD.SHL.U32 R4, R9, 0x8, RZ ;  /* 0x0000000809047824 */ /* 0x008fca00078e00ff */
[----:B------:R-:W-:-:S04]  /*0140*/  LOP3.LUT R24, R5, 0x8, R4, 0xf8, !PT ;  /* 0x0000000805187812 */ /* 0x000fc800078ef804 */
[C---:B------:R-:W-:Y:S02]  /*0150*/  LOP3.LUT R0, R24.reuse, 0x7, RZ, 0xfc, !PT ;  /* 0x0000000718007812 */ /* 0x040fe400078efcff */
[----:B--2---:R-:W-:Y:S02]  /*0160*/  LOP3.LUT R2, R24, 0x1, RZ, 0xfc, !PT ;  /* 0x0000000118027812 */ /* 0x004fe400078efcff */
[----:B----4-:R-:W-:Y:S02]  /*0170*/  ISETP.GE.AND P1, PT, R0, UR10, PT ;  /* 0x0000000a00007c0c */ /* 0x010fe4000bf26270 */
[----:B------:R-:W-:Y:S01]  /*0180*/  SHF.R.U32.HI R22, RZ, 0x1, R9 ;  /* 0x00000001ff167819 */ /* 0x000fe20000011609 */
[----:B------:R-:W1:Y:S01]  /*0190*/  S2UR UR21, SR_CTAID.Y ;  /* 0x00000000001579c3 */ /* 0x000e620000002600 */
[----:B------:R-:W-:Y:S01]  /*01a0*/  ISETP.GE.AND P0, PT, R2, UR10, PT ;  /* 0x0000000a02007c0c */ /* 0x000fe2000bf06270 */
[----:B------:R-:W-:Y:S01]  /*01b0*/  UMOV UR4, 0x400 ;  /* 0x0000040000047882 */ /* 0x000fe20000000000 */
[C---:B------:R-:W-:Y:S01]  /*01c0*/  LOP3.LUT R0, R24.reuse, 0x2, RZ, 0xfc, !PT ;  /* 0x0000000218007812 */ /* 0x040fe200078efcff */
[----:B------:R-:W-:Y:S01]  /*01d0*/  USHF.R.S32.HI UR6, URZ, 0x1f, UR8 ;  /* 0x0000001fff067899 */ /* 0x000fe20008011408 */
[----:B------:R-:W-:Y:S01]  /*01e0*/  LOP3.LUT R2, R24, 0x3, RZ, 0xfc, !PT ;  /* 0x0000000318027812 */ /* 0x000fe200078efcff */
[----:B------:R2:W5:Y:S01]  /*01f0*/  LDG.E.CONSTANT R26, desc[UR14][R26.64] ;  /* 0x0000000e1a1a7981 */ /* 0x000562000c1e9900 */
[----:B------:R-:W-:-:S02]  /*0200*/  P2R R35, PR, RZ, 0x2 ;  /* 0x00000002ff237803 */ /* 0x000fc40000000000 */
[----:B------:R-:W-:Y:S02]  /*0210*/  P2R R34, PR, RZ, 0x1 ;  /* 0x00000001ff227803 */ /* 0x000fe40000000000 */
[----:B------:R-:W-:Y:S01]  /*0220*/  ISETP.GE.AND P1, PT, R0, UR10, PT ;  /* 0x0000000a00007c0c */ /* 0x000fe2000bf26270 */
[----:B------:R-:W-:Y:S01]  /*0230*/  IMAD.SHL.U32 R0, R9, 0x20, RZ ;  /* 0x0000002009007824 */ /* 0x000fe200078e00ff */
[----:B------:R-:W-:Y:S02]  /*0240*/  ISETP.GE.AND P0, PT, R2, UR10, PT ;  /* 0x0000000a02007c0c */ /* 0x000fe4000bf06270 */
[----:B------:R-:W-:Y:S02]  /*0250*/  LOP3.LUT R22, R22, 0x8, RZ, 0xc0, !PT ;  /* 0x0000000816167812 */ /* 0x000fe400078ec0ff */
[----:B------:R-:W-:Y:S02]  /*0260*/  P2R R33, PR, RZ, 0x2 ;  /* 0x00000002ff217803 */ /* 0x000fe40000000000 */
[----:B------:R-:W-:-:S02]  /*0270*/  P2R R32, PR, RZ, 0x1 ;  /* 0x00000001ff207803 */ /* 0x000fc40000000000 */
[----:B------:R-:W-:Y:S02]  /*0280*/  ISETP.NE.U32.AND P0, PT, R6, RZ, PT ;  /* 0x000000ff0600720c */ /* 0x000fe40003f05070 */
[----:B------:R-:W-:Y:S02]  /*0290*/  FSETP.NEU.AND P1, PT, RZ, UR7, PT ;  /* 0x00000007ff007c0b */ /* 0x000fe4000bf2d000 */
[----:B------:R-:W-:Y:S02]  /*02a0*/  LOP3.LUT R20, R22, R5, RZ, 0xfc, !PT ;  /* 0x0000000516147212 */ /* 0x000fe400078efcff */
[----:B------:R-:W-:Y:S01]  /*02b0*/  LOP3.LUT R0, R0, 0x1e0, RZ, 0xc0, !PT ;  /* 0x000001e000007812 */ /* 0x000fe200078ec0ff */
[----:B------:R-:W-:Y:S01]  /*02c0*/  UIADD3 UR7, UPT, UPT, UR4, 0x140, URZ ;  /* 0x0000014004077890 */ /* 0x000fe2000fffe0ff */
[----:B------:R-:W-:Y:S01]  /*02d0*/  ISETP.NE.AND.EX P1, PT, R7, RZ, P1, P0 ;  /* 0x000000ff0700720c */ /* 0x000fe20000f25300 */
[----:B------:R-:W-:Y:S01]  /*02e0*/  UIADD3 UR8, UPT, UPT, UR4, 0x540, URZ ;  /* 0x0000054004087890 */ /* 0x000fe2000fffe0ff */
[----:B------:R-:W-:Y:S01]  /*02f0*/  LOP3.LUT R7, R0, 0x10, R9, 0xf8, !PT ;  /* 0x0000001000077812 */ /* 0x000fe200078ef809 */
[----:B------:R-:W-:Y:S01]  /*0300*/  VIADD R6, R20, 0x7 ;  /* 0x0000000714067836 */ /* 0x000fe20000000000 */
[----:B------:R-:W-:-:S02]  /*0310*/  LOP3.LUT R5, R9, 0xf, RZ, 0xc0, !PT ;  /* 0x0000000f09057812 */ /* 0x000fc400078ec0ff */
[C---:B------:R-:W-:Y:S02]  /*0320*/  LOP3.LUT R0, R24.reuse, 0x4, RZ, 0xfc, !PT ;  /* 0x0000000418007812 */ /* 0x040fe400078efcff */
[C---:B------:R-:W-:Y:S02]  /*0330*/  LOP3.LUT R8, R24.reuse, 0x5, RZ, 0xfc, !PT ;  /* 0x0000000518087812 */ /* 0x040fe400078efcff */
[----:B------:R-:W-:Y:S01]  /*0340*/  LOP3.LUT R9, R24, 0x6, RZ, 0xfc, !PT ;  /* 0x0000000618097812 */ /* 0x000fe200078efcff */
[----:B------:R-:W-:Y:S02]  /*0350*/  ULEA UR7, UR5, UR7, 0x18 ;  /* 0x0000000705077291 */ /* 0x000fe4000f8ec0ff */
[----:B------:R-:W-:Y:S01]  /*0360*/  ULEA UR8, UR5, UR8, 0x18 ;  /* 0x0000000805087291 */ /* 0x000fe2000f8ec0ff */
[----:B------:R-:W-:Y:S02]  /*0370*/  ISETP.GE.AND P2, PT, R20, UR10, PT ;  /* 0x0000000a14007c0c */ /* 0x000fe4000bf46270 */
[----:B------:R-:W-:-:S02]  /*0380*/  ISETP.GE.AND P3, PT, R6, UR10, PT ;  /* 0x0000000a06007c0c */ /* 0x000fc4000bf66270 */
[----:B------:R-:W-:Y:S02]  /*0390*/  ISETP.GE.AND P5, PT, R0, UR10, PT ;  /* 0x0000000a00007c0c */ /* 0x000fe4000bfa6270 */
[----:B------:R-:W-:Y:S02]  /*03a0*/  ISETP.GE.AND P4, PT, R8, UR10, PT ;  /* 0x0000000a08007c0c */ /* 0x000fe4000bf86270 */
[----:B------:R-:W-:Y:S01]  /*03b0*/  ISETP.GE.AND P0, PT, R9, UR10, PT ;  /* 0x0000000a09007c0c */ /* 0x000fe2000bf06270 */
[----:B------:R-:W-:Y:S01]  /*03c0*/  VIADD R3, R7, UR7 ;  /* 0x0000000707037c36 */ /* 0x000fe20008000000 */
[----:B------:R-:W-:Y:S01]  /*03d0*/  ISETP.LT.AND P2, PT, R5, UR9, !P2 ;  /* 0x0000000905007c0c */ /* 0x000fe2000d741270 */
[----:B------:R-:W-:Y:S01]  /*03e0*/  VIADD R2, R7, UR8 ;  /* 0x0000000807027c36 */ /* 0x000fe20008000000 */
[----:B------:R-:W-:Y:S02]  /*03f0*/  ISETP.GE.OR P3, PT, R5, UR9, P3 ;  /* 0x0000000905007c0c */ /* 0x000fe40009f66670 */
[----:B------:R-:W-:-:S02]  /*0400*/  LOP3.LUT R4, R4, 0x78, RZ, 0xc0, !PT ;  /* 0x0000007804047812 */ /* 0x000fc400078ec0ff */
[----:B--2---:R-:W-:Y:S02]  /*0410*/  P2R R27, PR, RZ, 0x20 ;  /* 0x00000020ff1b7803 */ /* 0x004fe40000000000 */
[----:B------:R-:W-:Y:S02]  /*0420*/  P2R R23, PR, RZ, 0x1 ;  /* 0x00000001ff177803 */ /* 0x000fe40000000000 */
[----:B------:R-:W-:Y:S01]  /*0430*/  P2R R25, PR, RZ, 0x10 ;  /* 0x00000010ff197803 */ /* 0x000fe20000000000 */
[----:B------:R-:W2:Y:S01]  /*0440*/  LDCU UR17, c[0x0][0x374] ;  /* 0x00006e80ff1177ac */ /* 0x000ea20008000800 */
[----:B------:R-:W-:Y:S02]  /*0450*/  USHF.R.S32.HI UR18, URZ, 0x1f, UR9 ;  /* 0x0000001fff127899 */ /* 0x000fe40008011409 */
[----:B------:R-:W-:Y:S02]  /*0460*/  USHF.R.S32.HI UR19, URZ, 0x1f, UR10 ;  /* 0x0000001fff137899 */ /* 0x000fe4000801140a */
[----:B------:R-:W-:-:S02]  /*0470*/  ULEA UR20, UR5, UR4, 0x18 ;  /* 0x0000000405147291 */ /* 0x000fc4000f8ec0ff */
[----:B-1----:R-:W-:-:S12]  /*0480*/  UIADD3 UR22, UPT, UPT, UR9, -0x1, URZ ;  /* 0xffffffff09167890 */ /* 0x002fd8000fffe0ff */
.L_x_62:
[----:B-----5:R-:W-:Y:S01]  /*0490*/  IADD3 R0, PT, PT, R21, 0xf, -R26 ;  /* 0x0000000f15007810 */ /* 0x020fe20007ffe81a */
[----:B------:R-:W-:Y:S01]  /*04a0*/  IMAD.MOV.U32 R8, RZ, RZ, R21 ;  /* 0x000000ffff087224 */ /* 0x000fe200078e0015 */
[----:B------:R-:W-:Y:S02]  /*04b0*/  CS2R R16, SRZ ;  /* 0x0000000000107805 */ /* 0x000fe4000001ff00 */
[----:B------:R-:W-:-:S04]  /*04c0*/  SHF.R.S32.HI R9, RZ, 0x1f, R0 ;  /* 0x0000001fff097819 */ /* 0x000fc80000011400 */
[----:B------:R-:W-:Y:S01]  /*04d0*/  LEA.HI R9, R9, R0, RZ, 0x4 ;  /* 0x0000000009097211 */ /* 0x000fe200078f20ff */
[----:B------:R-:W-:-:S03]  /*04e0*/  IMAD.U32 R0, RZ, RZ, UR21 ;  /* 0x00000015ff007e24 */ /* 0x000fc6000f8e00ff */
[----:B------:R-:W-:Y:S01]  /*04f0*/  SHF.R.S32.HI R10, RZ, 0x4, R9 ;  /* 0x00000004ff0a7819 */ /* 0x000fe20000011409 */
[----:B------:R-:W-:-:S03]  /*0500*/  IMAD.MOV.U32 R9, RZ, RZ, R26 ;  /* 0x000000ffff097224 */ /* 0x000fc600078e001a */
[----:B------:R-:W-:-:S13]  /*0510*/  ISETP.LE.AND P0, PT, R10, UR21, PT ;  /* 0x000000150a007c0c */ /* 0x000fda000bf03270 */
[----:B-1-3--:R-:W-:Y:S05]  /*0520*/  @!P0 BRA `(.L_x_0) ;  /* 0x00000000004c8947 */ /* 0x00afea0003800000 */
[----:B------:R-:W1:Y:S01]  /*0530*/  LDC.64 R8, c[0x0][0x3b0] ;  /* 0x0000ec00ff087b82 */ /* 0x000e620000000a00 */
[----:B------:R-:W-:Y:S01]  /*0540*/  IMAD.MOV.U32 R13, RZ, RZ, R10 ;  /* 0x000000ffff0d7224 */ /* 0x000fe200078e000a */
[----:B------:R-:W3:Y:S06]  /*0550*/  LDCU UR4, c[0x0][0x3d4] ;  /* 0x00007a80ff0477ac */ /* 0x000eec0008000800 */
.L_x_1:
[----:B------:R-:W-:-:S05]  /*0560*/  VIADD R16, R16, 0x1 ;  /* 0x0000000110107836 */ /* 0x000fca0000000000 */
[----:B---3--:R-:W-:-:S13]  /*0570*/  ISETP.NE.AND P0, PT, R16, UR4, PT ;  /* 0x0000000410007c0c */ /* 0x008fda000bf05270 */
[----:B--2---:R-:W-:Y:S05]  /*0580*/  @!P0 EXIT ;  /* 0x000000000000894d */ /* 0x004fea0003800000 */
[----:B-1----:R-:W-:-:S05]  /*0590*/  IMAD.WIDE.U32 R10, R16, 0x4, R8 ;  /* 0x00000004100a7825 */ /* 0x002fca00078e0008 */
[----:B------:R-:W2:Y:S04]  /*05a0*/  LDG.E.CONSTANT R12, desc[UR14][R10.64] ;  /* 0x0000000e0a0c7981 */ /* 0x000ea8000c1e9900 */
[----:B------:R-:W2:Y:S01]  /*05b0*/  LDG.E.CONSTANT R15, desc[UR14][R10.64+0x4] ;  /* 0x0000040e0a0f7981 */ /* 0x000ea2000c1e9900 */
[----:B------:R-:W-:Y:S01]  /*05c0*/  IMAD.IADD R0, R0, 0x1, -R13 ;  /* 0x0000000100007824 */ /* 0x000fe200078e0a0d */
[----:B--2---:R-:W-:-:S04]  /*05d0*/  IADD3 R14, PT, PT, R15, 0xf, -R12 ;  /* 0x0000000f0f0e7810 */ /* 0x004fc80007ffe80c */
[----:B------:R-:W-:-:S04]  /*05e0*/  SHF.R.S32.HI R17, RZ, 0x1f, R14 ;  /* 0x0000001fff117819 */ /* 0x000fc8000001140e */
[----:B------:R-:W-:-:S04]  /*05f0*/  LEA.HI R17, R17, R14, RZ, 0x4 ;  /* 0x0000000e11117211 */ /* 0x000fc800078f20ff */
[----:B------:R-:W-:Y:S01]  /*0600*/  SHF.R.S32.HI R13, RZ, 0x4, R17 ;  /* 0x00000004ff0d7819 */ /* 0x000fe20000011411 */
[----:B------:R-:W-:-:S03]  /*0610*/  IMAD.MOV.U32 R17, RZ, RZ, RZ ;  /* 0x000000ffff117224 */ /* 0x000fc600078e00ff */
[----:B------:R-:W-:-:S13]  /*0620*/  ISETP.GE.AND P0, PT, R0, R13, PT ;  /* 0x0000000d0000720c */ /* 0x000fda0003f06270 */
[----:B------:R-:W-:Y:S05]  /*0630*/  @P0 BRA `(.L_x_1) ;  /* 0xfffffffc00c80947 */ /* 0x000fea000383ffff */
[----:B------:R-:W-:Y:S02]  /*0640*/  IMAD.MOV.U32 R9, RZ, RZ, R12 ;  /* 0x000000ffff097224 */ /* 0x000fe400078e000c */
[----:B------:R-:W-:-:S07]  /*0650*/  IMAD.MOV.U32 R8, RZ, RZ, R15 ;  /* 0x000000ffff087224 */ /* 0x000fce00078e000f */
.L_x_0:
[----:B------:R-:W1:Y:S01]  /*0660*/  S2R R29, SR_TID.X ;  /* 0x00000000001d7919 */ /* 0x000e620000002100 */
[----:B------:R-:W-:Y:S01]  /*0670*/  BSSY.RECONVERGENT B0, `(.L_x_2) ;  /* 0x0000025000007945 */ /* 0x000fe20003800200 */
[----:B------:R-:W-:Y:S01]  /*0680*/  IMAD R0, R0, 0x10, R9 ;  /* 0x0000001000007824 */ /* 0x000fe200078e0209 */
[----:B-1----:R-:W-:-:S04]  /*0690*/  LOP3.LUT R29, R29, 0x1f, RZ, 0xc0, !PT ;  /* 0x0000001f1d1d7812 */ /* 0x002fc800078ec0ff */
[----:B------:R-:W-:-:S13]  /*06a0*/  ISETP.GT.U32.AND P0, PT, R29, 0xf, PT ;  /* 0x0000000f1d00780c */ /* 0x000fda0003f04070 */
[----:B------:R-:W-:Y:S05]  /*06b0*/  @P0 BRA `(.L_x_3) ;  /* 0x0000000000800947 */ /* 0x000fea0003800000 */
[----:B------:R-:W1:Y:S01]  /*06c0*/  LDCU UR4, c[0x0][0x3cc] ;  /* 0x00007980ff0477ac */ /* 0x000e620008000800 */
[----:B------:R-:W-:Y:S02]  /*06d0*/  IMAD.IADD R13, R29, 0x1, R0 ;  /* 0x000000011d0d7824 */ /* 0x000fe400078e0200 */
[----:B------:R-:W-:Y:S02]  /*06e0*/  IMAD.MOV.U32 R14, RZ, RZ, -0x1 ;  /* 0xffffffffff0e7424 */ /* 0x000fe400078e00ff */
[----:B------:R-:W-:Y:S01]  /*06f0*/  IMAD.MOV.U32 R15, RZ, RZ, -0x1 ;  /* 0xffffffffff0f7424 */ /* 0x000fe200078e00ff */
[----:B-1----:R-:W-:-:S04]  /*0700*/  VIMNMX R10, PT, PT, R8, UR4, PT ;  /* 0x00000004080a7c48 */ /* 0x002fc8000bfe0100 */
[----:B------:R-:W-:-:S13]  /*0710*/  ISETP.GT.AND P0, PT, R10, R13, PT ;  /* 0x0000000d0a00720c */ /* 0x000fda0003f04270 */
[----:B------:R-:W1:Y:S02]  /*0720*/  @P0 LDC.64 R8, c[0x0][0x398] ;  /* 0x0000e600ff080b82 */ /* 0x000e640000000a00 */
[----:B-1----:R-:W-:-:S05]  /*0730*/  @P0 IMAD.WIDE R18, R13, 0x8, R8 ;  /* 0x000000080d120825 */ /* 0x002fca00078e0208 */
[----:B------:R1:W3:Y:S01]  /*0740*/  @P0 LDG.E.64.CONSTANT R14, desc[UR14][R18.64] ;  /* 0x0000000e120e0981 */ /* 0x0002e2000c1e9b00 */
[----:B------:R-:W-:Y:S01]  /*0750*/  ISETP.GT.AND P0, PT, R10, R13, PT ;  /* 0x0000000d0a00720c */ /* 0x000fe20003f04270 */
[----:B------:R-:W-:Y:S02]  /*0760*/  IMAD.MOV.U32 R12, RZ, RZ, -0x1 ;  /* 0xffffffffff0c7424 */ /* 0x000fe400078e00ff */
[----:B------:R-:W-:-:S10]  /*0770*/  IMAD.MOV.U32 R28, RZ, RZ, RZ ;  /* 0x000000ffff1c7224 */ /* 0x000fd400078e00ff */
[----:B------:R-:W4:Y:S08]  /*0780*/  @P0 LDC.64 R8, c[0x0][0x3a0] ;  /* 0x0000e800ff080b82 */ /* 0x000f300000000a00 */
[----:B------:R-:W5:Y:S01]  /*0790*/  @P0 LDC.64 R10, c[0x0][0x3a8] ;  /* 0x0000ea00ff0a0b82 */ /* 0x000f620000000a00 */
[----:B----4-:R-:W-:-:S04]  /*07a0*/  @P0 IMAD.WIDE R8, R13, 0x8, R8 ;  /* 0x000000080d080825 */ /* 0x010fc800078e0208 */
[----:B-----5:R-:W-:-:S04]  /*07b0*/  @P0 IMAD.WIDE R10, R13, 0x4, R10 ;  /* 0x000000040d0a0825 */ /* 0x020fc800078e020a */
[----:B------:R-:W-:Y:S01]  /*07c0*/  IMAD.MOV.U32 R13, RZ, RZ, -0x1 ;  /* 0xffffffffff0d7424 */ /* 0x000fe200078e00ff */
[----:B------:R-:W4:Y:S05]  /*07d0*/  @P0 LDG.E.CONSTANT R28, desc[UR14][R10.64] ;  /* 0x0000000e0a1c0981 */ /* 0x000f2a000c1e9900 */
[----:B------:R-:W5:Y:S01]  /*07e0*/  @P0 LDG.E.64.CONSTANT R12, desc[UR14][R8.64] ;  /* 0x0000000e080c0981 */ /* 0x000f62000c1e9b00 */
[----:B------:R-:W2:Y:S01]  /*07f0*/  S2UR UR10, SR_CgaCtaId ;  /* 0x00000000000a79c3 */ /* 0x000ea20000008800 */
[----:B------:R-:W-:Y:S02]  /*0800*/  UMOV UR9, 0x400 ;  /* 0x0000040000097882 */ /* 0x000fe40000000000 */
[----:B------:R-:W-:-:S02]  /*0810*/  UIADD3 UR4, UPT, UPT, UR9, 0x80, URZ ;  /* 0x0000008009047890 */ /* 0x000fc4000fffe0ff */
[----:B------:R-:W-:Y:S02]  /*0820*/  UIADD3 UR5, UPT, UPT, UR9, 0x100, URZ ;  /* 0x0000010009057890 */ /* 0x000fe4000fffe0ff */
[----:B--2---:R-:W-:Y:S02]  /*0830*/  ULEA UR9, UR10, UR9, 0x18 ;  /* 0x000000090a097291 */ /* 0x004fe4000f8ec0ff */
[----:B------:R-:W-:Y:S02]  /*0840*/  ULEA UR4, UR10, UR4, 0x18 ;  /* 0x000000040a047291 */ /* 0x000fe4000f8ec0ff */
[----:B------:R-:W-:Y:S02]  /*0850*/  ULEA UR5, UR10, UR5, 0x18 ;  /* 0x000000050a057291 */ /* 0x000fe4000f8ec0ff */
[C---:B-1----:R-:W-:Y:S02]  /*0860*/  LEA R19, R29.reuse, UR9, 0x3 ;  /* 0x000000091d137c11 */ /* 0x042fe4000f8e18ff */
[----:B------:R-:W-:-:S02]  /*0870*/  LEA R31, R29, UR4, 0x3 ;  /* 0x000000041d1f7c11 */ /* 0x000fc4000f8e18ff */
[----:B------:R-:W-:Y:S01]  /*0880*/  LEA R29, R29, UR5, 0x2 ;  /* 0x000000051d1d7c11 */ /* 0x000fe2000f8e10ff */
[----:B---3--:R1:W-:Y:S04]  /*0890*/  STS.64 [R19], R14 ;  /* 0x0000000e13007388 */ /* 0x0083e80000000a00 */
[----:B-----5:R1:W-:Y:S04]  /*08a0*/  STS.64 [R31], R12 ;  /* 0x0000000c1f007388 */ /* 0x0203e80000000a00 */
[----:B----4-:R1:W-:Y:S02]  /*08b0*/  STS [R29], R28 ;  /* 0x0000001c1d007388 */ /* 0x0103e40000000800 */
.L_x_3:
[----:B--2---:R-:W-:Y:S05]  /*08c0*/  BSYNC.RECONVERGENT B0 ;  /* 0x0000000000007941 */ /* 0x004fea0003800200 */
.L_x_2:
[----:B------:R-:W2:Y:S01]  /*08d0*/  LDCU.64 UR24, c[0x0][0x3c0] ;  /* 0x00007800ff1877ac */ /* 0x000ea20008000a00 */
[----:B------:R-:W3:Y:S01]  /*08e0*/  LDC.64 R8, c[0x0][0x388] ;  /* 0x0000e200ff087b82 */ /* 0x000ee20000000a00 */
[----:B------:R-:W-:Y:S01]  /*08f0*/  BSSY.RECONVERGENT B0, `(.L_x_4) ;  /* 0x0000027000007945 */ /* 0x000fe20003800200 */
[----:B-1----:R-:W-:Y:S01]  /*0900*/  IMAD.MOV.U32 R13, RZ, RZ, RZ ;  /* 0x000000ffff0d7224 */ /* 0x002fe200078e00ff */
[----:B------:R-:W1:Y:S01]  /*0910*/  LDCU UR9, c[0x0][0x3c8] ;  /* 0x00007900ff0977ac */ /* 0x000e620008000800 */
[----:B--2---:R-:W-:Y:S02]  /*0920*/  UIMAD UR4, UR19, UR25, URZ ;  /* 0x00000019130472a4 */ /* 0x004fe4000f8e02ff */
[----:B-1----:R-:W-:Y:S02]  /*0930*/  UIMAD.WIDE.U32 UR10, UR9, UR25, URZ ;  /* 0x00000019090a72a5 */ /* 0x002fe4000f8e00ff */
[----:B------:R-:W-:-:S04]  /*0940*/  UIMAD UR4, UR18, UR9, UR4 ;  /* 0x00000009120472a4 */ /* 0x000fc8000f8e0204 */
[----:B------:R-:W-:Y:S01]  /*0950*/  UIADD3 UR4, UPT, UPT, UR11, UR4, URZ ;  /* 0x000000040b047290 */ /* 0x000fe2000fffe0ff */
[----:B------:R-:W-:-:S05]  /*0960*/  IMAD.WIDE.U32 R36, R16, UR10, RZ ;  /* 0x0000000a10247c25 */ /* 0x000fca000f8e00ff */
[----:B------:R-:W-:-:S04]  /*0970*/  IMAD R11, R16, UR4, RZ ;  /* 0x00000004100b7c24 */ /* 0x000fc8000f8e02ff */
[----:B------:R-:W-:-:S04]  /*0980*/  IMAD R11, R17, UR10, R11 ;  /* 0x0000000a110b7c24 */ /* 0x000fc8000f8e020b */
[----:B------:R-:W-:Y:S01]  /*0990*/  IMAD.IADD R11, R37, 0x1, R11 ;  /* 0x00000001250b7824 */ /* 0x000fe200078e020b */
[----:B------:R-:W-:Y:S01]  /*09a0*/  BAR.SYNC.DEFER_BLOCKING 0x0 ;  /* 0x0000000000007b1d */ /* 0x000fe20000010000 */
[----:B---3--:R-:W-:Y:S01]  /*09b0*/  LEA R37, P0, R36, R8, 0x1 ;  /* 0x0000000824257211 */ /* 0x008fe200078008ff */
[----:B------:R-:W-:-:S03]  /*09c0*/  @!P3 IMAD.MOV.U32 R8, RZ, RZ, R20 ;  /* 0x000000ffff08b224 */ /* 0x000fc600078e0014 */
[----:B------:R-:W-:Y:S01]  /*09d0*/  LEA.HI.X R36, R36, R9, R11, 0x1, P0 ;  /* 0x0000000924247211 */ /* 0x000fe200000f0c0b */
[----:B------:R-:W-:Y:S02]  /*09e0*/  @!P3 IMAD.MOV.U32 R9, RZ, RZ, RZ ;  /* 0x000000ffff09b224 */ /* 0x000fe400078e00ff */
[C---:B------:R-:W-:Y:S02]  /*09f0*/  @!P3 IMAD R11, R5.reuse, UR19, RZ ;  /* 0x00000013050bbc24 */ /* 0x040fe4000f8e02ff */
[----:B------:R-:W-:-:S04]  /*0a00*/  @!P3 IMAD.WIDE.U32 R8, R5, UR9, R8 ;  /* 0x000000090508bc25 */ /* 0x000fc8000f8e0008 */
[----:B------:R-:W-:Y:S01]  /*0a10*/  @!P3 IMAD.IADD R9, R9, 0x1, R11 ;  /* 0x000000010909b824 */ /* 0x000fe200078e020b */
[----:B------:R-:W-:-:S04]  /*0a20*/  @!P3 LEA R16, P0, R8, R37, 0x1 ;  /* 0x000000250810b211 */ /* 0x000fc800078008ff */
[----:B------:R-:W-:Y:S01]  /*0a30*/  @!P3 LEA.HI.X R12, R8, R36, R9, 0x1, P0 ;  /* 0x00000024080cb211 */ /* 0x000fe200000f0c09 */
[----:B------:R-:W-:Y:S01]  /*0a40*/  IMAD.MOV.U32 R9, RZ, RZ, RZ ;  /* 0x000000ffff097224 */ /* 0x000fe200078e00ff */
[----:B------:R-:W1:Y:S02]  /*0a50*/  LDS.64 R10, [R4+UR20] ;  /* 0x00000014040a7984 */ /* 0x000e640008000a00 */
[----:B-1----:R-:W-:-:S04]  /*0a60*/  ISETP.GE.U32.AND P0, PT, R10, UR24, PT ;  /* 0x000000180a007c0c */ /* 0x002fc8000bf06070 */
[----:B------:R-:W-:-:S04]  /*0a70*/  ISETP.GE.AND.EX P0, PT, R11, UR6, PT, P0 ;  /* 0x000000060b007c0c */ /* 0x000fc8000bf06300 */
[----:B------:R-:W-:Y:S02]  /*0a80*/  ISETP.LT.OR P4, PT, R11, RZ, P0 ;  /* 0x000000ff0b00720c */ /* 0x000fe40000781670 */
[----:B------:R-:W-:-:S11]  /*0a90*/  PLOP3.LUT P0, PT, PT, PT, PT, 0x80, 0x8 ;  /* 0x000000000008781c */ /* 0x000fd60003f0f070 */
[----:B------:R-:W-:Y:S05]  /*0aa0*/  @P4 BRA `(.L_x_5) ;  /* 0x00000000002c4947 */ /* 0x000fea0003800000 */
[----:B------:R-:W1:Y:S01]  /*0ab0*/  LDCU.64 UR4, c[0x0][0x380] ;  /* 0x00007000ff0477ac */ /* 0x000e620008000a00 */
[----:B------:R-:W-:Y:S02]  /*0ac0*/  IMAD R11, R11, UR25, RZ ;  /* 0x000000190b0b7c24 */ /* 0x000fe4000f8e02ff */
[----:B------:R-:W-:Y:S02]  /*0ad0*/  IMAD.MOV.U32 R8, RZ, RZ, R22 ;  /* 0x000000ffff087224 */ /* 0x000fe400078e0016 */
[----:B------:R-:W-:Y:S02]  /*0ae0*/  IMAD.MOV.U32 R9, RZ, RZ, RZ ;  /* 0x000000ffff097224 */ /* 0x000fe400078e00ff */
[C---:B------:R-:W-:Y:S02]  /*0af0*/  IMAD R11, R10.reuse, UR18, R11 ;  /* 0x000000120a0b7c24 */ /* 0x040fe4000f8e020b */
[----:B------:R-:W-:-:S04]  /*0b00*/  IMAD.WIDE.U32 R8, R10, UR25, R8 ;  /* 0x000000190a087c25 */ /* 0x000fc8000f8e0008 */
[----:B------:R-:W-:Y:S01]  /*0b10*/  IMAD.IADD R9, R9, 0x1, R11 ;  /* 0x0000000109097824 */ /* 0x000fe200078e020b */
[----:B-1----:R-:W-:-:S04]  /*0b20*/  LEA R13, P0, R8, UR4, 0x1 ;  /* 0x00000004080d7c11 */ /* 0x002fc8000f8008ff */
[----:B------:R-:W-:Y:S02]  /*0b30*/  LEA.HI.X R9, R8, UR5, R9, 0x1, P0 ;  /* 0x0000000508097c11 */ /* 0x000fe400080f0c09 */
[----:B------:R-:W-:-:S04]  /*0b40*/  LOP3.LUT R8, R22, 0x7, RZ, 0xfc, !PT ;  /* 0x0000000716087812 */ /* 0x000fc800078efcff */
[----:B------:R-:W-:-:S13]  /*0b50*/  ISETP.GE.AND P0, PT, R8, UR25, PT ;  /* 0x0000001908007c0c */ /* 0x000fda000bf06270 */
.L_x_5:
[----:B------:R-:W-:Y:S05]  /*0b60*/  BSYNC.RECONVERGENT B0 ;  /* 0x0000000000007941 */ /* 0x000fea0003800200 */
.L_x_4:
[----:B------:R-:W-:Y:S01]  /*0b70*/  IMAD.MOV.U32 R8, RZ, RZ, R13 ;  /* 0x000000ffff087224 */ /* 0x000fe200078e000d */
[----:B------:R-:W-:Y:S01]  /*0b80*/  @!P3 SEL R16, R16, RZ, P2 ;  /* 0x000000ff1010b207 */ /* 0x000fe20001000000 */
[----:B------:R-:W-:Y:S01]  /*0b90*/  UISETP.GE.AND UP0, UPT, UR25, 0x1, UPT ;  /* 0x000000011900788c */ /* 0x000fe2000bf06270 */
[----:B------:R-:W-:Y:S02]  /*0ba0*/  @!P3 SEL R17, R12, RZ, P2 ;  /* 0x000000ff0c11b207 */ /* 0x000fe40001000000 */
[----:B------:R-:W-:Y:S01]  /*0bb0*/  CS2R R14, SRZ ;  /* 0x00000000000e7805 */ /* 0x000fe2000001ff00 */
[----:B------:R-:W-:Y:S01]  /*0bc0*/  @!PT LDS RZ, [RZ] ;  /* 0x00000000fffff984 */ /* 0x000fe20000000800 */
[----:B------:R-:W-:Y:S01]  /*0bd0*/  @!PT LDS RZ, [RZ] ;  /* 0x00000000fffff984 */ /* 0x000fe20000000800 */
[----:B------:R-:W-:Y:S01]  /*0be0*/  @!PT LDS RZ, [RZ] ;  /* 0x00000000fffff984 */ /* 0x000fe20000000800 */
[----:B------:R1:W-:Y:S01]  /*0bf0*/  @!P0 LDGSTS.E.BYPASS.128 [R3], desc[UR14][R8.64] ;  /* 0x0000000008038fae */ /* 0x0003e2000b98180e */
[----:B------:R-:W-:Y:S02]  /*0c00*/  CS2R R12, SRZ ;  /* 0x00000000000c7805 */ /* 0x000fe4000001ff00 */
[----:B------:R-:W-:Y:S01]  /*0c10*/  CS2R R10, SRZ ;  /* 0x00000000000a7805 */ /* 0x000fe2000001ff00 */
[----:B------:R2:W-:Y:S04]  /*0c20*/  @P0 STS.128 [R7+UR7], RZ ;  /* 0x000000ff07000988 */ /* 0x0005e80008000c07 */
[----:B------:R-:W-:Y:S01]  /*0c30*/  @!PT LDS RZ, [RZ] ;  /* 0x00000000fffff984 */ /* 0x000fe20000000800 */
[----:B------:R-:W-:Y:S01]  /*0c40*/  @!PT LDS RZ, [RZ] ;  /* 0x00000000fffff984 */ /* 0x000fe20000000800 */
[----:B------:R-:W-:Y:S01]  /*0c50*/  @!PT LDS RZ, [RZ] ;  /* 0x00000000fffff984 */ /* 0x000fe20000000800 */
[----:B------:R2:W-:Y:S04]  /*0c60*/  @!P3 LDGSTS.E.BYPASS.128 [R2], desc[UR14][R16.64] ;  /* 0x000000001002bfae */ /* 0x0005e8000b98180e */
[----:B------:R2:W-:Y:S01]  /*0c70*/  @P3 STS.128 [R7+UR8], RZ ;  /* 0x000000ff07003988 */ /* 0x0005e20008000c08 */
[----:B-1----:R-:W-:-:S03]  /*0c80*/  CS2R R8, SRZ ;  /* 0x0000000000087805 */ /* 0x002fc6000001ff00 */
[----:B------:R-:W0:Y:S01]  /*0c90*/  LDGDEPBAR ;  /* 0x00000000000079af */ /* 0x000e220000000000 */
[----:B------:R-:W-:-:S04]  /*0ca0*/  DEPBAR.LE SB0, 0x0 ;  /* 0x000080000000791a */ /* 0x000fc80000000000 */
[----:B------:R-:W-:Y:S06]  /*0cb0*/  BAR.SYNC.DEFER_BLOCKING 0x0 ;  /* 0x0000000000007b1d */ /* 0x000fec0000010000 */
[----:B--2---:R-:W-:Y:S05]  /*0cc0*/  BRA.U !UP0, `(.L_x_6) ;  /* 0x0000001108787547 */ /* 0x004fea000b800000 */
[----:B------:R-:W-:Y:S01]  /*0cd0*/  UISETP.GE.U32.AND UP0, UPT, UR25, 0x11, UPT ;  /* 0x000000111900788c */ /* 0x000fe2000bf06070 */
[----:B------:R-:W-:Y:S01]  /*0ce0*/  IMAD.MOV.U32 R15, RZ, RZ, RZ ;  /* 0x000000ffff0f7224 */ /* 0x000fe200078e00ff */
[----:B------:R-:W-:-:S07]  /*0cf0*/  UMOV UR4, 0x10 ;  /* 0x0000001000047882 */ /* 0x000fce0000000000 */
[----:B------:R-:W-:Y:S05]  /*0d00*/  BRA.U !UP0, `(.L_x_7) ;  /* 0x0000000908f07547 */ /* 0x000fea000b800000 */
[----:B------:R-:W-:Y:S02]  /*0d10*/  CS2R R14, SRZ ;  /* 0x00000000000e7805 */ /* 0x000fe4000001ff00 */
[----:B------:R-:W-:Y:S02]  /*0d20*/  CS2R R12, SRZ ;  /* 0x00000000000c7805 */ /* 0x000fe4000001ff00 */
[----:B------:R-:W-:Y:S02]  /*0d30*/  CS2R R10, SRZ ;  /* 0x00000000000a7805 */ /* 0x000fe4000001ff00 */
[----:B------:R-:W-:Y:S01]  /*0d40*/  CS2R R8, SRZ ;  /* 0x0000000000087805 */ /* 0x000fe2000001ff00 */
[----:B------:R-:W1:Y:S01]  /*0d50*/  LDCU UR16, c[0x0][0x3c4] ;  /* 0x00007880ff1077ac */ /* 0x000e620008000800 */
[----:B------:R-:W2:Y:S01]  /*0d60*/  LDCU UR24, c[0x0][0x3c8] ;  /* 0x00007900ff1877ac */ /* 0x000ea20008000800 */
[----:B------:R-:W3:Y:S01]  /*0d70*/  LDCU UR23, c[0x0][0x3c0] ;  /* 0x00007800ff1777ac */ /* 0x000ee20008000800 */
[----:B------:R-:W4:Y:S01]  /*0d80*/  LDCU.64 UR26, c[0x0][0x380] ;  /* 0x00007000ff1a77ac */ /* 0x000f220008000a00 */
[----:B------:R-:W-:Y:S01]  /*0d90*/  UMOV UR4, URZ ;  /* 0x000000ff00047c82 */ /* 0x000fe20008000000 */
[----:B------:R-:W-:-:S05]  /*0da0*/  UMOV UR5, URZ ;  /* 0x000000ff00057c82 */ /* 0x000fca0008000000 */
.L_x_22:
[----:B------:R-:W-:Y:S01]  /*0db0*/  UIADD3 UR10, UPT, UPT, UR4, 0x10, URZ ;  /* 0x00000010040a7890 */ /* 0x000fe2000fffe0ff */
[----:B-1----:R-:W-:Y:S01]  /*0dc0*/  UMOV UR25, UR16 ;  /* 0x0000001000197c82 */ /* 0x002fe20008000000 */
[----:B------:R-:W-:Y:S02]  /*0dd0*/  ULEA.HI UR9, UR22, 0x1, URZ, 0x1c ;  /* 0x0000000116097891 */ /* 0x000fe4000f8fe0ff */
[----:B------:R-:W-:Y:S02]  /*0de0*/  UISETP.GE.AND UP1, UPT, UR10, UR25, UPT ;  /* 0x000000190a00728c */ /* 0x000fe4000bf26270 */
[----:B------:R-:W-:Y:S02]  /*0df0*/  UIADD3 UR5, UPT, UPT, UR5, 0x2, URZ ;  /* 0x0000000205057890 */ /* 0x000fe4000fffe0ff */
[----:B------:R-:W-:Y:S01]  /*0e00*/  ULOP3.LUT UR9, UR9, 0x1ffffffe, URZ, 0xc0, !UPT ;  /* 0x1ffffffe09097892 */ /* 0x000fe2000f8ec0ff */
[----:B------:R-:W-:-:S03]  /*0e10*/  UMOV UR12, UR4 ;  /* 0x00000004000c7c82 */ /* 0x000fc60008000000 */
[----:B------:R-:W-:Y:S01]  /*0e20*/  UISETP.NE.AND UP0, UPT, UR5, UR9, UPT ;  /* 0x000000090500728c */ /* 0x000fe2000bf05270 */
[----:B------:R-:W-:Y:S10]  /*0e30*/  BRA.U UP1, `(.L_x_8) ;  /* 0x0000000101d47547 */ /* 0x000ff4000b800000 */
[----:B------:R-:W3:Y:S01]  /*0e40*/  LDS.64 R18, [R4+UR20] ;  /* 0x0000001404127984 */ /* 0x000ee20008000a00 */
[----:B------:R-:W-:Y:S01]  /*0e50*/  BSSY.RECONVERGENT B0, `(.L_x_9) ;  /* 0x0000016000007945 */ /* 0x000fe20003800200 */
[----:B------:R-:W-:Y:S02]  /*0e60*/  IMAD.MOV.U32 R28, RZ, RZ, RZ ;  /* 0x000000ffff1c7224 */ /* 0x000fe400078e00ff */
[----:B------:R-:W-:Y:S02]  /*0e70*/  IMAD.MOV.U32 R31, RZ, RZ, RZ ;  /* 0x000000ffff1f7224 */ /* 0x000fe400078e00ff */
[----:B------:R-:W-:Y:S01]  /*0e80*/  VIADD R29, R5, UR10 ;  /* 0x0000000a051d7c36 */ /* 0x000fe20008000000 */
[----:B---3--:R-:W-:-:S04]  /*0e90*/  ISETP.GE.U32.AND P0, PT, R18, UR23, PT ;  /* 0x0000001712007c0c */ /* 0x008fc8000bf06070 */
[----:B------:R-:W-:-:S04]  /*0ea0*/  ISETP.GE.AND.EX P0, PT, R19, UR6, PT, P0 ;  /* 0x0000000613007c0c */ /* 0x000fc8000bf06300 */
[----:B------:R-:W-:Y:S02]  /*0eb0*/  ISETP.LT.OR P4, PT, R19, RZ, P0 ;  /* 0x000000ff1300720c */ /* 0x000fe40000781670 */
[----:B------:R-:W-:-:S11]  /*0ec0*/  PLOP3.LUT P0, PT, PT, PT, PT, 0x80, 0x8 ;  /* 0x000000000008781c */ /* 0x000fd60003f0f070 */
[----:B------:R-:W-:Y:S05]  /*0ed0*/  @P4 BRA `(.L_x_10) ;  /* 0x0000000000344947 */ /* 0x000fea0003800000 */
[----:B------:R-:W-:Y:S01]  /*0ee0*/  IADD3 R16, P0, PT, R22, UR4, RZ ;  /* 0x0000000416107c10 */ /* 0x000fe2000ff1e0ff */
[----:B------:R-:W-:-:S04]  /*0ef0*/  IMAD R19, R19, UR25, RZ ;  /* 0x0000001913137c24 */ /* 0x000fc8000f8e02ff */
[----:B------:R-:W-:Y:S02]  /*0f00*/  IMAD.X R17, RZ, RZ, RZ, P0 ;  /* 0x000000ffff117224 */ /* 0x000fe400000e06ff */
[C---:B------:R-:W-:Y:S02]  /*0f10*/  IMAD R19, R18.reuse, UR18, R19 ;  /* 0x0000001212137c24 */ /* 0x040fe4000f8e0213 */
[----:B------:R-:W-:-:S04]  /*0f20*/  IMAD.WIDE.U32 R16, R18, UR25, R16 ;  /* 0x0000001912107c25 */ /* 0x000fc8000f8e0010 */
[----:B------:R-:W-:Y:S01]  /*0f30*/  IMAD.IADD R19, R17, 0x1, R19 ;  /* 0x0000000111137824 */ /* 0x000fe200078e0213 */
[----:B----4-:R-:W-:-:S04]  /*0f40*/  LEA R17, P0, R16, UR26, 0x1 ;  /* 0x0000001a10117c11 */ /* 0x010fc8000f8008ff */
[----:B------:R-:W-:Y:S02]  /*0f50*/  LEA.HI.X R16, R16, UR27, R19, 0x1, P0 ;  /* 0x0000001b10107c11 */ /* 0x000fe400080f0c13 */
[----:B------:R-:W-:-:S05]  /*0f60*/  IADD3 R28, P0, PT, R17, 0x20, RZ ;  /* 0x00000020111c7810 */ /* 0x000fca0007f1e0ff */
[----:B------:R-:W-:Y:S01]  /*0f70*/  IMAD.X R31, RZ, RZ, R16, P0 ;  /* 0x000000ffff1f7224 */ /* 0x000fe200000e0610 */
[----:B------:R-:W-:-:S05]  /*0f80*/  LOP3.LUT R16, R22, 0x7, RZ, 0xfc, !PT ;  /* 0x0000000716107812 */ /* 0x000fca00078efcff */
[----:B------:R-:W-:-:S05]  /*0f90*/  VIADD R16, R16, UR10 ;  /* 0x0000000a10107c36 */ /* 0x000fca0008000000 */
[----:B------:R-:W-:-:S13]  /*0fa0*/  ISETP.GE.AND P0, PT, R16, UR25, PT ;  /* 0x0000001910007c0c */ /* 0x000fda000bf06270 */
.L_x_10:
[----:B--2-4-:R-:W-:Y:S05]  /*0fb0*/  BSYNC.RECONVERGENT B0 ;  /* 0x0000000000007941 */ /* 0x014fea0003800200 */
.L_x_9:
[----:B------:R-:W-:Y:S02]  /*0fc0*/  ISETP.GE.AND P4, PT, R29, UR25, PT ;  /* 0x000000191d007c0c */ /* 0x000fe4000bf86270 */
[----:B------:R-:W-:Y:S01]  /*0fd0*/  CS2R R18, SRZ ;  /* 0x0000000000127805 */ /* 0x000fe2000001ff00 */
[----:B------:R-:W-:Y:S01]  /*0fe0*/  BSSY.RECONVERGENT B0, `(.L_x_11) ;  /* 0x0000019000007945 */ /* 0x000fe20003800200 */
[----:B------:R-:W-:Y:S02]  /*0ff0*/  ISETP.GE.OR P5, PT, R20, UR24, P4 ;  /* 0x0000001814007c0c */ /* 0x000fe4000a7a6670 */
[----:B------:R-:W-:-:S11]  /*1000*/  ISETP.GE.OR P4, PT, R6, UR24, P4 ;  /* 0x0000001806007c0c */ /* 0x000fd6000a786670 */
[----:B------:R-:W-:Y:S02]  /*1010*/  @!P5 IMAD.MOV.U32 R16, RZ, RZ, R20 ;  /* 0x000000ffff10d224 */ /* 0x000fe400078e0014 */
[----:B------:R-:W-:Y:S02]  /*1020*/  @!P5 IMAD.MOV.U32 R17, RZ, RZ, RZ ;  /* 0x000000ffff11d224 */ /* 0x000fe400078e00ff */
[----:B------:R-:W-:-:S04]  /*1030*/  @!P5 IMAD.WIDE.U32 R16, R29, UR24, R16 ;  /* 0x000000181d10dc25 */ /* 0x000fc8000f8e0010 */
[----:B------:R-:W-:Y:S01]  /*1040*/  @!P5 IMAD R29, R29, UR19, R17 ;  /* 0x000000131d1ddc24 */ /* 0x000fe2000f8e0211 */
[----:B------:R-:W-:Y:S01]  /*1050*/  @!P5 LEA R18, P6, R16, R37, 0x1 ;  /* 0x000000251012d211 */ /* 0x000fe200078c08ff */
[----:B------:R-:W-:-:S03]  /*1060*/  IMAD.MOV.U32 R17, RZ, RZ, R31 ;  /* 0x000000ffff117224 */ /* 0x000fc600078e001f */
[----:B------:R-:W-:Y:S01]  /*1070*/  @!P5 LEA.HI.X R19, R16, R36, R29, 0x1, P6 ;  /* 0x000000241013d211 */ /* 0x000fe200030f0c1d */
[----:B------:R-:W-:-:S05]  /*1080*/  IMAD.MOV.U32 R16, RZ, RZ, R28 ;  /* 0x000000ffff107224 */ /* 0x000fca00078e001c */
[----:B------:R-:W-:Y:S01]  /*1090*/  @!PT LDS RZ, [RZ] ;  /* 0x00000000fffff984 */ /* 0x000fe20000000800 */
[----:B------:R-:W-:Y:S01]  /*10a0*/  @!PT LDS RZ, [RZ] ;  /* 0x00000000fffff984 */ /* 0x000fe20000000800 */
[----:B------:R-:W-:Y:S01]  /*10b0*/  @!PT LDS RZ, [RZ] ;  /* 0x00000000fffff984 */ /* 0x000fe20000000800 */
[----:B------:R1:W-:Y:S04]  /*10c0*/  @!P0 LDGSTS.E.BYPASS.128 [R3+0x200], desc[UR14][R16.64] ;  /* 0x0020000010038fae */ /* 0x0003e8000b98180e */
[----:B------:R2:W-:Y:S01]  /*10d0*/  @P0 STS.128 [R7+UR7+0x200], RZ ;  /* 0x000200ff07000988 */ /* 0x0005e20008000c07 */
[----:B-1----:R-:W-:Y:S02]  /*10e0*/  IMAD.MOV.U32 R16, RZ, RZ, R18 ;  /* 0x000000ffff107224 */ /* 0x002fe400078e0012 */
[----:B------:R-:W-:Y:S01]  /*10f0*/  IMAD.MOV.U32 R17, RZ, RZ, R19 ;  /* 0x000000ffff117224 */ /* 0x000fe200078e0013 */
[----:B--2---:R-:W-:Y:S06]  /*1100*/  @P4 BRA `(.L_x_12) ;  /* 0x0000000000144947 */ /* 0x004fec0003800000 */
[----:B------:R-:W-:Y:S01]  /*1110*/  @!PT LDS RZ, [RZ] ;  /* 0x00000000fffff984 */ /* 0x000fe20000000800 */
[----:B------:R-:W-:Y:S01]  /*1120*/  @!PT LDS RZ, [RZ] ;  /* 0x00000000fffff984 */ /* 0x000fe20000000800 */
[----:B------:R-:W-:Y:S01]  /*1130*/  @!PT LDS RZ, [RZ] ;  /* 0x00000000fffff984 */ /* 0x000fe20000000800 */
[----:B------:R1:W-:Y:S01]  /*1140*/  LDGSTS.E.BYPASS.128 [R2+0x200], desc[UR14][R16.64] ;  /* 0x0020000010027fae */ /* 0x0003e2000b98180e */
[----:B------:R-:W-:Y:S05]  /*1150*/  BRA `(.L_x_13) ;  /* 0x0000000000047947 */ /* 0x000fea0003800000 */
.L_x_12:
[----:B------:R2:W-:Y:S02]  /*1160*/  STS.128 [R7+UR8+0x200], RZ ;  /* 0x000200ff07007988 */ /* 0x0005e40008000c08 */
.L_x_13:
[----:B------:R-:W-:Y:S05]  /*1170*/  BSYNC.RECONVERGENT B0 ;  /* 0x0000000000007941 */ /* 0x000fea0003800200 */
.L_x_11:
[----:B------:R-:W0:Y:S02]  /*1180*/  LDGDEPBAR ;  /* 0x00000000000079af */ /* 0x000e240000000000 */
.L_x_8:
[----:B------:R-:W5:Y:S01]  /*1190*/  S2R R19, SR_LANEID ;  /* 0x0000000000137919 */ /* 0x000f620000000000 */
[----:B------:R-:W3:Y:S01]  /*11a0*/  S2UR UR13, SR_CgaCtaId ;  /* 0x00000000000d79c3 */ /* 0x000ee20000008800 */
[----:B------:R-:W-:Y:S01]  /*11b0*/  UMOV UR10, 0x400 ;  /* 0x00000400000a7882 */ /* 0x000fe20000000000 */
[----:B-1----:R-:W-:Y:S01]  /*11c0*/  IMAD.MOV.U32 R17, RZ, RZ, RZ ;  /* 0x000000ffff117224 */ /* 0x002fe200078e00ff */
[----:B------:R-:W-:-:S05]  /*11d0*/  UIADD3 UR10, UPT, UPT, UR10, 0x540, URZ ;  /* 0x000005400a0a7890 */ /* 0x000fca000fffe0ff */
[----:B------:R-:W1:Y:S01]  /*11e0*/  S2UR UR9, SR_SWINHI ;  /* 0x00000000000979c3 */ /* 0x000e620000002f00 */
[----:B---3--:R-:W-:Y:S01]  /*11f0*/  ULEA UR10, UR13, UR10, 0x18 ;  /* 0x0000000a0d0a7291 */ /* 0x008fe2000f8ec0ff */
[----:B-----5:R-:W-:-:S06]  /*1200*/  LOP3.LUT R16, R19, 0x3, RZ, 0xc0, !PT ;  /* 0x0000000313107812 */ /* 0x020fcc00078ec0ff */
[----:B------:R-:W-:Y:S01]  /*1210*/  UMOV UR10, UR10 ;  /* 0x0000000a000a7c82 */ /* 0x000fe20008000000 */
[----:B-1----:R-:W-:Y:S01]  /*1220*/  UMOV UR11, UR9 ;  /* 0x00000009000b7c82 */ /* 0x002fe20008000000 */
[----:B------:R-:W-:-:S05]  /*1230*/  SHF.R.U32.HI R19, RZ, 0x2, R19 ;  /* 0x00000002ff137819 */ /* 0x000fca0000011613 */
[----:B------:R-:W-:-:S03]  /*1240*/  IMAD.WIDE.U32 R16, R19, 0x8, R16 ;  /* 0x0000000813107825 */ /* 0x000fc600078e0010 */
[C---:B------:R-:W-:Y:S01]  /*1250*/  LEA R40, P0, R16.reuse, UR10, 0x2 ;  /* 0x0000000a10287c11 */ /* 0x040fe2000f8010ff */
[----:B------:R-:W-:Y:S02]  /*1260*/  UMOV UR10, 0x400 ;  /* 0x00000400000a7882 */ /* 0x000fe40000000000 */
[----:B------:R-:W-:Y:S01]  /*1270*/  UIADD3 UR10, UPT, UPT, UR10, 0x140, URZ ;  /* 0x000001400a0a7890 */ /* 0x000fe2000fffe0ff */
[----:B------:R-:W-:-:S03]  /*1280*/  LEA.HI.X R41, R16, UR11, R17, 0x2, P0 ;  /* 0x0000000b10297c11 */ /* 0x000fc600080f1411 */
[----:B------:R-:W-:Y:S02]  /*1290*/  ULEA UR10, UR13, UR10, 0x18 ;  /* 0x0000000a0d0a7291 */ /* 0x000fe4000f8ec0ff */
[----:B------:R-:W3:Y:S04]  /*12a0*/  LD.E R30, desc[UR14][R40.64] ;  /* 0x0000000e281e7980 */ /* 0x000ee8000c101900 */
[----:B------:R-:W5:Y:S01]  /*12b0*/  LD.E R31, desc[UR14][R40.64+0x100] ;  /* 0x0001000e281f7980 */ /* 0x000f62000c101900 */
[----:B------:R-:W-:Y:S01]  /*12c0*/  UMOV UR10, UR10 ;  /* 0x0000000a000a7c82 */ /* 0x000fe20008000000 */
[----:B------:R-:W-:Y:S01]  /*12d0*/  UMOV UR11, UR9 ;  /* 0x00000009000b7c82 */ /* 0x000fe20008000000 */
[C---:B------:R-:W-:Y:S01]  /*12e0*/  LEA R38, P0, R16.reuse, UR10, 0x2 ;  /* 0x0000000a10267c11 */ /* 0x040fe2000f8010ff */
[----:B------:R-:W4:Y:S03]  /*12f0*/  LD.E R28, desc[UR14][R40.64+0x10] ;  /* 0x0000100e281c7980 */ /* 0x000f26000c101900 */
[----:B------:R-:W-:Y:S01]  /*1300*/  LEA.HI.X R39, R16, UR11, R17, 0x2, P0 ;  /* 0x0000000b10277c11 */ /* 0x000fe200080f1411 */
[----:B------:R-:W2:Y:S04]  /*1310*/  LD.E R29, desc[UR14][R40.64+0x110] ;  /* 0x0001100e281d7980 */ /* 0x000ea8000c101900 */
[----:B------:R-:W2:Y:S04]  /*1320*/  LD.E R16, desc[UR14][R38.64] ;  /* 0x0000000e26107980 */ /* 0x000ea8000c101900 */
[----:B------:R-:W2:Y:S04]  /*1330*/  LD.E R17, desc[UR14][R38.64+0x100] ;  /* 0x0001000e26117980 */ /* 0x000ea8000c101900 */
[----:B------:R-:W2:Y:S04]  /*1340*/  LD.E R18, desc[UR14][R38.64+0x10] ;  /* 0x0000100e26127980 */ /* 0x000ea8000c101900 */
[----:B------:R-:W2:Y:S04]  /*1350*/  LD.E R19, desc[UR14][R38.64+0x110] ;  /* 0x0001100e26137980 */ /* 0x000ea8000c101900 */
[----:B---3--:R-:W-:Y:S04]  /*1360*/  MOVM.16.MT88 R30, R30 ;  /* 0x000000001e1e723a */ /* 0x008fe80000000000 */
[----:B-----5:R-:W1:Y:S04]  /*1370*/  MOVM.16.MT88 R31, R31 ;  /* 0x000000001f1f723a */ /* 0x020e680000000000 */
[----:B----4-:R-:W-:Y:S04]  /*1380*/  MOVM.16.MT88 R28, R28 ;  /* 0x000000001c1c723a */ /* 0x010fe80000000000 */
[----:B--2---:R-:W2:Y:S01]  /*1390*/  MOVM.16.MT88 R29, R29 ;  /* 0x000000001d1d723a */ /* 0x004ea20000000000 */
[C---:B-1----:R-:W-:Y:S08]  /*13a0*/  HMMA.16816.F32.BF16 R8, R16.reuse, R30, R8 ;  /* 0x0000001e1008723c */ /* 0x042ff00000041808 */
[----:B--2---:R-:W-:Y:S01]  /*13b0*/  HMMA.16816.F32.BF16 R12, R16, R28, R12 ;  /* 0x0000001c100c723c */ /* 0x004fe2000004180c */
[----:B------:R-:W-:-:S04]  /*13c0*/  NOP ;  /* 0x0000000000007918 */ /* 0x000fc80000000000 */
[----:B------:R-:W-:-:S15]  /*13d0*/  BRA.U UP1, `(.L_x_14) ;  /* 0x0000000101047547 */ /* 0x000fde000b800000 */
[----:B------:R-:W-:-:S04]  /*13e0*/  DEPBAR.LE SB0, 0x0 ;  /* 0x000080000000791a */ /* 0x000fc80000000000 */
.L_x_14:
[----:B------:R-:W-:Y:S01]  /*13f0*/  BAR.SYNC.DEFER_BLOCKING 0x0 ;  /* 0x0000000000007b1d */ /* 0x000fe20000010000 */
[----:B------:R-:W-:-:S04]  /*1400*/  UIADD3 UR4, UPT, UPT, UR4, 0x20, URZ ;  /* 0x0000002004047890 */ /* 0x000fc8000fffe0ff */
[----:B------:R-:W-:-:S09]  /*1410*/  UISETP.GE.AND UP1, UPT, UR4, UR25, UPT ;  /* 0x000000190400728c */ /* 0x000fd2000bf26270 */
[----:B------:R-:W-:Y:S05]  /*1420*/  BRA.U UP1, `(.L_x_15) ;  /* 0x0000000101d47547 */ /* 0x000fea000b800000 */
[----:B------:R-:W1:Y:S01]  /*1430*/  LDS.64 R18, [R4+UR20] ;  /* 0x0000001404127984 */ /* 0x000e620008000a00 */
[----:B------:R-:W-:Y:S01]  /*1440*/  BSSY.RECONVERGENT B0, `(.L_x_16) ;  /* 0x0000016000007945 */ /* 0x000fe20003800200 */
[----:B------:R-:W-:Y:S02]  /*1450*/  IMAD.MOV.U32 R28, RZ, RZ, RZ ;  /* 0x000000ffff1c7224 */ /* 0x000fe400078e00ff */
[----:B------:R-:W-:Y:S02]  /*1460*/  IMAD.MOV.U32 R31, RZ, RZ, RZ ;  /* 0x000000ffff1f7224 */ /* 0x000fe400078e00ff */
[----:B------:R-:W-:Y:S01]  /*1470*/  VIADD R29, R5, UR4 ;  /* 0x00000004051d7c36 */ /* 0x000fe20008000000 */
[----:B-1----:R-:W-:-:S04]  /*1480*/  ISETP.GE.U32.AND P0, PT, R18, UR23, PT ;  /* 0x0000001712007c0c */ /* 0x002fc8000bf06070 */
[----:B------:R-:W-:-:S04]  /*1490*/  ISETP.GE.AND.EX P0, PT, R19, UR6, PT, P0 ;  /* 0x0000000613007c0c */ /* 0x000fc8000bf06300 */
[----:B------:R-:W-:Y:S02]  /*14a0*/  ISETP.LT.OR P4, PT, R19, RZ, P0 ;  /* 0x000000ff1300720c */ /* 0x000fe40000781670 */
[----:B------:R-:W-:-:S11]  /*14b0*/  PLOP3.LUT P0, PT, PT, PT, PT, 0x80, 0x8 ;  /* 0x000000000008781c */ /* 0x000fd60003f0f070 */
[----:B------:R-:W-:Y:S05]  /*14c0*/  @P4 BRA `(.L_x_17) ;  /* 0x0000000000344947 */ /* 0x000fea0003800000 */
[----:B------:R-:W-:Y:S02]  /*14d0*/  IMAD R17, R19, UR25, RZ ;  /* 0x0000001913117c24 */ /* 0x000fe4000f8e02ff */
[----:B------:R-:W-:Y:S02]  /*14e0*/  VIADD R16, R22, UR12 ;  /* 0x0000000c16107c36 */ /* 0x000fe40008000000 */
[C---:B------:R-:W-:Y:S02]  /*14f0*/  IMAD R19, R18.reuse, UR18, R17 ;  /* 0x0000001212137c24 */ /* 0x040fe4000f8e0211 */
[----:B------:R-:W-:Y:S02]  /*1500*/  IMAD.MOV.U32 R17, RZ, RZ, RZ ;  /* 0x000000ffff117224 */ /* 0x000fe400078e00ff */
[----:B------:R-:W-:-:S04]  /*1510*/  IMAD.WIDE.U32 R16, R18, UR25, R16 ;  /* 0x0000001912107c25 */ /* 0x000fc8000f8e0010 */
[----:B------:R-:W-:Y:S01]  /*1520*/  IMAD.IADD R17, R17, 0x1, R19 ;  /* 0x0000000111117824 */ /* 0x000fe200078e0213 */
[----:B------:R-:W-:-:S04]  /*1530*/  LEA R28, P0, R16, UR26, 0x1 ;  /* 0x0000001a101c7c11 */ /* 0x000fc8000f8008ff */
[----:B------:R-:W-:Y:S02]  /*1540*/  LEA.HI.X R16, R16, UR27, R17, 0x1, P0 ;  /* 0x0000001b10107c11 */ /* 0x000fe400080f0c11 */
[----:B------:R-:W-:-:S05]  /*1550*/  IADD3 R28, P0, PT, R28, 0x40, RZ ;  /* 0x000000401c1c7810 */ /* 0x000fca0007f1e0ff */
[----:B------:R-:W-:Y:S01]  /*1560*/  IMAD.X R31, RZ, RZ, R16, P0 ;  /* 0x000000ffff1f7224 */ /* 0x000fe200000e0610 */
[----:B------:R-:W-:-:S05]  /*1570*/  LOP3.LUT R16, R22, 0x7, RZ, 0xfc, !PT ;  /* 0x0000000716107812 */ /* 0x000fca00078efcff */
[----:B------:R-:W-:-:S05]  /*1580*/  VIADD R16, R16, UR4 ;  /* 0x0000000410107c36 */ /* 0x000fca0008000000 */
[----:B------:R-:W-:-:S13]  /*1590*/  ISETP.GE.AND P0, PT, R16, UR25, PT ;  /* 0x0000001910007c0c */ /* 0x000fda000bf06270 */
.L_x_17:
[----:B------:R-:W-:Y:S05]  /*15a0*/  BSYNC.RECONVERGENT B0 ;  /* 0x0000000000007941 */ /* 0x000fea0003800200 */
.L_x_16:
        /* <DEDUP_REMOVED lines=16> */
[----:B------:R1:W-:Y:S04]  /*16b0*/  @!P0 LDGSTS.E.BYPASS.128 [R3], desc[UR14][R16.64] ;  /* 0x0000000010038fae */ /* 0x0003e8000b98180e */
[----:B------:R2:W-:Y:S01]  /*16c0*/  @P0 STS.128 [R7+UR7], RZ ;  /* 0x000000ff07000988 */ /* 0x0005e20008000c07 */
[----:B-1----:R-:W-:Y:S02]  /*16d0*/  IMAD.MOV.U32 R16, RZ, RZ, R18 ;  /* 0x000000ffff107224 */ /* 0x002fe400078e0012 */
[----:B------:R-:W-:Y:S01]  /*16e0*/  IMAD.MOV.U32 R17, RZ, RZ, R19 ;  /* 0x000000ffff117224 */ /* 0x000fe200078e0013 */
[----:B--2---:R-:W-:Y:S06]  /*16f0*/  @P4 BRA `(.L_x_19) ;  /* 0x0000000000144947 */ /* 0x004fec0003800000 */
[----:B------:R-:W-:Y:S01]  /*1700*/  @!PT LDS RZ, [RZ] ;  /* 0x00000000fffff984 */ /* 0x000fe20000000800 */
[----:B------:R-:W-:Y:S01]  /*1710*/  @!PT LDS RZ, [RZ] ;  /* 0x00000000fffff984 */ /* 0x000fe20000000800 */
[----:B------:R-:W-:Y:S01]  /*1720*/  @!PT LDS RZ, [RZ] ;  /* 0x00000000fffff984 */ /* 0x000fe20000000800 */
[----:B------:R2:W-:Y:S01]  /*1730*/  LDGSTS.E.BYPASS.128 [R2], desc[UR14][R16.64] ;  /* 0x0000000010027fae */ /* 0x0005e2000b98180e */
[----:B------:R-:W-:Y:S05]  /*1740*/  BRA `(.L_x_20) ;  /* 0x0000000000047947 */ /* 0x000fea0003800000 */
.L_x_19:
[----:B------:R1:W-:Y:S02]  /*1750*/  STS.128 [R7+UR8], RZ ;  /* 0x000000ff07007988 */ /* 0x0003e40008000c08 */
.L_x_20:
[----:B------:R-:W-:Y:S05]  /*1760*/  BSYNC.RECONVERGENT B0 ;  /* 0x0000000000007941 */ /* 0x000fea0003800200 */
.L_x_18:
[----:B------:R-:W0:Y:S02]  /*1770*/  LDGDEPBAR ;  /* 0x00000000000079af */ /* 0x000e240000000000 */
.L_x_15:
[----:B------:R-:W3:Y:S04]  /*1780*/  LD.E R30, desc[UR14][R40.64+0x200] ;  /* 0x0002000e281e7980 */ /* 0x000ee8000c101900 */
[----:B------:R-:W4:Y:S04]  /*1790*/  LD.E R31, desc[UR14][R40.64+0x300] ;  /* 0x0003000e281f7980 */ /* 0x000f28000c101900 */
[----:B------:R-:W5:Y:S04]  /*17a0*/  LD.E R28, desc[UR14][R40.64+0x210] ;  /* 0x0002100e281c7980 */ /* 0x000f68000c101900 */
[----:B------:R-:W5:Y:S04]  /*17b0*/  LD.E R29, desc[UR14][R40.64+0x310] ;  /* 0x0003100e281d7980 */ /* 0x000f68000c101900 */
[----:B--2---:R-:W2:Y:S04]  /*17c0*/  LD.E R16, desc[UR14][R38.64+0x200] ;  /* 0x0002000e26107980 */ /* 0x004ea8000c101900 */
[----:B------:R-:W2:Y:S04]  /*17d0*/  LD.E R17, desc[UR14][R38.64+0x300] ;  /* 0x0003000e26117980 */ /* 0x000ea8000c101900 */
[----:B------:R-:W2:Y:S04]  /*17e0*/  LD.E R18, desc[UR14][R38.64+0x210] ;  /* 0x0002100e26127980 */ /* 0x000ea8000c101900 */
[----:B------:R-:W2:Y:S01]  /*17f0*/  LD.E R19, desc[UR14][R38.64+0x310] ;  /* 0x0003100e26137980 */ /* 0x000ea2000c101900 */
[----:B------:R-:W-:-:S03]  /*1800*/  UISETP.GE.AND UP1, UPT, UR4, UR25, UPT ;  /* 0x000000190400728c */ /* 0x000fc6000bf26270 */
[----:B---3--:R-:W-:Y:S04]  /*1810*/  MOVM.16.MT88 R30, R30 ;  /* 0x000000001e1e723a */ /* 0x008fe80000000000 */
[----:B----4-:R-:W2:Y:S04]  /*1820*/  MOVM.16.MT88 R31, R31 ;  /* 0x000000001f1f723a */ /* 0x010ea80000000000 */
[----:B-----5:R-:W-:Y:S04]  /*1830*/  MOVM.16.MT88 R28, R28 ;  /* 0x000000001c1c723a */ /* 0x020fe80000000000 */
[----:B------:R-:W3:Y:S01]  /*1840*/  MOVM.16.MT88 R29, R29 ;  /* 0x000000001d1d723a */ /* 0x000ee20000000000 */
[C---:B--2---:R-:W-:Y:S08]  /*1850*/  HMMA.16816.F32.BF16 R8, R16.reuse, R30, R8 ;  /* 0x0000001e1008723c */ /* 0x044ff00000041808 */
[----:B---3--:R-:W-:Y:S01]  /*1860*/  HMMA.16816.F32.BF16 R12, R16, R28, R12 ;  /* 0x0000001c100c723c */ /* 0x008fe2000004180c */
[----:B------:R-:W-:-:S04]  /*1870*/  NOP ;  /* 0x0000000000007918 */ /* 0x000fc80000000000 */
[----:B------:R-:W-:-:S15]  /*1880*/  BRA.U UP1, `(.L_x_21) ;  /* 0x0000000101047547 */ /* 0x000fde000b800000 */
[----:B------:R-:W-:-:S04]  /*1890*/  DEPBAR.LE SB0, 0x0 ;  /* 0x000080000000791a */ /* 0x000fc80000000000 */
.L_x_21:
[----:B------:R-:W-:Y:S06]  /*18a0*/  BAR.SYNC.DEFER_BLOCKING 0x0 ;  /* 0x0000000000007b1d */ /* 0x000fec0000010000 */
[----:B------:R-:W-:Y:S05]  /*18b0*/  BRA.U UP0, `(.L_x_22) ;  /* 0xfffffff5003c7547 */ /* 0x000fea000b83ffff */
[----:B------:R-:W-:-:S12]  /*18c0*/  UIADD3 UR4, UPT, UPT, UR12, 0x30, URZ ;  /* 0x000000300c047890 */ /* 0x000fd8000fffe0ff */
.L_x_7:
[----:B------:R-:W-:-:S09]  /*18d0*/  ULOP3.LUT UP0, URZ, UR22, 0x10, URZ, 0xc0, !UPT ;  /* 0x0000001016ff7892 */ /* 0x000fd2000f80c0ff */
[----:B------:R-:W-:Y:S05]  /*18e0*/  BRA.U UP0, `(.L_x_6) ;  /* 0x0000000500707547 */ /* 0x000fea000b800000 */
[----:B------:R-:W-:-:S09]  /*18f0*/  UISETP.GE.AND UP0, UPT, UR4, UR25, UPT ;  /* 0x000000190400728c */ /* 0x000fd2000bf06270 */
[----:B------:R-:W-:Y:S05]  /*1900*/  BRA.U UP0, `(.L_x_23) ;  /* 0x0000000100d07547 */ /* 0x000fea000b800000 */
[----:B------:R-:W2:Y:S01]  /*1910*/  LDS.64 R18, [R4+UR20] ;  /* 0x0000001404127984 */ /* 0x000ea20008000a00 */
[----:B------:R-:W2:Y:S01]  /*1920*/  LDCU UR5, c[0x0][0x3c0] ;  /* 0x00007800ff0577ac */ /* 0x000ea20008000800 */
[----:B------:R-:W-:Y:S01]  /*1930*/  BSSY.RECONVERGENT B0, `(.L_x_24) ;  /* 0x0000012000007945 */ /* 0x000fe20003800200 */
[----:B------:R-:W-:Y:S02]  /*1940*/  CS2R R28, SRZ ;  /* 0x00000000001c7805 */ /* 0x000fe4000001ff00 */
[----:B--2---:R-:W-:-:S04]  /*1950*/  ISETP.GE.U32.AND P0, PT, R18, UR5, PT ;  /* 0x0000000512007c0c */ /* 0x004fc8000bf06070 */
[----:B------:R-:W-:-:S04]  /*1960*/  ISETP.GE.AND.EX P0, PT, R19, UR6, PT, P0 ;  /* 0x0000000613007c0c */ /* 0x000fc8000bf06300 */
[----:B------:R-:W-:Y:S02]  /*1970*/  ISETP.LT.OR P4, PT, R19, RZ, P0 ;  /* 0x000000ff1300720c */ /* 0x000fe40000781670 */
[----:B------:R-:W-:-:S11]  /*1980*/  PLOP3.LUT P0, PT, PT, PT, PT, 0x80, 0x8 ;  /* 0x000000000008781c */ /* 0x000fd60003f0f070 */
[----:B------:R-:W-:Y:S05]  /*1990*/  @P4 BRA `(.L_x_25) ;  /* 0x00000000002c4947 */ /* 0x000fea0003800000 */
[----:B------:R-:W2:Y:S01]  /*19a0*/  LDCU.64 UR10, c[0x0][0x380] ;  /* 0x00007000ff0a77ac */ /* 0x000ea20008000a00 */
[----:B------:R-:W-:Y:S02]  /*19b0*/  IMAD R17, R19, UR25, RZ ;  /* 0x0000001913117c24 */ /* 0x000fe4000f8e02ff */
[----:B------:R-:W-:Y:S02]  /*19c0*/  VIADD R16, R22, UR4 ;  /* 0x0000000416107c36 */ /* 0x000fe40008000000 */
[C---:B------:R-:W-:Y:S02]  /*19d0*/  IMAD R29, R18.reuse, UR18, R17 ;  /* 0x00000012121d7c24 */ /* 0x040fe4000f8e0211 */
[----:B------:R-:W-:Y:S02]  /*19e0*/  IMAD.MOV.U32 R17, RZ, RZ, RZ ;  /* 0x000000ffff117224 */ /* 0x000fe400078e00ff */
[----:B------:R-:W-:-:S04]  /*19f0*/  IMAD.WIDE.U32 R18, R18, UR25, R16 ;  /* 0x0000001912127c25 */ /* 0x000fc8000f8e0010 */
[----:B------:R-:W-:Y:S02]  /*1a00*/  IMAD.IADD R17, R19, 0x1, R29 ;  /* 0x0000000113117824 */ /* 0x000fe400078e021d */
[----:B------:R-:W-:Y:S01]  /*1a10*/  VIADD R16, R16, 0x7 ;  /* 0x0000000710107836 */ /* 0x000fe20000000000 */
[----:B--2---:R-:W-:-:S04]  /*1a20*/  LEA R28, P0, R18, UR10, 0x1 ;  /* 0x0000000a121c7c11 */ /* 0x004fc8000f8008ff */
[----:B------:R-:W-:Y:S02]  /*1a30*/  LEA.HI.X R29, R18, UR11, R17, 0x1, P0 ;  /* 0x0000000b121d7c11 */ /* 0x000fe400080f0c11 */
[----:B------:R-:W-:-:S13]  /*1a40*/  ISETP.GE.AND P0, PT, R16, UR25, PT ;  /* 0x0000001910007c0c */ /* 0x000fda000bf06270 */
.L_x_25:
[----:B------:R-:W-:Y:S05]  /*1a50*/  BSYNC.RECONVERGENT B0 ;  /* 0x0000000000007941 */ /* 0x000fea0003800200 */
.L_x_24:
[----:B------:R-:W2:Y:S01]  /*1a60*/  LDCU UR5, c[0x0][0x3c8] ;  /* 0x00007900ff0577ac */ /* 0x000ea20008000800 */
[----:B------:R-:W-:Y:S01]  /*1a70*/  VIADD R31, R5, UR4 ;  /* 0x00000004051f7c36 */ /* 0x000fe20008000000 */
[----:B------:R-:W-:Y:S01]  /*1a80*/  CS2R R18, SRZ ;  /* 0x0000000000127805 */ /* 0x000fe2000001ff00 */
[----:B------:R-:W-:Y:S03]  /*1a90*/  BSSY.RECONVERGENT B0, `(.L_x_26) ;  /* 0x000001a000007945 */ /* 0x000fe60003800200 */
[----:B------:R-:W-:-:S04]  /*1aa0*/  ISETP.GE.AND P4, PT, R31, UR25, PT ;  /* 0x000000191f007c0c */ /* 0x000fc8000bf86270 */
[----:B--2---:R-:W-:Y:S02]  /*1ab0*/  ISETP.GE.OR P5, PT, R20, UR5, P4 ;  /* 0x0000000514007c0c */ /* 0x004fe4000a7a6670 */
[----:B------:R-:W-:-:S11]  /*1ac0*/  ISETP.GE.OR P4, PT, R6, UR5, P4 ;  /* 0x0000000506007c0c */ /* 0x000fd6000a786670 */
[----:B------:R-:W-:Y:S02]  /*1ad0*/  @!P5 IMAD.MOV.U32 R16, RZ, RZ, R20 ;  /* 0x000000ffff10d224 */ /* 0x000fe400078e0014 */
[----:B------:R-:W-:Y:S02]  /*1ae0*/  @!P5 IMAD.MOV.U32 R17, RZ, RZ, RZ ;  /* 0x000000ffff11d224 */ /* 0x000fe400078e00ff */
[----:B------:R-:W-:-:S04]  /*1af0*/  @!P5 IMAD.WIDE.U32 R16, R31, UR5, R16 ;  /* 0x000000051f10dc25 */ /* 0x000fc8000f8e0010 */
[----:B------:R-:W-:Y:S01]  /*1b00*/  @!P5 IMAD R17, R31, UR19, R17 ;  /* 0x000000131f11dc24 */ /* 0x000fe2000f8e0211 */
[----:B------:R-:W-:-:S04]  /*1b10*/  @!P5 LEA R18, P6, R16, R37, 0x1 ;  /* 0x000000251012d211 */ /* 0x000fc800078c08ff */
[----:B------:R-:W-:Y:S01]  /*1b20*/  @!P5 LEA.HI.X R19, R16, R36, R17, 0x1, P6 ;  /* 0x000000241013d211 */ /* 0x000fe200030f0c11 */
[----:B------:R-:W-:Y:S02]  /*1b30*/  IMAD.MOV.U32 R16, RZ, RZ, R28 ;  /* 0x000000ffff107224 */ /* 0x000fe400078e001c */
[----:B------:R-:W-:-:S05]  /*1b40*/  IMAD.MOV.U32 R17, RZ, RZ, R29 ;  /* 0x000000ffff117224 */ /* 0x000fca00078e001d */
[----:B------:R-:W-:Y:S01]  /*1b50*/  @!PT LDS RZ, [RZ] ;  /* 0x00000000fffff984 */ /* 0x000fe20000000800 */
[----:B------:R-:W-:Y:S01]  /*1b60*/  @!PT LDS RZ, [RZ] ;  /* 0x00000000fffff984 */ /* 0x000fe20000000800 */
[----:B------:R-:W-:Y:S01]  /*1b70*/  @!PT LDS RZ, [RZ] ;  /* 0x00000000fffff984 */ /* 0x000fe20000000800 */
[----:B------:R2:W-:Y:S04]  /*1b80*/  @!P0 LDGSTS.E.BYPASS.128 [R3+0x200], desc[UR14][R16.64] ;  /* 0x0020000010038fae */ /* 0x0005e8000b98180e */
[----:B------:R3:W-:Y:S01]  /*1b90*/  @P0 STS.128 [R7+UR7+0x200], RZ ;  /* 0x000200ff07000988 */ /* 0x0007e20008000c07 */
[----:B--2---:R-:W-:Y:S02]  /*1ba0*/  IMAD.MOV.U32 R16, RZ, RZ, R18 ;  /* 0x000000ffff107224 */ /* 0x004fe400078e0012 */
[----:B------:R-:W-:Y:S01]  /*1bb0*/  IMAD.MOV.U32 R17, RZ, RZ, R19 ;  /* 0x000000ffff117224 */ /* 0x000fe200078e0013 */
[----:B---3--:R-:W-:Y:S06]  /*1bc0*/  @P4 BRA `(.L_x_27) ;  /* 0x0000000000144947 */ /* 0x008fec0003800000 */
[----:B------:R-:W-:Y:S01]  /*1bd0*/  @!PT LDS RZ, [RZ] ;  /* 0x00000000fffff984 */ /* 0x000fe20000000800 */
[----:B------:R-:W-:Y:S01]  /*1be0*/  @!PT LDS RZ, [RZ] ;  /* 0x00000000fffff984 */ /* 0x000fe20000000800 */
[----:B------:R-:W-:Y:S01]  /*1bf0*/  @!PT LDS RZ, [RZ] ;  /* 0x00000000fffff984 */ /* 0x000fe20000000800 */
[----:B------:R3:W-:Y:S01]  /*1c00*/  LDGSTS.E.BYPASS.128 [R2+0x200], desc[UR14][R16.64] ;  /* 0x0020000010027fae */ /* 0x0007e2000b98180e */
[----:B------:R-:W-:Y:S05]  /*1c10*/  BRA `(.L_x_28) ;  /* 0x0000000000047947 */ /* 0x000fea0003800000 */
.L_x_27:
[----:B------:R2:W-:Y:S02]  /*1c20*/  STS.128 [R7+UR8+0x200], RZ ;  /* 0x000200ff07007988 */ /* 0x0005e40008000c08 */
.L_x_28:
[----:B------:R-:W-:Y:S05]  /*1c30*/  BSYNC.RECONVERGENT B0 ;  /* 0x0000000000007941 */ /* 0x000fea0003800200 */
.L_x_26:
[----:B------:R-:W0:Y:S02]  /*1c40*/  LDGDEPBAR ;  /* 0x00000000000079af */ /* 0x000e240000000000 */
.L_x_23:
[----:B---3--:R-:W3:Y:S01]  /*1c50*/  S2R R17, SR_LANEID ;  /* 0x0000000000117919 */ /* 0x008ee20000000000 */
[----:B------:R-:W4:Y:S01]  /*1c60*/  S2UR UR10, SR_CgaCtaId ;  /* 0x00000000000a79c3 */ /* 0x000f220000008800 */
[----:B------:R-:W-:Y:S02]  /*1c70*/  UMOV UR9, 0x400 ;  /* 0x0000040000097882 */ /* 0x000fe40000000000 */
[----:B------:R-:W-:Y:S02]  /*1c80*/  UIADD3 UR4, UPT, UPT, UR9, 0x540, URZ ;  /* 0x0000054009047890 */ /* 0x000fe4000fffe0ff */
[----:B------:R-:W-:-:S03]  /*1c90*/  UIADD3 UR9, UPT, UPT, UR9, 0x140, URZ ;  /* 0x0000014009097890 */ /* 0x000fc6000fffe0ff */
[----:B------:R-:W5:Y:S01]  /*1ca0*/  S2UR UR11, SR_SWINHI ;  /* 0x00000000000b79c3 */ /* 0x000f620000002f00 */
[----:B----4-:R-:W-:Y:S01]  /*1cb0*/  ULEA UR4, UR10, UR4, 0x18 ;  /* 0x000000040a047291 */ /* 0x010fe2000f8ec0ff */
[----:B---3--:R-:W-:-:S06]  /*1cc0*/  LOP3.LUT R16, R17, 0x3, RZ, 0xc0, !PT ;  /* 0x0000000311107812 */ /* 0x008fcc00078ec0ff */
[----:B------:R-:W-:Y:S01]  /*1cd0*/  UMOV UR4, UR4 ;  /* 0x0000000400047c82 */ /* 0x000fe20008000000 */
[----:B-----5:R-:W-:Y:S01]  /*1ce0*/  UMOV UR5, UR11 ;  /* 0x0000000b00057c82 */ /* 0x020fe20008000000 */
[----:B------:R-:W-:Y:S01]  /*1cf0*/  SHF.R.U32.HI R19, RZ, 0x2, R17 ;  /* 0x00000002ff137819 */ /* 0x000fe20000011611 */
[----:B------:R-:W-:-:S04]  /*1d00*/  IMAD.MOV.U32 R17, RZ, RZ, RZ ;  /* 0x000000ffff117224 */ /* 0x000fc800078e00ff */
[----:B------:R-:W-:-:S03]  /*1d10*/  IMAD.WIDE.U32 R16, R19, 0x8, R16 ;  /* 0x0000000813107825 */ /* 0x000fc600078e0010 */
[----:B------:R-:W-:Y:S01]  /*1d20*/  LEA R38, P0, R16, UR4, 0x2 ;  /* 0x0000000410267c11 */ /* 0x000fe2000f8010ff */
[----:B------:R-:W-:-:S03]  /*1d30*/  ULEA UR4, UR10, UR9, 0x18 ;  /* 0x000000090a047291 */ /* 0x000fc6000f8ec0ff */
[----:B------:R-:W-:-:S04]  /*1d40*/  LEA.HI.X R39, R16, UR5, R17, 0x2, P0 ;  /* 0x0000000510277c11 */ /* 0x000fc800080f1411 */
[----:B------:R-:W-:Y:S01]  /*1d50*/  UMOV UR4, UR4 ;  /* 0x0000000400047c82 */ /* 0x000fe20008000000 */
[----:B------:R-:W-:Y:S01]  /*1d60*/  UMOV UR5, UR11 ;  /* 0x0000000b00057c82 */ /* 0x000fe20008000000 */
[----:B------:R-:W3:Y:S01]  /*1d70*/  LD.E R28, desc[UR14][R38.64] ;  /* 0x0000000e261c7980 */ /* 0x000ee2000c101900 */
[----:B------:R-:W-:-:S03]  /*1d80*/  LEA R36, P0, R16, UR4, 0x2 ;  /* 0x0000000410247c11 */ /* 0x000fc6000f8010ff */
[----:B------:R-:W4:Y:S01]  /*1d90*/  LD.E R29, desc[UR14][R38.64+0x100] ;  /* 0x0001000e261d7980 */ /* 0x000f22000c101900 */
[----:B------:R-:W-:-:S03]  /*1da0*/  LEA.HI.X R37, R16, UR5, R17, 0x2, P0 ;  /* 0x0000000510257c11 */ /* 0x000fc600080f1411 */
[----:B------:R-:W5:Y:S04]  /*1db0*/  LD.E R30, desc[UR14][R38.64+0x10] ;  /* 0x0000100e261e7980 */ /* 0x000f68000c101900 */
[----:B------:R-:W2:Y:S04]  /*1dc0*/  LD.E R31, desc[UR14][R38.64+0x110] ;  /* 0x0001100e261f7980 */ /* 0x000ea8000c101900 */
[----:B------:R-:W2:Y:S04]  /*1dd0*/  LD.E R16, desc[UR14][R36.64] ;  /* 0x0000000e24107980 */ /* 0x000ea8000c101900 */
[----:B------:R-:W2:Y:S04]  /*1de0*/  LD.E R17, desc[UR14][R36.64+0x100] ;  /* 0x0001000e24117980 */ /* 0x000ea8000c101900 */
[----:B------:R-:W2:Y:S04]  /*1df0*/  LD.E R18, desc[UR14][R36.64+0x10] ;  /* 0x0000100e24127980 */ /* 0x000ea8000c101900 */
[----:B------:R-:W2:Y:S04]  /*1e00*/  LD.E R19, desc[UR14][R36.64+0x110] ;  /* 0x0001100e24137980 */ /* 0x000ea8000c101900 */
[----:B---3--:R-:W-:Y:S04]  /*1e10*/  MOVM.16.MT88 R28, R28 ;  /* 0x000000001c1c723a */ /* 0x008fe80000000000 */
[----:B----4-:R-:W3:Y:S04]  /*1e20*/  MOVM.16.MT88 R29, R29 ;  /* 0x000000001d1d723a */ /* 0x010ee80000000000 */
[----:B-----5:R-:W-:Y:S04]  /*1e30*/  MOVM.16.MT88 R30, R30 ;  /* 0x000000001e1e723a */ /* 0x020fe80000000000 */
[----:B--2---:R-:W2:Y:S01]  /*1e40*/  MOVM.16.MT88 R31, R31 ;  /* 0x000000001f1f723a */ /* 0x004ea20000000000 */
[C---:B---3--:R-:W-:Y:S08]  /*1e50*/  HMMA.16816.F32.BF16 R8, R16.reuse, R28, R8 ;  /* 0x0000001c1008723c */ /* 0x048ff00000041808 */
[----:B--2---:R-:W-:Y:S01]  /*1e60*/  HMMA.16816.F32.BF16 R12, R16, R30, R12 ;  /* 0x0000001e100c723c */ /* 0x004fe2000004180c */
[----:B------:R-:W-:-:S04]  /*1e70*/  NOP ;  /* 0x0000000000007918 */ /* 0x000fc80000000000 */
[----:B------:R-:W-:-:S15]  /*1e80*/  BRA.U UP0, `(.L_x_29) ;  /* 0x0000000100047547 */ /* 0x000fde000b800000 */
[----:B------:R-:W-:-:S04]  /*1e90*/  DEPBAR.LE SB0, 0x0 ;  /* 0x000080000000791a */ /* 0x000fc80000000000 */
.L_x_29:
[----:B------:R-:W-:Y:S06]  /*1ea0*/  BAR.SYNC.DEFER_BLOCKING 0x0 ;  /* 0x0000000000007b1d */ /* 0x000fec0000010000 */
.L_x_6:
[----:B------:R-:W2:Y:S01]  /*1eb0*/  S2R R16, SR_LANEID ;  /* 0x0000000000107919 */ /* 0x000ea20000000000 */
[----:B------:R-:W3:Y:S01]  /*1ec0*/  S2UR UR10, SR_CgaCtaId ;  /* 0x00000000000a79c3 */ /* 0x000ee20000008800 */
[----:B------:R-:W-:Y:S01]  /*1ed0*/  UMOV UR9, 0x400 ;  /* 0x0000040000097882 */ /* 0x000fe20000000000 */
[----:B------:R-:W-:Y:S01]  /*1ee0*/  BSSY.RECONVERGENT B0, `(.L_x_30) ;  /* 0x00001bd000007945 */ /* 0x000fe20003800200 */
[----:B------:R-:W4:Y:S01]  /*1ef0*/  S2R R19, SR_TID.X ;  /* 0x0000000000137919 */ /* 0x000f220000002100 */
[----:B------:R-:W-:-:S04]  /*1f00*/  UIADD3 UR4, UPT, UPT, UR9, 0x940, URZ ;  /* 0x0000094009047890 */ /* 0x000fc8000fffe0ff */
[----:B---3--:R-:W-:Y:S02]  /*1f10*/  ULEA UR4, UR10, UR4, 0x18 ;  /* 0x000000040a047291 */ /* 0x008fe4000f8ec0ff */
[----:B------:R-:W-:Y:S01]  /*1f20*/  ULEA UR5, UR10, UR9, 0x18 ;  /* 0x000000090a057291 */ /* 0x000fe2000f8ec0ff */
[----:B--2---:R-:W-:Y:S02]  /*1f30*/  SHF.R.U32.HI R17, RZ, 0x2, R16 ;  /* 0x00000002ff117819 */ /* 0x004fe40000011610 */
[----:B------:R-:W-:Y:S02]  /*1f40*/  LOP3.LUT R16, R16, 0x3, RZ, 0xc0, !PT ;  /* 0x0000000310107812 */ /* 0x000fe400078ec0ff */
[----:B----4-:R-:W-:-:S03]  /*1f50*/  LOP3.LUT R18, R19, 0x1f, RZ, 0xc0, !PT ;  /* 0x0000001f13127812 */ /* 0x010fc600078ec0ff */
[----:B------:R-:W-:Y:S01]  /*1f60*/  IMAD R16, R17, 0x8, R16 ;  /* 0x0000000811107824 */ /* 0x000fe200078e0210 */
[----:B------:R-:W-:-:S04]  /*1f70*/  SHF.R.U32.HI R29, RZ, 0x1, R18 ;  /* 0x00000001ff1d7819 */ /* 0x000fc80000011612 */
[----:B------:R-:W-:Y:S01]  /*1f80*/  LEA R18, R16, UR4, 0x3 ;  /* 0x0000000410127c11 */ /* 0x000fe2000f8e18ff */
[----:B------:R-:W2:Y:S01]  /*1f90*/  LDCU UR4, c[0x0][0x3c0] ;  /* 0x00007800ff0477ac */ /* 0x000ea20008000800 */
[C---:B------:R-:W-:Y:S01]  /*1fa0*/  LEA R16, R29.reuse, UR5, 0x3 ;  /* 0x000000051d107c11 */ /* 0x040fe2000f8e18ff */
[----:B------:R-:W-:Y:S02]  /*1fb0*/  IMAD.IADD R0, R29, 0x1, R0 ;  /* 0x000000011d007824 */ /* 0x000fe400078e0200 */
[----:B------:R-:W-:Y:S01]  /*1fc0*/  STS.64 [R18], R8 ;  /* 0x0000000812007388 */ /* 0x000fe20000000a00 */
[----:B------:R-:W3:Y:S03]  /*1fd0*/  LDCU UR5, c[0x0][0x3d0] ;  /* 0x00007a00ff0577ac */ /* 0x000ee60008000800 */
[----:B------:R-:W-:Y:S04]  /*1fe0*/  STS.64 [R18+0x200], R10 ;  /* 0x0002000a12007388 */ /* 0x000fe80000000a00 */
[----:B------:R-:W-:Y:S04]  /*1ff0*/  STS.64 [R18+0x20], R12 ;  /* 0x0000200c12007388 */ /* 0x000fe80000000a00 */
[----:B------:R-:W-:Y:S01]  /*2000*/  STS.64 [R18+0x220], R14 ;  /* 0x0002200e12007388 */ /* 0x000fe20000000a00 */
[----:B------:R-:W-:Y:S06]  /*2010*/  BAR.SYNC.DEFER_BLOCKING 0x0 ;  /* 0x0000000000007b1d */ /* 0x000fec0000010000 */
[----:B------:R-:W2:Y:S02]  /*2020*/  LDS.64 R16, [R16] ;  /* 0x0000000010107984 */ /* 0x000ea40000000a00 */
[C---:B--2---:R-:W-:Y:S01]  /*2030*/  ISETP.GE.U32.AND P0, PT, R16.reuse, UR4, PT ;  /* 0x0000000410007c0c */ /* 0x044fe2000bf06070 */
[----:B------:R-:W-:Y:S01]  /*2040*/  UIADD3 UR4, UPT, UPT, UR9, 0x80, URZ ;  /* 0x0000008009047890 */ /* 0x000fe2000fffe0ff */
[----:B------:R-:W-:-:S02]  /*2050*/  ISETP.GT.U32.AND P4, PT, R16, -0x1, PT ;  /* 0xffffffff1000780c */ /* 0x000fc40003f84070 */
[----:B------:R-:W-:Y:S01]  /*2060*/  ISETP.GE.AND.EX P0, PT, R17, UR6, PT, P0 ;  /* 0x0000000611007c0c */ /* 0x000fe2000bf06300 */
[----:B------:R-:W-:-:S03]  /*2070*/  ULEA UR4, UR10, UR4, 0x18 ;  /* 0x000000040a047291 */ /* 0x000fc6000f8ec0ff */
[----:B------:R-:W-:-:S03]  /*2080*/  ISETP.GT.AND.EX P0, PT, R17, -0x1, !P0, P4 ;  /* 0xffffffff1100780c */ /* 0x000fc60004704340 */
[----:B------:R-:W-:-:S05]  /*2090*/  LEA R8, R29, UR4, 0x3 ;  /* 0x000000041d087c11 */ /* 0x000fca000f8e18ff */
[----:B------:R-:W2:Y:S01]  /*20a0*/  LDCU UR4, c[0x0][0x3d0] ;  /* 0x00007a00ff0477ac */ /* 0x000ea20008000800 */
[----:B------:R-:W3:Y:S01]  /*20b0*/  LDS.64 R8, [R8] ;  /* 0x0000000008087984 */ /* 0x000ee20000000a00 */
[----:B--2---:R-:W-:Y:S01]  /*20c0*/  USHF.R.S32.HI UR4, URZ, 0x1f, UR4 ;  /* 0x0000001fff047899 */ /* 0x004fe20008011404 */
[C---:B---3--:R-:W-:Y:S02]  /*20d0*/  ISETP.GE.U32.AND P4, PT, R8.reuse, UR5, PT ;  /* 0x0000000508007c0c */ /* 0x048fe4000bf86070 */
[----:B------:R-:W-:-:S03]  /*20e0*/  ISETP.GT.U32.AND P5, PT, R8, -0x1, PT ;  /* 0xffffffff0800780c */ /* 0x000fc60003fa4070 */
[----:B------:R-:W-:-:S05]  /*20f0*/  ISETP.GE.AND.EX P4, PT, R9, UR4, PT, P4 ;  /* 0x0000000409007c0c */ /* 0x000fca000bf86340 */
[----:B------:R-:W2:Y:S01]  /*2100*/  LDCU UR4, c[0x0][0x3cc] ;  /* 0x00007980ff0477ac */ /* 0x000ea20008000800 */
[----:B------:R-:W-:Y:S02]  /*2110*/  ISETP.GT.AND.EX P4, PT, R9, -0x1, !P4, P5 ;  /* 0xffffffff0900780c */ /* 0x000fe40006784350 */
[----:B--2---:R-:W-:-:S04]  /*2120*/  ISETP.LT.AND P0, PT, R0, UR4, P0 ;  /* 0x0000000400007c0c */ /* 0x004fc80008701270 */
[----:B------:R-:W-:-:S13]  /*2130*/  PLOP3.LUT P0, PT, P0, P4, PT, 0x80, 0x8 ;  /* 0x000000000008781c */ /* 0x000fda0000709070 */
[----:B------:R-:W-:Y:S05]  /*2140*/  @!P0 BRA `(.L_x_31) ;  /* 0x0000001800588947 */ /* 0x000fea0003800000 */
[----:B------:R-:W-:Y:S01]  /*2150*/  UIADD3 UR4, UPT, UPT, UR9, 0x100, URZ ;  /* 0x0000010009047890 */ /* 0x000fe2000fffe0ff */
[----:B------:R-:W2:Y:S01]  /*2160*/  S2R R10, SR_CgaCtaId ;  /* 0x00000000000a7919 */ /* 0x000ea20000008800 */
[----:B------:R-:W-:Y:S01]  /*2170*/  ISETP.NE.AND P6, PT, R35, RZ, PT ;  /* 0x000000ff2300720c */ /* 0x000fe20003fc5270 */
[----:B------:R-:W-:Y:S01]  /*2180*/  IMAD.SHL.U32 R19, R19, 0x20, RZ ;  /* 0x0000002013137824 */ /* 0x000fe200078e00ff */
[----:B------:R-:W-:Y:S01]  /*2190*/  ULEA UR4, UR10, UR4, 0x18 ;  /* 0x000000040a047291 */ /* 0x000fe2000f8ec0ff */
[----:B------:R-:W-:-:S03]  /*21a0*/  MOV R0, 0x400 ;  /* 0x0000040000007802 */ /* 0x000fc60000000f00 */
[----:B------:R-:W-:Y:S02]  /*21b0*/  LOP3.LUT R12, R19, 0x20, RZ, 0xc0, !PT ;  /* 0x00000020130c7812 */ /* 0x000fe400078ec0ff */
[C---:B------:R-:W-:Y:S01]  /*21c0*/  LEA R18, R29.reuse, UR4, 0x2 ;  /* 0x000000041d127c11 */ /* 0x040fe2000f8e10ff */
[----:B------:R-:W-:Y:S02]  /*21d0*/  VIADD R11, R0, 0x940 ;  /* 0x00000940000b7836 */ /* 0x000fe40000000000 */
[----:B------:R-:W-:-:S03]  /*21e0*/  IMAD R0, R29, 0x40, R12 ;  /* 0x000000401d007824 */ /* 0x000fc600078e020c */
[----:B------:R-:W3:Y:S01]  /*21f0*/  LDS R18, [R18] ;  /* 0x0000000012127984 */ /* 0x000ee20000000800 */
[----:B--2---:R-:W-:-:S05]  /*2200*/  LEA R11, R10, R11, 0x18 ;  /* 0x0000000b0a0b7211 */ /* 0x004fca00078ec0ff */
[----:B------:R-:W-:Y:S01]  /*2210*/  IMAD.IADD R0, R0, 0x1, R11 ;  /* 0x0000000100007824 */ /* 0x000fe200078e020b */
[----:B------:R-:W-:Y:S06]  /*2220*/  @!P6 BRA `(.L_x_32) ;  /* 0x0000000c0004e947 */ /* 0x000fec0003800000 */
[----:B------:R-:W2:Y:S02]  /*2230*/  LDC R15, c[0x0][0x3c8] ;  /* 0x0000f200ff0f7b82 */ /* 0x000ea40000000800 */
[----:B--2---:R-:W-:-:S13]  /*2240*/  ISETP.GE.AND P0, PT, R24, R15, PT ;  /* 0x0000000f1800720c */ /* 0x004fda0003f06270 */
[----:B------:R-:W-:Y:S05]  /*2250*/  @P0 BRA `(.L_x_31) ;  /* 0x0000001800140947 */ /* 0x000fea0003800000 */
[----:B------:R-:W2:Y:S01]  /*2260*/  LDCU.64 UR4, c[0x0][0x390] ;  /* 0x00007200ff0477ac */ /* 0x000ea20008000a00 */
[-C--:B------:R-:W-:Y:S01]  /*2270*/  IMAD R13, R17, R15.reuse, RZ ;  /* 0x0000000f110d7224 */ /* 0x080fe200078e02ff */
[----:B------:R-:W4:Y:S01]  /*2280*/  @P1 LDC R28, c[0x0][0x3dc] ;  /* 0x0000f700ff1c1b82 */ /* 0x000f220000000800 */
[----:B------:R-:W-:Y:S02]  /*2290*/  IMAD.MOV.U32 R10, RZ, RZ, R24 ;  /* 0x000000ffff0a7224 */ /* 0x000fe400078e0018 */
[----:B------:R-:W-:Y:S02]  /*22a0*/  IMAD.MOV.U32 R11, RZ, RZ, RZ ;  /* 0x000000ffff0b7224 */ /* 0x000fe400078e00ff */
[C---:B------:R-:W-:Y:S02]  /*22b0*/  IMAD R13, R16.reuse, UR19, R13 ;  /* 0x00000013100d7c24 */ /* 0x040fe4000f8e020d */
[----:B------:R-:W-:-:S04]  /*22c0*/  IMAD.WIDE.U32 R16, R16, R15, R10 ;  /* 0x0000000f10107225 */ /* 0x000fc800078e000a */
[----:B------:R-:W-:Y:S02]  /*22d0*/  IMAD.IADD R13, R17, 0x1, R13 ;  /* 0x00000001110d7824 */ /* 0x000fe400078e020d */
[-C--:B------:R-:W-:Y:S02]  /*22e0*/  IMAD R9, R9, R15.reuse, RZ ;  /* 0x0000000f09097224 */ /* 0x080fe400078e02ff */
[----:B------:R-:W-:Y:S01]  /*22f0*/  IMAD.WIDE.U32 R10, R8, R15, R10 ;  /* 0x0000000f080a7225 */ /* 0x000fe200078e000a */
[----:B--2---:R-:W-:-:S03]  /*2300*/  LEA R12, P0, R16, UR4, 0x1 ;  /* 0x00000004100c7c11 */ /* 0x004fc6000f8008ff */
[----:B------:R-:W-:Y:S01]  /*2310*/  IMAD R9, R8, UR19, R9 ;  /* 0x0000001308097c24 */ /* 0x000fe2000f8e0209 */
[----:B------:R-:W-:Y:S01]  /*2320*/  LEA.HI.X R13, R16, UR5, R13, 0x1, P0 ;  /* 0x00000005100d7c11 */ /* 0x000fe200080f0c0d */
[----:B------:R-:W2:Y:S01]  /*2330*/  LDCU.64 UR4, c[0x0][0x3b8] ;  /* 0x00007700ff0477ac */ /* 0x000ea20008000a00 */
[----:B------:R-:W1:Y:S01]  /*2340*/  LDC R16, c[0x0][0x3d8] ;  /* 0x0000f600ff107b82 */ /* 0x000e620000000800 */
[----:B------:R-:W-:Y:S02]  /*2350*/  IMAD.IADD R11, R11, 0x1, R9 ;  /* 0x000000010b0b7824 */ /* 0x000fe400078e0209 */
[----:B------:R-:W1:Y:S01]  /*2360*/  LDS R9, [R0] ;  /* 0x0000000000097984 */ /* 0x000e620000000800 */
[----:B------:R-:W-:Y:S01]  /*2370*/  IMAD.MOV.U32 R14, RZ, RZ, 0x3254 ;  /* 0x00003254ff0e7424 */ /* 0x000fe200078e00ff */
[----:B--2---:R-:W-:-:S04]  /*2380*/  LEA R15, P0, R10, UR4, 0x1 ;  /* 0x000000040a0f7c11 */ /* 0x004fc8000f8008ff */
[C---:B------:R-:W-:Y:S02]  /*2390*/  LOP3.LUT R8, R15.reuse, 0x2, RZ, 0xc0, !PT ;  /* 0x000000020f087812 */ /* 0x040fe400078ec0ff */
[----:B------:R-:W-:Y:S02]  /*23a0*/  LEA.HI.X R11, R10, UR5, R11, 0x1, P0 ;  /* 0x000000050a0b7c11 */ /* 0x000fe400080f0c0b */
[----:B------:R-:W-:Y:S02]  /*23b0*/  ISETP.EQ.U32.AND P0, PT, R8, RZ, PT ;  /* 0x000000ff0800720c */ /* 0x000fe40003f02070 */
[----:B------:R-:W2:Y:S01]  /*23c0*/  @P1 LDG.E.U16.CONSTANT R8, desc[UR14][R12.64] ;  /* 0x0000000e0c081981 */ /* 0x000ea2000c1e9500 */
[----:B------:R-:W-:Y:S01]  /*23d0*/  LOP3.LUT R10, R15, 0xfffffffd, RZ, 0xc0, !PT ;  /* 0xfffffffd0f0a7812 */ /* 0x000fe200078ec0ff */
[----:B------:R-:W-:Y:S01]  /*23e0*/  BSSY.RECONVERGENT B1, `(.L_x_33) ;  /* 0x000000e000017945 */ /* 0x000fe20003800200 */
[----:B------:R-:W-:-:S03]  /*23f0*/  SEL R17, R14, 0x7610, P0 ;  /* 0x000076100e117807 */ /* 0x000fc60000000000 */
[----:B------:R1:W5:Y:S02]  /*2400*/  LD.E R19, desc[UR14][R10.64] ;  /* 0x0000000e0a137980 */ /* 0x000364000c101900 */
[----:B-1----:R-:W-:-:S04]  /*2410*/  FMUL R9, R9, R16 ;  /* 0x0000001009097220 */ /* 0x002fc80000400000 */
[----:B---3--:R-:W-:Y:S01]  /*2420*/  FMUL R9, R18, R9 ;  /* 0x0000000912097220 */ /* 0x008fe20000400000 */
[----:B--2---:R-:W-:-:S04]  /*2430*/  @P1 IMAD.U32 R8, R8, 0x10000, RZ ;  /* 0x0001000008081824 */ /* 0x004fc800078e00ff */
[----:B----4-:R-:W-:-:S05]  /*2440*/  @P1 FFMA R9, R8, R28, R9 ;  /* 0x0000001c08091223 */ /* 0x010fca0000000009 */
[----:B------:R-:W-:-:S07]  /*2450*/  F2FP.BF16.F32.PACK_AB R9, RZ, R9 ;  /* 0x00000009ff09723e */ /* 0x000fce00000010ff */
.L_x_34:
[----:B-----5:R-:W-:-:S05]  /*2460*/  HADD2.BF16_V2 R8, R19, R9.H0_H0 ;  /* 0x2000000913087230 */ /* 0x020fca0000200000 */
[----:B------:R-:W-:-:S06]  /*2470*/  PRMT R8, R19, R17, R8 ;  /* 0x0000001113087216 */ /* 0x000fcc0000000008 */
[----:B------:R-:W2:Y:S02]  /*2480*/  ATOM.E.CAS.STRONG.GPU PT, R8, [R10], R19, R8 ;  /* 0x000000130a08738b */ /* 0x000ea400001ee108 */
[----:B--2---:R-:W-:Y:S01]  /*2490*/  ISETP.NE.U32.AND P0, PT, R8, R19, PT ;  /* 0x000000130800720c */ /* 0x004fe20003f05070 */
[----:B------:R-:W-:-:S12]  /*24a0*/  IMAD.MOV.U32 R19, RZ, RZ, R8 ;  /* 0x000000ffff137224 */ /* 0x000fd800078e0008 */
[----:B------:R-:W-:Y:S05]  /*24b0*/  @P0 BRA `(.L_x_34) ;  /* 0xfffffffc00e80947 */ /* 0x000fea000383ffff */
[----:B------:R-:W-:Y:S05]  /*24c0*/  BSYNC.RECONVERGENT B1 ;  /* 0x0000000000017941 */ /* 0x000fea0003800200 */
.L_x_33:
[----:B------:R-:W-:-:S13]  /*24d0*/  ISETP.NE.AND P4, PT, R34, RZ, PT ;  /* 0x000000ff2200720c */ /* 0x000fda0003f85270 */
[----:B------:R-:W-:Y:S05]  /*24e0*/  @P4 BRA `(.L_x_31) ;  /* 0x0000001400704947 */ /* 0x000fea0003800000 */
[----:B------:R-:W2:Y:S01]  /*24f0*/  @P1 LDG.E.U16.CONSTANT R19, desc[UR14][R12.64+0x2] ;  /* 0x0000020e0c131981 */ /* 0x000ea2000c1e9500 */
[----:B------:R-:W-:Y:S01]  /*2500*/  IADD3 R37, P0, PT, R15, 0x2, RZ ;  /* 0x000000020f257810 */ /* 0x000fe20007f1e0ff */
[----:B------:R-:W1:Y:S02]  /*2510*/  @P1 LDC R30, c[0x0][0x3dc] ;  /* 0x0000f700ff1e1b82 */ /* 0x000e640000000800 */
[----:B------:R-:W3:Y:S01]  /*2520*/  LDS R17, [R0+0x4] ;  /* 0x0000040000117984 */ /* 0x000ee20000000800 */
[----:B------:R-:W-:Y:S01]  /*2530*/  LOP3.LUT R8, R37, 0x2, RZ, 0xc0, !PT ;  /* 0x0000000225087812 */ /* 0x000fe200078ec0ff */
[----:B------:R-:W-:-:S03]  /*2540*/  IMAD.X R9, RZ, RZ, R11, P0 ;  /* 0x000000ffff097224 */ /* 0x000fc600000e060b */
[----:B------:R-:W-:Y:S02]  /*2550*/  ISETP.EQ.U32.AND P0, PT, R8, RZ, PT ;  /* 0x000000ff0800720c */ /* 0x000fe40003f02070 */
[----:B------:R-:W-:Y:S01]  /*2560*/  LOP3.LUT R8, R37, 0xfffffffd, RZ, 0xc0, !PT ;  /* 0xfffffffd25087812 */ /* 0x000fe200078ec0ff */
[----:B------:R-:W-:Y:S01]  /*2570*/  BSSY.RECONVERGENT B1, `(.L_x_35) ;  /* 0x000000e000017945 */ /* 0x000fe20003800200 */
[----:B------:R-:W-:-:S03]  /*2580*/  SEL R29, R14, 0x7610, P0 ;  /* 0x000076100e1d7807 */ /* 0x000fc60000000000 */
[----:B------:R4:W5:Y:S01]  /*2590*/  LD.E R31, desc[UR14][R8.64] ;  /* 0x0000000e081f7980 */ /* 0x000962000c101900 */
[----:B---3--:R-:W-:-:S04]  /*25a0*/  FMUL R17, R17, R16 ;  /* 0x0000001011117220 */ /* 0x008fc80000400000 */
[----:B------:R-:W-:Y:S01]  /*25b0*/  FMUL R17, R18, R17 ;  /* 0x0000001112117220 */ /* 0x000fe20000400000 */
[----:B--2---:R-:W-:-:S04]  /*25c0*/  @P1 IMAD.U32 R28, R19, 0x10000, RZ ;  /* 0x00010000131c1824 */ /* 0x004fc800078e00ff */
[----:B-1----:R-:W-:-:S05]  /*25d0*/  @P1 FFMA R17, R28, R30, R17 ;  /* 0x0000001e1c111223 */ /* 0x002fca0000000011 */
[----:B----4-:R-:W-:-:S07]  /*25e0*/  F2FP.BF16.F32.PACK_AB R17, RZ, R17 ;  /* 0x00000011ff11723e */ /* 0x010fce00000010ff */
.L_x_36:
[----:B-----5:R-:W-:-:S05]  /*25f0*/  HADD2.BF16_V2 R28, R31, R17.H0_H0 ;  /* 0x200000111f1c7230 */ /* 0x020fca0000200000 */
[----:B------:R-:W-:-:S06]  /*2600*/  PRMT R28, R31, R29, R28 ;  /* 0x0000001d1f1c7216 */ /* 0x000fcc000000001c */
[----:B------:R-:W2:Y:S02]  /*2610*/  ATOM.E.CAS.STRONG.GPU PT, R28, [R8], R31, R28 ;  /* 0x0000001f081c738b */ /* 0x000ea400001ee11c */
[----:B--2---:R-:W-:Y:S01]  /*2620*/  ISETP.NE.U32.AND P0, PT, R28, R31, PT ;  /* 0x0000001f1c00720c */ /* 0x004fe20003f05070 */
[----:B------:R-:W-:-:S12]  /*2630*/  IMAD.MOV.U32 R31, RZ, RZ, R28 ;  /* 0x000000ffff1f7224 */ /* 0x000fd800078e001c */
[----:B------:R-:W-:Y:S05]  /*2640*/  @P0 BRA `(.L_x_36) ;  /* 0xfffffffc00e80947 */ /* 0x000fea000383ffff */
[----:B------:R-:W-:Y:S05]  /*2650*/  BSYNC.RECONVERGENT B1 ;  /* 0x0000000000017941 */ /* 0x000fea0003800200 */
.L_x_35:
        /* <DEDUP_REMOVED lines=18> */
.L_x_38:
[----:B-----5:R-:W-:-:S05]  /*2780*/  HADD2.BF16_V2 R28, R31, R17.H0_H0 ;  /* 0x200000111f1c7230 */ /* 0x020fca0000200000 */
[----:B------:R-:W-:-:S06]  /*2790*/  PRMT R28, R31, R29, R28 ;  /* 0x0000001d1f1c7216 */ /* 0x000fcc000000001c */
[----:B------:R-:W2:Y:S02]  /*27a0*/  ATOM.E.CAS.STRONG.GPU PT, R28, [R8], R31, R28 ;  /* 0x0000001f081c738b */ /* 0x000ea400001ee11c */
[----:B--2---:R-:W-:Y:S01]  /*27b0*/  ISETP.NE.U32.AND P0, PT, R28, R31, PT ;  /* 0x0000001f1c00720c */ /* 0x004fe20003f05070 */
[----:B------:R-:W-:-:S12]  /*27c0*/  IMAD.MOV.U32 R31, RZ, RZ, R28 ;  /* 0x000000ffff1f7224 */ /* 0x000fd800078e001c */
[----:B------:R-:W-:Y:S05]  /*27d0*/  @P0 BRA `(.L_x_38) ;  /* 0xfffffffc00e80947 */ /* 0x000fea000383ffff */
[----:B------:R-:W-:Y:S05]  /*27e0*/  BSYNC.RECONVERGENT B1 ;  /* 0x0000000000017941 */ /* 0x000fea0003800200 */
.L_x_37:
        /* <DEDUP_REMOVED lines=18> */
.L_x_40:
[----:B-----5:R-:W-:-:S05]  /*2910*/  HADD2.BF16_V2 R28, R31, R17.H0_H0 ;  /* 0x200000111f1c7230 */ /* 0x020fca0000200000 */
[----:B------:R-:W-:-:S06]  /*2920*/  PRMT R28, R31, R29, R28 ;  /* 0x0000001d1f1c7216 */ /* 0x000fcc000000001c */
[----:B------:R-:W2:Y:S02]  /*2930*/  ATOM.E.CAS.STRONG.GPU PT, R28, [R8], R31, R28 ;  /* 0x0000001f081c738b */ /* 0x000ea400001ee11c */
[----:B--2---:R-:W-:Y:S01]  /*2940*/  ISETP.NE.U32.AND P0, PT, R28, R31, PT ;  /* 0x0000001f1c00720c */ /* 0x004fe20003f05070 */
[----:B------:R-:W-:-:S12]  /*2950*/  IMAD.MOV.U32 R31, RZ, RZ, R28 ;  /* 0x000000ffff1f7224 */ /* 0x000fd800078e001c */
[----:B------:R-:W-:Y:S05]  /*2960*/  @P0 BRA `(.L_x_40) ;  /* 0xfffffffc00e80947 */ /* 0x000fea000383ffff */
[----:B------:R-:W-:Y:S05]  /*2970*/  BSYNC.RECONVERGENT B1 ;  /* 0x0000000000017941 */ /* 0x000fea0003800200 */
.L_x_39:
        /* <DEDUP_REMOVED lines=18> */
.L_x_42:
[----:B-----5:R-:W-:-:S05]  /*2aa0*/  HADD2.BF16_V2 R28, R31, R17.H0_H0 ;  /* 0x200000111f1c7230 */ /* 0x020fca0000200000 */
[----:B------:R-:W-:-:S06]  /*2ab0*/  PRMT R28, R31, R29, R28 ;  /* 0x0000001d1f1c7216 */ /* 0x000fcc000000001c */
[----:B------:R-:W2:Y:S02]  /*2ac0*/  ATOM.E.CAS.STRONG.GPU PT, R28, [R8], R31, R28 ;  /* 0x0000001f081c738b */ /* 0x000ea400001ee11c */
[----:B--2---:R-:W-:Y:S01]  /*2ad0*/  ISETP.NE.U32.AND P0, PT, R28, R31, PT ;  /* 0x0000001f1c00720c */ /* 0x004fe20003f05070 */
[----:B------:R-:W-:-:S12]  /*2ae0*/  IMAD.MOV.U32 R31, RZ, RZ, R28 ;  /* 0x000000ffff1f7224 */ /* 0x000fd800078e001c */
[----:B------:R-:W-:Y:S05]  /*2af0*/  @P0 BRA `(.L_x_42) ;  /* 0xfffffffc00e80947 */ /* 0x000fea000383ffff */
[----:B------:R-:W-:Y:S05]  /*2b00*/  BSYNC.RECONVERGENT B1 ;  /* 0x0000000000017941 */ /* 0x000fea0003800200 */
.L_x_41:
        /* <DEDUP_REMOVED lines=18> */
.L_x_44:
[----:B-----5:R-:W-:-:S05]  /*2c30*/  HADD2.BF16_V2 R28, R31, R17.H0_H0 ;  /* 0x200000111f1c7230 */ /* 0x020fca0000200000 */
[----:B------:R-:W-:-:S06]  /*2c40*/  PRMT R28, R31, R29, R28 ;  /* 0x0000001d1f1c7216 */ /* 0x000fcc000000001c */
[----:B------:R-:W2:Y:S02]  /*2c50*/  ATOM.E.CAS.STRONG.GPU PT, R28, [R8], R31, R28 ;  /* 0x0000001f081c738b */ /* 0x000ea400001ee11c */
[----:B--2---:R-:W-:Y:S01]  /*2c60*/  ISETP.NE.U32.AND P0, PT, R28, R31, PT ;  /* 0x0000001f1c00720c */ /* 0x004fe20003f05070 */
[----:B------:R-:W-:-:S12]  /*2c70*/  IMAD.MOV.U32 R31, RZ, RZ, R28 ;  /* 0x000000ffff1f7224 */ /* 0x000fd800078e001c */
[----:B------:R-:W-:Y:S05]  /*2c80*/  @P0 BRA `(.L_x_44) ;  /* 0xfffffffc00e80947 */ /* 0x000fea000383ffff */
[----:B------:R-:W-:Y:S05]  /*2c90*/  BSYNC.RECONVERGENT B1 ;  /* 0x0000000000017941 */ /* 0x000fea0003800200 */
.L_x_43:
[----:B------:R-:W-:-:S13]  /*2ca0*/  ISETP.NE.AND P4, PT, R23, RZ, PT ;  /* 0x000000ff1700720c */ /* 0x000fda0003f85270 */
[----:B------:R-:W-:Y:S05]  /*2cb0*/  @P4 BRA `(.L_x_31) ;  /* 0x0000000c007c4947 */ /* 0x000fea0003800000 */
[----:B------:R-:W2:Y:S01]  /*2cc0*/  @P1 LDG.E.U16.CONSTANT R12, desc[UR14][R12.64+0xc] ;  /* 0x00000c0e0c0c1981 */ /* 0x000ea2000c1e9500 */
[----:B------:R-:W-:Y:S01]  /*2cd0*/  IADD3 R17, P0, PT, R15, 0xc, RZ ;  /* 0x0000000c0f117810 */ /* 0x000fe20007f1e0ff */
[----:B------:R-:W1:Y:S02]  /*2ce0*/  @P1 LDC R19, c[0x0][0x3dc] ;  /* 0x0000f700ff131b82 */ /* 0x000e640000000800 */
[----:B------:R-:W3:Y:S01]  /*2cf0*/  LDS R9, [R0+0x18] ;  /* 0x0000180000097984 */ /* 0x000ee20000000800 */
[C---:B------:R-:W-:Y:S01]  /*2d00*/  LOP3.LUT R10, R17.reuse, 0xfffffffd, RZ, 0xc0, !PT ;  /* 0xfffffffd110a7812 */ /* 0x040fe200078ec0ff */
[----:B------:R-:W-:Y:S01]  /*2d10*/  IMAD.X R11, RZ, RZ, R11, P0 ;  /* 0x000000ffff0b7224 */ /* 0x000fe200000e060b */
[----:B------:R-:W-:-:S04]  /*2d20*/  LOP3.LUT R8, R17, 0x2, RZ, 0xc0, !PT ;  /* 0x0000000211087812 */ /* 0x000fc800078ec0ff */
[----:B------:R4:W5:Y:S01]  /*2d30*/  LD.E R15, desc[UR14][R10.64] ;  /* 0x0000000e0a0f7980 */ /* 0x000962000c101900 */
[----:B------:R-:W-:Y:S01]  /*2d40*/  ISETP.EQ.U32.AND P0, PT, R8, RZ, PT ;  /* 0x000000ff0800720c */ /* 0x000fe20003f02070 */
[----:B------:R-:W-:Y:S03]  /*2d50*/  BSSY.RECONVERGENT B1, `(.L_x_45) ;  /* 0x000000d000017945 */ /* 0x000fe60003800200 */
[----:B------:R-:W-:Y:S01]  /*2d60*/  SEL R14, R14, 0x7610, P0 ;  /* 0x000076100e0e7807 */ /* 0x000fe20000000000 */
[----:B---3--:R-:W-:-:S04]  /*2d70*/  FMUL R9, R9, R16 ;  /* 0x0000001009097220 */ /* 0x008fc80000400000 */
[----:B------:R-:W-:Y:S01]  /*2d80*/  FMUL R9, R18, R9 ;  /* 0x0000000912097220 */ /* 0x000fe20000400000 */
[----:B--2---:R-:W-:-:S04]  /*2d90*/  @P1 IMAD.U32 R8, R12, 0x10000, RZ ;  /* 0x000100000c081824 */ /* 0x004fc800078e00ff */
[----:B-1----:R-:W-:-:S05]  /*2da0*/  @P1 FFMA R9, R8, R19, R9 ;  /* 0x0000001308091223 */ /* 0x002fca0000000009 */
[----:B----4-:R-:W-:-:S07]  /*2db0*/  F2FP.BF16.F32.PACK_AB R9, RZ, R9 ;  /* 0x00000009ff09723e */ /* 0x010fce00000010ff */
.L_x_46:
[----:B-----5:R-:W-:-:S05]  /*2dc0*/  HADD2.BF16_V2 R0, R15, R9.H0_H0 ;  /* 0x200000090f007230 */ /* 0x020fca0000200000 */
[----:B------:R-:W-:-:S06]  /*2dd0*/  PRMT R0, R15, R14, R0 ;  /* 0x0000000e0f007216 */ /* 0x000fcc0000000000 */
[----:B------:R-:W2:Y:S02]  /*2de0*/  ATOM.E.CAS.STRONG.GPU PT, R0, [R10], R15, R0 ;  /* 0x0000000f0a00738b */ /* 0x000ea400001ee100 */
[----:B--2---:R-:W-:Y:S01]  /*2df0*/  ISETP.NE.U32.AND P0, PT, R0, R15, PT ;  /* 0x0000000f0000720c */ /* 0x004fe20003f05070 */
[----:B------:R-:W-:-:S12]  /*2e00*/  IMAD.MOV.U32 R15, RZ, RZ, R0 ;  /* 0x000000ffff0f7224 */ /* 0x000fd800078e0000 */
[----:B------:R-:W-:Y:S05]  /*2e10*/  @P0 BRA `(.L_x_46) ;  /* 0xfffffffc00e80947 */ /* 0x000fea000383ffff */
[----:B------:R-:W-:Y:S05]  /*2e20*/  BSYNC.RECONVERGENT B1 ;  /* 0x0000000000017941 */ /* 0x000fea0003800200 */
.L_x_45:
[----:B------:R-:W-:Y:S05]  /*2e30*/  BRA `(.L_x_31) ;  /* 0x0000000c001c7947 */ /* 0x000fea0003800000 */
.L_x_32:
[----:B------:R-:W2:Y:S01]  /*2e40*/  LDCU UR4, c[0x0][0x3c8] ;  /* 0x00007900ff0477ac */ /* 0x000ea20008000800 */
[----:B------:R-:W-:Y:S01]  /*2e50*/  IMAD.MOV.U32 R10, RZ, RZ, R24 ;  /* 0x000000ffff0a7224 */ /* 0x000fe200078e0018 */
[----:B------:R-:W4:Y:S01]  /*2e60*/  @P1 LDC R19, c[0x0][0x3dc] ;  /* 0x0000f700ff131b82 */ /* 0x000f220000000800 */
[----:B------:R-:W-:Y:S01]  /*2e70*/  IMAD.MOV.U32 R11, RZ, RZ, RZ ;  /* 0x000000ffff0b7224 */ /* 0x000fe200078e00ff */
[----:B------:R-:W1:Y:S01]  /*2e80*/  LDCU.64 UR12, c[0x0][0x390] ;  /* 0x00007200ff0c77ac */ /* 0x000e620008000a00 */
[----:B--2---:R-:W-:Y:S02]  /*2e90*/  IMAD R15, R17, UR4, RZ ;  /* 0x00000004110f7c24 */ /* 0x004fe4000f8e02ff */
[----:B------:R-:W-:-:S04]  /*2ea0*/  IMAD.WIDE.U32 R12, R16, UR4, R10 ;  /* 0x00000004100c7c25 */ /* 0x000fc8000f8e000a */
[----:B------:R-:W-:Y:S01]  /*2eb0*/  IMAD R15, R16, UR19, R15 ;  /* 0x00000013100f7c24 */ /* 0x000fe2000f8e020f */
[----:B-1----:R-:W-:Y:S01]  /*2ec0*/  LEA R14, P0, R12, UR12, 0x1 ;  /* 0x0000000c0c0e7c11 */ /* 0x002fe2000f8008ff */
[----:B------:R-:W-:Y:S01]  /*2ed0*/  IMAD R9, R9, UR4, RZ ;  /* 0x0000000409097c24 */ /* 0x000fe2000f8e02ff */
[----:B------:R-:W1:Y:S01]  /*2ee0*/  LDC R16, c[0x0][0x3d8] ;  /* 0x0000f600ff107b82 */ /* 0x000e620000000800 */
[----:B------:R-:W-:Y:S02]  /*2ef0*/  IMAD.IADD R15, R13, 0x1, R15 ;  /* 0x000000010d0f7824 */ /* 0x000fe400078e020f */
[----:B------:R-:W-:-:S03]  /*2f00*/  IMAD.WIDE.U32 R10, R8, UR4, R10 ;  /* 0x00000004080a7c25 */ /* 0x000fc6000f8e000a */
[----:B------:R-:W-:Y:S01]  /*2f10*/  LEA.HI.X R15, R12, UR13, R15, 0x1, P0 ;  /* 0x0000000d0c0f7c11 */ /* 0x000fe200080f0c0f */
[----:B------:R-:W2:Y:S01]  /*2f20*/  LDCU.64 UR12, c[0x0][0x3b8] ;  /* 0x00007700ff0c77ac */ /* 0x000ea20008000a00 */
[----:B------:R-:W-:Y:S02]  /*2f30*/  IMAD R9, R8, UR19, R9 ;  /* 0x0000001308097c24 */ /* 0x000fe4000f8e0209 */
[----:B------:R-:W-:Y:S02]  /*2f40*/  IMAD.MOV.U32 R12, RZ, RZ, 0x3254 ;  /* 0x00003254ff0c7424 */ /* 0x000fe400078e00ff */
[----:B------:R-:W-:Y:S02]  /*2f50*/  IMAD.IADD R9, R11, 0x1, R9 ;  /* 0x000000010b097824 */ /* 0x000fe400078e0209 */
[----:B------:R-:W1:Y:S01]  /*2f60*/  LDS R11, [R0] ;  /* 0x00000000000b7984 */ /* 0x000e620000000800 */
[----:B--2---:R-:W-:-:S04]  /*2f70*/  LEA R13, P0, R10, UR12, 0x1 ;  /* 0x0000000c0a0d7c11 */ /* 0x004fc8000f8008ff */
[----:B------:R-:W-:Y:S02]  /*2f80*/  LEA.HI.X R9, R10, UR13, R9, 0x1, P0 ;  /* 0x0000000d0a097c11 */ /* 0x000fe400080f0c09 */
[----:B------:R-:W2:Y:S01]  /*2f90*/  @P1 LDG.E.U16.CONSTANT R10, desc[UR14][R14.64] ;  /* 0x0000000e0e0a1981 */ /* 0x000ea2000c1e9500 */
[----:B------:R-:W-:-:S04]  /*2fa0*/  LOP3.LUT R8, R13, 0x2, RZ, 0xc0, !PT ;  /* 0x000000020d087812 */ /* 0x000fc800078ec0ff */
[----:B------:R-:W-:Y:S02]  /*2fb0*/  ISETP.EQ.U32.AND P0, PT, R8, RZ, PT ;  /* 0x000000ff0800720c */ /* 0x000fe40003f02070 */
        /* <DEDUP_REMOVED lines=9> */
.L_x_48:
[----:B-----5:R-:W-:-:S05]  /*3050*/  HADD2.BF16_V2 R10, R17, R11.H0_H0 ;  /* 0x2000000b110a7230 */ /* 0x020fca0000200000 */
[----:B------:R-:W-:-:S06]  /*3060*/  PRMT R10, R17, R28, R10 ;  /* 0x0000001c110a7216 */ /* 0x000fcc000000000a */
[----:B------:R-:W2:Y:S02]  /*3070*/  ATOM.E.CAS.STRONG.GPU PT, R10, [R8], R17, R10 ;  /* 0x00000011080a738b */ /* 0x000ea400001ee10a */
[----:B--2---:R-:W-:Y:S01]  /*3080*/  ISETP.NE.U32.AND P0, PT, R10, R17, PT ;  /* 0x000000110a00720c */ /* 0x004fe20003f05070 */
[----:B------:R-:W-:-:S12]  /*3090*/  IMAD.MOV.U32 R17, RZ, RZ, R10 ;  /* 0x000000ffff117224 */ /* 0x000fd800078e000a */
[----:B------:R-:W-:Y:S05]  /*30a0*/  @P0 BRA `(.L_x_48) ;  /* 0xfffffffc00e80947 */ /* 0x000fea000383ffff */
[----:B------:R-:W-:Y:S05]  /*30b0*/  BSYNC.RECONVERGENT B1 ;  /* 0x0000000000017941 */ /* 0x000fea0003800200 */
.L_x_47:
        /* <DEDUP_REMOVED lines=16> */
.L_x_50:
[----:B-----5:R-:W-:-:S05]  /*31c0*/  HADD2.BF16_V2 R28, R19, R17.H0_H0 ;  /* 0x20000011131c7230 */ /* 0x020fca0000200000 */
[----:B------:R-:W-:-:S06]  /*31d0*/  PRMT R28, R19, R30, R28 ;  /* 0x0000001e131c7216 */ /* 0x000fcc000000001c */
[----:B------:R-:W2:Y:S02]  /*31e0*/  ATOM.E.CAS.STRONG.GPU PT, R28, [R10], R19, R28 ;  /* 0x000000130a1c738b */ /* 0x000ea400001ee11c */
[----:B--2---:R-:W-:Y:S01]  /*31f0*/  ISETP.NE.U32.AND P0, PT, R28, R19, PT ;  /* 0x000000131c00720c */ /* 0x004fe20003f05070 */
[----:B------:R-:W-:-:S12]  /*3200*/  IMAD.MOV.U32 R19, RZ, RZ, R28 ;  /* 0x000000ffff137224 */ /* 0x000fd800078e001c */
[----:B------:R-:W-:Y:S05]  /*3210*/  @P0 BRA `(.L_x_50) ;  /* 0xfffffffc00e80947 */ /* 0x000fea000383ffff */
[----:B------:R-:W-:Y:S05]  /*3220*/  BSYNC.RECONVERGENT B1 ;  /* 0x0000000000017941 */ /* 0x000fea0003800200 */
.L_x_49:
        /* <DEDUP_REMOVED lines=16> */
.L_x_52:
[----:B-----5:R-:W-:-:S05]  /*3330*/  HADD2.BF16_V2 R28, R19, R17.H0_H0 ;  /* 0x20000011131c7230 */ /* 0x020fca0000200000 */
[----:B------:R-:W-:-:S06]  /*3340*/  PRMT R28, R19, R30, R28 ;  /* 0x0000001e131c7216 */ /* 0x000fcc000000001c */
[----:B------:R-:W2:Y:S02]  /*3350*/  ATOM.E.CAS.STRONG.GPU PT, R28, [R10], R19, R28 ;  /* 0x000000130a1c738b */ /* 0x000ea400001ee11c */
[----:B--2---:R-:W-:Y:S01]  /*3360*/  ISETP.NE.U32.AND P0, PT, R28, R19, PT ;  /* 0x000000131c00720c */ /* 0x004fe20003f05070 */
[----:B------:R-:W-:-:S12]  /*3370*/  IMAD.MOV.U32 R19, RZ, RZ, R28 ;  /* 0x000000ffff137224 */ /* 0x000fd800078e001c */
[----:B------:R-:W-:Y:S05]  /*3380*/  @P0 BRA `(.L_x_52) ;  /* 0xfffffffc00e80947 */ /* 0x000fea000383ffff */
[----:B------:R-:W-:Y:S05]  /*3390*/  BSYNC.RECONVERGENT B1 ;  /* 0x0000000000017941 */ /* 0x000fea0003800200 */
.L_x_51:
        /* <DEDUP_REMOVED lines=16> */
.L_x_54:
[----:B-----5:R-:W-:-:S05]  /*34a0*/  HADD2.BF16_V2 R28, R19, R17.H0_H0 ;  /* 0x20000011131c7230 */ /* 0x020fca0000200000 */
[----:B------:R-:W-:-:S06]  /*34b0*/  PRMT R28, R19, R30, R28 ;  /* 0x0000001e131c7216 */ /* 0x000fcc000000001c */
[----:B------:R-:W2:Y:S02]  /*34c0*/  ATOM.E.CAS.STRONG.GPU PT, R28, [R10], R19, R28 ;  /* 0x000000130a1c738b */ /* 0x000ea400001ee11c */
[----:B--2---:R-:W-:Y:S01]  /*34d0*/  ISETP.NE.U32.AND P0, PT, R28, R19, PT ;  /* 0x000000131c00720c */ /* 0x004fe20003f05070 */
[----:B------:R-:W-:-:S12]  /*34e0*/  IMAD.MOV.U32 R19, RZ, RZ, R28 ;  /* 0x000000ffff137224 */ /* 0x000fd800078e001c */
[----:B------:R-:W-:Y:S05]  /*34f0*/  @P0 BRA `(.L_x_54) ;  /* 0xfffffffc00e80947 */ /* 0x000fea000383ffff */
[----:B------:R-:W-:Y:S05]  /*3500*/  BSYNC.RECONVERGENT B1 ;  /* 0x0000000000017941 */ /* 0x000fea0003800200 */
.L_x_53:
        /* <DEDUP_REMOVED lines=16> */
.L_x_56:
[----:B-----5:R-:W-:-:S05]  /*3610*/  HADD2.BF16_V2 R28, R19, R17.H0_H0 ;  /* 0x20000011131c7230 */ /* 0x020fca0000200000 */
[----:B------:R-:W-:-:S06]  /*3620*/  PRMT R28, R19, R30, R28 ;  /* 0x0000001e131c7216 */ /* 0x000fcc000000001c */
[----:B------:R-:W2:Y:S02]  /*3630*/  ATOM.E.CAS.STRONG.GPU PT, R28, [R10], R19, R28 ;  /* 0x000000130a1c738b */ /* 0x000ea400001ee11c */
[----:B--2---:R-:W-:Y:S01]  /*3640*/  ISETP.NE.U32.AND P0, PT, R28, R19, PT ;  /* 0x000000131c00720c */ /* 0x004fe20003f05070 */
[----:B------:R-:W-:-:S12]  /*3650*/  IMAD.MOV.U32 R19, RZ, RZ, R28 ;  /* 0x000000ffff137224 */ /* 0x000fd800078e001c */
[----:B------:R-:W-:Y:S05]  /*3660*/  @P0 BRA `(.L_x_56) ;  /* 0xfffffffc00e80947 */ /* 0x000fea000383ffff */
[----:B------:R-:W-:Y:S05]  /*3670*/  BSYNC.RECONVERGENT B1 ;  /* 0x0000000000017941 */ /* 0x000fea0003800200 */
.L_x_55:
        /* <DEDUP_REMOVED lines=16> */
.L_x_58:
[----:B-----5:R-:W-:-:S05]  /*3780*/  HADD2.BF16_V2 R28, R19, R17.H0_H0 ;  /* 0x20000011131c7230 */ /* 0x020fca0000200000 */
[----:B------:R-:W-:-:S06]  /*3790*/  PRMT R28, R19, R30, R28 ;  /* 0x0000001e131c7216 */ /* 0x000fcc000000001c */
[----:B------:R-:W2:Y:S02]  /*37a0*/  ATOM.E.CAS.STRONG.GPU PT, R28, [R10], R19, R28 ;  /* 0x000000130a1c738b */ /* 0x000ea400001ee11c */
[----:B--2---:R-:W-:Y:S01]  /*37b0*/  ISETP.NE.U32.AND P0, PT, R28, R19, PT ;  /* 0x000000131c00720c */ /* 0x004fe20003f05070 */
[----:B------:R-:W-:-:S12]  /*37c0*/  IMAD.MOV.U32 R19, RZ, RZ, R28 ;  /* 0x000000ffff137224 */ /* 0x000fd800078e001c */
[----:B------:R-:W-:Y:S05]  /*37d0*/  @P0 BRA `(.L_x_58) ;  /* 0xfffffffc00e80947 */ /* 0x000fea000383ffff */
[----:B------:R-:W-:Y:S05]  /*37e0*/  BSYNC.RECONVERGENT B1 ;  /* 0x0000000000017941 */ /* 0x000fea0003800200 */
.L_x_57:
        /* <DEDUP_REMOVED lines=16> */
.L_x_60:
[----:B-----5:R-:W-:-:S05]  /*38f0*/  HADD2.BF16_V2 R28, R19, R17.H0_H0 ;  /* 0x20000011131c7230 */ /* 0x020fca0000200000 */
[----:B------:R-:W-:-:S06]  /*3900*/  PRMT R28, R19, R30, R28 ;  /* 0x0000001e131c7216 */ /* 0x000fcc000000001c */
[----:B------:R-:W2:Y:S02]  /*3910*/  ATOM.E.CAS.STRONG.GPU PT, R28, [R10], R19, R28 ;  /* 0x000000130a1c738b */ /* 0x000ea400001ee11c */
[----:B--2---:R-:W-:Y:S01]  /*3920*/  ISETP.NE.U32.AND P0, PT, R28, R19, PT ;  /* 0x000000131c00720c */ /* 0x004fe20003f05070 */
[----:B------:R-:W-:-:S12]  /*3930*/  IMAD.MOV.U32 R19, RZ, RZ, R28 ;  /* 0x000000ffff137224 */ /* 0x000fd800078e001c */
[----:B------:R-:W-:Y:S05]  /*3940*/  @P0 BRA `(.L_x_60) ;  /* 0xfffffffc00e80947 */ /* 0x000fea000383ffff */
[----:B------:R-:W-:Y:S05]  /*3950*/  BSYNC.RECONVERGENT B1 ;  /* 0x0000000000017941 */ /* 0x000fea0003800200 */
.L_x_59:
[----:B------:R-:W2:Y:S01]  /*3960*/  @P1 LDG.E.U16.CONSTANT R14, desc[UR14][R14.64+0xe] ;  /* 0x00000e0e0e0e1981 */ /* 0x000ea2000c1e9500 */
[----:B------:R-:W-:Y:S01]  /*3970*/  IADD3 R17, P0, PT, R13, 0xe, RZ ;  /* 0x0000000e0d117810 */ /* 0x000fe20007f1e0ff */
[----:B------:R-:W1:Y:S02]  /*3980*/  @P1 LDC R19, c[0x0][0x3dc] ;  /* 0x0000f700ff131b82 */ /* 0x000e640000000800 */
[----:B------:R-:W3:Y:S01]  /*3990*/  LDS R11, [R0+0x1c] ;  /* 0x00001c00000b7984 */ /* 0x000ee20000000800 */
[----:B------:R-:W-:Y:S01]  /*39a0*/  LOP3.LUT R8, R17, 0x2, RZ, 0xc0, !PT ;  /* 0x0000000211087812 */ /* 0x000fe200078ec0ff */
[----:B------:R-:W-:-:S03]  /*39b0*/  IMAD.X R9, RZ, RZ, R9, P0 ;  /* 0x000000ffff097224 */ /* 0x000fc600000e0609 */
[----:B------:R-:W-:Y:S02]  /*39c0*/  ISETP.EQ.U32.AND P0, PT, R8, RZ, PT ;  /* 0x000000ff0800720c */ /* 0x000fe40003f02070 */
[----:B------:R-:W-:Y:S02]  /*39d0*/  LOP3.LUT R8, R17, 0xfffffffd, RZ, 0xc0, !PT ;  /* 0xfffffffd11087812 */ /* 0x000fe400078ec0ff */
[----:B------:R-:W-:-:S03]  /*39e0*/  SEL R12, R12, 0x7610, P0 ;  /* 0x000076100c0c7807 */ /* 0x000fc60000000000 */
[----:B------:R4:W5:Y:S01]  /*39f0*/  LD.E R13, desc[UR14][R8.64] ;  /* 0x0000000e080d7980 */ /* 0x000962000c101900 */
[----:B---3--:R-:W-:-:S04]  /*3a00*/  FMUL R11, R11, R16 ;  /* 0x000000100b0b7220 */ /* 0x008fc80000400000 */
[----:B------:R-:W-:Y:S01]  /*3a10*/  FMUL R11, R18, R11 ;  /* 0x0000000b120b7220 */ /* 0x000fe20000400000 */
[----:B--2---:R-:W-:-:S04]  /*3a20*/  @P1 IMAD.U32 R10, R14, 0x10000, RZ ;  /* 0x000100000e0a1824 */ /* 0x004fc800078e00ff */
[----:B-1----:R-:W-:-:S05]  /*3a30*/  @P1 FFMA R11, R10, R19, R11 ;  /* 0x000000130a0b1223 */ /* 0x002fca000000000b */
[----:B----4-:R-:W-:-:S07]  /*3a40*/  F2FP.BF16.F32.PACK_AB R11, RZ, R11 ;  /* 0x0000000bff0b723e */ /* 0x010fce00000010ff */
.L_x_61:
[----:B-----5:R-:W-:-:S05]  /*3a50*/  HADD2.BF16_V2 R0, R13, R11.H0_H0 ;  /* 0x2000000b0d007230 */ /* 0x020fca0000200000 */
[----:B------:R-:W-:-:S06]  /*3a60*/  PRMT R0, R13, R12, R0 ;  /* 0x0000000c0d007216 */ /* 0x000fcc0000000000 */
[----:B------:R-:W2:Y:S02]  /*3a70*/  ATOM.E.CAS.STRONG.GPU PT, R0, [R8], R13, R0 ;  /* 0x0000000d0800738b */ /* 0x000ea400001ee100 */
[----:B--2---:R-:W-:Y:S01]  /*3a80*/  ISETP.NE.U32.AND P0, PT, R0, R13, PT ;  /* 0x0000000d0000720c */ /* 0x004fe20003f05070 */
[----:B------:R-:W-:-:S12]  /*3a90*/  IMAD.MOV.U32 R13, RZ, RZ, R0 ;  /* 0x000000ffff0d7224 */ /* 0x000fd800078e0000 */
[----:B------:R-:W-:Y:S05]  /*3aa0*/  @P0 BRA `(.L_x_61) ;  /* 0xfffffffc00e80947 */ /* 0x000fea000383ffff */
.L_x_31:
[----:B------:R-:W-:Y:S05]  /*3ab0*/  BSYNC.RECONVERGENT B0 ;  /* 0x0000000000007941 */ /* 0x000fea0003800200 */
.L_x_30:
[----:B------:R-:W-:Y:S01]  /*3ac0*/  BAR.SYNC.DEFER_BLOCKING 0x0 ;  /* 0x0000000000007b1d */ /* 0x000fe20000010000 */
[----:B------:R-:W-:-:S05]  /*3ad0*/  UIADD3 UR21, UPT, UPT, UR17, UR21, URZ ;  /* 0x0000001511157290 */ /* 0x000fca000fffe0ff */
[----:B------:R-:W-:Y:S07]  /*3ae0*/  BRA `(.L_x_62) ;  /* 0xffffffc800687947 */ /* 0x000fee000383ffff */
.L_x_63:
[----:B------:R-:W-:-:S00]  /*3af0*/  BRA `(.L_x_63) ;  /* 0xfffffffc00fc7947 */ /* 0x000fc0000383ffff */
[----:B------:R-:W-:-:S00]  /*3b00*/  NOP ;  /* 0x0000000000007918 */ /* 0x000fc00000000000 */
[----:B------:R-:W-:-:S00]  /*3b10*/  NOP ;  /* 0x0000000000007918 */ /* 0x000fc00000000000 */
[----:B------:R-:W-:-:S00]  /*3b20*/  NOP ;  /* 0x0000000000007918 */ /* 0x000fc00000000000 */
[----:B------:R-:W-:-:S00]  /*3b30*/  NOP ;  /* 0x0000000000007918 */ /* 0x000fc00000000000 */
[----:B------:R-:W-:-:S00]  /*3b40*/  NOP ;  /* 0x0000000000007918 */ /* 0x000fc00000000000 */
[----:B------:R-:W-:-:S00]  /*3b50*/  NOP ;  /* 0x0000000000007918 */ /* 0x000fc00000000000 */
[----:B------:R-:W-:-:S00]  /*3b60*/  NOP ;  /* 0x0000000000007918 */ /* 0x000fc00000000000 */
[----:B------:R-:W-:-:S00]  /*3b70*/  NOP ;  /* 0x0000000000007918 */ /* 0x000fc00000000000 */
.L_x_232:


//--------------------- .text._Z28segmented_implicit_gemm_wmmaI13__nv_bfloat16fLb1EEvPKT_S3_S3_PKlS5_PKfPKiPT0_iiiiiiff --------------------------
	.section	.text._Z28segmented_implicit_gemm_wmmaI13__nv_bfloat16fLb1EEvPKT_S3_S3_PKlS5_PKfPKiPT0_iiiiiiff,"ax",@progbits
	.align	128
        .global         _Z28segmented_implicit_gemm_wmmaI13__nv_bfloat16fLb1EEvPKT_S3_S3_PKlS5_PKfPKiPT0_iiiiiiff
        .type           _Z28segmented_implicit_gemm_wmmaI13__nv_bfloat16fLb1EEvPKT_S3_S3_PKlS5_PKfPKiPT0_iiiiiiff,@function
        .size           _Z28segmented_implicit_gemm_wmmaI13__nv_bfloat16fLb1EEvPKT_S3_S3_PKlS5_PKfPKiPT0_iiiiiiff,(.L_x_233 - _Z28segmented_implicit_gemm_wmmaI13__nv_bfloat16fLb1EEvPKT_S3_S3_PKlS5_PKfPKiPT0_iiiiiiff)
        .other          _Z28segmented_implicit_gemm_wmmaI13__nv_bfloat16fLb1EEvPKT_S3_S3_PKlS5_PKfPKiPT0_iiiiiiff,@"STO_CUDA_ENTRY STV_DEFAULT"
_Z28segmented_implicit_gemm_wmmaI13__nv_bfloat16fLb1EEvPKT_S3_S3_PKlS5_PKfPKiPT0_iiiiiiff:
.text._Z28segmented_implicit_gemm_wmmaI13__nv_bfloat16fLb1EEvPKT_S3_S3_PKlS5_PKfPKiPT0_iiiiiiff:
[----:B------:R-:W-:Y:S08]  /*0000*/  LDC R1, c[0x0][0x37c] ;  /* 0x0000df00ff017b82 */ /* 0x000ff00000000800 */
[----:B------:R-:W1:Y:S02]  /*0010*/  LDC R0, c[0x0][0x360] ;  /* 0x0000d800ff007b82 */ /* 0x000e640000000800 */
[----:B-1----:R-:W-:-:S13]  /*0020*/  ISETP.NE.AND P0, PT, R0, 0x20, PT ;  /* 0x000000200000780c */ /* 0x002fda0003f05270 */
[----:B------:R-:W-:Y:S05]  /*0030*/  @P0 EXIT ;  /* 0x000000000000094d */ /* 0x000fea0003800000 */
[----:B------:R-:W1:Y:S02]  /*0040*/  LDC R0, c[0x0][0x3d4] ;  /* 0x0000f500ff007b82 */ /* 0x000e640000000800 */
[----:B-1----:R-:W-:-:S13]  /*0050*/  ISETP.GE.AND P0, PT, R0, 0x1, PT ;  /* 0x000000010000780c */ /* 0x002fda0003f06270 */
[----:B------:R-:W-:Y:S05]  /*0060*/  @!P0 EXIT ;  /* 0x000000000000894d */ /* 0x000fea0003800000 */
[----:B------:R-:W1:Y:S01]  /*0070*/  S2R R7, SR_TID.X ;  /* 0x0000000000077919 */ /* 0x000e620000002100 */
[----:B------:R-:W2:Y:S01]  /*0080*/  LDC.64 R4, c[0x0][0x3b0] ;  /* 0x0000ec00ff047b82 */ /* 0x000ea20000000a00 */
[----:B------:R-:W3:Y:S01]  /*0090*/  LDCU UR6, c[0x0][0x3dc] ;  /* 0x00007b80ff0677ac */ /* 0x000ee20008000800 */
[----:B------:R-:W4:Y:S01]  /*00a0*/  S2R R6, SR_CTAID.X ;  /* 0x0000000000067919 */ /* 0x000f220000002500 */
[----:B------:R-:W2:Y:S05]  /*00b0*/  LDCU.64 UR18, c[0x0][0x358] ;  /* 0x00006b00ff1277ac */ /* 0x000eaa0008000a00 */
[----:B------:R-:W4:Y:S01]  /*00c0*/  LDC.64 R2, c[0x0][0x3b0] ;  /* 0x0000ec00ff027b82 */ /* 0x000f220000000a00 */
[----:B------:R-:W4:Y:S01]  /*00d0*/  LDCU UR5, c[0x0][0x3c8] ;  /* 0x00007900ff0577ac */ /* 0x000f220008000800 */
[----:B------:R-:W4:Y:S06]  /*00e0*/  LDCU.64 UR12, c[0x0][0x3c0] ;  /* 0x00007800ff0c77ac */ /* 0x000f2c0008000a00 */
[----:B------:R-:W4:Y:S08]  /*00f0*/  S2UR UR4, SR_CgaCtaId ;  /* 0x00000000000479c3 */ /* 0x000f300000008800 */
[----:B------:R-:W4:Y:S01]  /*0100*/  LDC.64 R8, c[0x0][0x390] ;  /* 0x0000e400ff087b82 */ /* 0x000f220000000a00 */
[----:B---3--:R-:W-:Y:S01]  /*0110*/  FSETP.NEU.AND P3, PT, RZ, UR6, PT ;  /* 0x00000006ff007c0b */ /* 0x008fe2000bf6d000 */
[----:B--2---:R2:W5:Y:S01]  /*0120*/  LDG.E.CONSTANT R0, desc[UR18][R4.64] ;  /* 0x0000001204007981 */ /* 0x004562000c1e9900 */
[----:B-1----:R-:W-:-:S05]  /*0130*/  SHF.R.U32.HI R24, RZ, 0x1, R7 ;  /* 0x00000001ff187819 */ /* 0x002fca0000011607 */
[----:B------:R-:W1:Y:S01]  /*0140*/  S2UR UR6, SR_CTAID.Y ;  /* 0x00000000000679c3 */ /* 0x000e620000002600 */
[----:B----4-:R3:W5:Y:S01]  /*0150*/  LDG.E.CONSTANT R3, desc[UR18][R2.64+0x4] ;  /* 0x0000041202037981 */ /* 0x010762000c1e9900 */
[----:B------:R-:W-:Y:S01]  /*0160*/  UMOV UR10, 0x400 ;  /* 0x00000400000a7882 */ /* 0x000fe20000000000 */
[----:B------:R-:W-:Y:S01]  /*0170*/  LOP3.LUT R24, R24, 0x8, RZ, 0xc0, !PT ;  /* 0x0000000818187812 */ /* 0x000fe200078ec0ff */
[----:B--2---:R-:W-:Y:S01]  /*0180*/  IMAD.SHL.U32 R5, R6, 0x10, RZ ;  /* 0x0000001006057824 */ /* 0x004fe200078e00ff */
[----:B------:R-:W-:Y:S01]  /*0190*/  UIADD3 UR8, UPT, UPT, UR10, 0x140, URZ ;  /* 0x000001400a087890 */ /* 0x000fe2000fffe0ff */
[C---:B------:R-:W-:Y:S01]  /*01a0*/  IMAD.SHL.U32 R4, R7.reuse, 0x20, RZ ;  /* 0x0000002007047824 */ /* 0x040fe200078e00ff */
[----:B------:R-:W-:Y:S01]  /*01b0*/  UIADD3 UR9, UPT, UPT, UR10, 0x540, URZ ;  /* 0x000005400a097890 */ /* 0x000fe2000fffe0ff */
[C---:B------:R-:W-:Y:S01]  /*01c0*/  IMAD.SHL.U32 R6, R7.reuse, 0x4, RZ ;  /* 0x0000000407067824 */ /* 0x040fe200078e00ff */
[----:B------:R-:W-:Y:S01]  /*01d0*/  ULEA UR8, UR4, UR8, 0x18 ;  /* 0x0000000804087291 */ /* 0x000fe2000f8ec0ff */
[C---:B------:R-:W-:Y:S01]  /*01e0*/  IMAD.SHL.U32 R25, R7.reuse, 0x8, RZ ;  /* 0x0000000807197824 */ /* 0x040fe200078e00ff */
[----:B---3--:R-:W-:Y:S01]  /*01f0*/  LOP3.LUT R2, R24, R5, RZ, 0xfc, !PT ;  /* 0x0000000518027212 */ /* 0x008fe200078efcff */
[----:B------:R-:W-:Y:S01]  /*0200*/  ULEA UR9, UR4, UR9, 0x18 ;  /* 0x0000000904097291 */ /* 0x000fe2000f8ec0ff */
[----:B------:R-:W-:Y:S01]  /*0210*/  LOP3.LUT R20, R4, 0x1e0, RZ, 0xc0, !PT ;  /* 0x000001e004147812 */ /* 0x000fe200078ec0ff */
[----:B------:R-:W-:Y:S01]  /*0220*/  USHF.R.S32.HI UR20, URZ, 0x1f, UR13 ;  /* 0x0000001fff147899 */ /* 0x000fe2000801140d */
[----:B------:R-:W-:Y:S01]  /*0230*/  LOP3.LUT R28, R7, 0xf, RZ, 0xc0, !PT ;  /* 0x0000000f071c7812 */ /* 0x000fe200078ec0ff */
[----:B------:R-:W-:Y:S01]  /*0240*/  VIADD R4, R2, 0x7 ;  /* 0x0000000702047836 */ /* 0x000fe20000000000 */
[----:B------:R-:W-:Y:S01]  /*0250*/  LOP3.LUT R20, R20, 0x10, R7, 0xf8, !PT ;  /* 0x0000001014147812 */ /* 0x000fe200078ef807 */
[----:B------:R-:W-:Y:S01]  /*0260*/  USHF.R.S32.HI UR21, URZ, 0x1f, UR5 ;  /* 0x0000001fff157899 */ /* 0x000fe20008011405 */
[----:B------:R-:W-:Y:S01]  /*0270*/  ISETP.NE.U32.AND P0, PT, R8, RZ, PT ;  /* 0x000000ff0800720c */ /* 0x000fe20003f05070 */
[----:B------:R-:W-:Y:S01]  /*0280*/  USHF.R.S32.HI UR7, URZ, 0x1f, UR12 ;  /* 0x0000001fff077899 */ /* 0x000fe2000801140c */
[----:B------:R-:W-:Y:S01]  /*0290*/  ISETP.GE.AND P2, PT, R2, UR5, PT ;  /* 0x0000000502007c0c */ /* 0x000fe2000bf46270 */
[----:B------:R-:W-:Y:S01]  /*02a0*/  VIADD R7, R20, UR9 ;  /* 0x0000000914077c36 */ /* 0x000fe20008000000 */
[----:B------:R-:W-:Y:S01]  /*02b0*/  ISETP.GE.AND P1, PT, R4, UR5, PT ;  /* 0x0000000504007c0c */ /* 0x000fe2000bf26270 */
[----:B------:R-:W-:Y:S01]  /*02c0*/  ULEA UR10, UR4, UR10, 0x18 ;  /* 0x0000000a040a7291 */ /* 0x000fe2000f8ec0ff */
[----:B------:R-:W-:Y:S01]  /*02d0*/  LOP3.LUT R6, R5, 0xc, R6, 0xf8, !PT ;  /* 0x0000000c05067812 */ /* 0x000fe200078ef806 */
[----:B------:R-:W-:Y:S01]  /*02e0*/  VIADD R5, R20, UR8 ;  /* 0x0000000814057c36 */ /* 0x000fe20008000000 */
[----:B------:R-:W-:-:S02]  /*02f0*/  ISETP.NE.AND.EX P3, PT, R9, RZ, P3, P0 ;  /* 0x000000ff0900720c */ /* 0x000fc40001f65300 */
[C---:B------:R-:W-:Y:S02]  /*0300*/  ISETP.LT.AND P2, PT, R28.reuse, UR13, !P2 ;  /* 0x0000000d1c007c0c */ /* 0x040fe4000d741270 */
[----:B------:R-:W-:Y:S02]  /*0310*/  ISETP.GE.OR P1, PT, R28, UR13, P1 ;  /* 0x0000000d1c007c0c */ /* 0x000fe40008f26670 */
[----:B------:R-:W-:Y:S02]  /*0320*/  LOP3.LUT R25, R25, 0x78, RZ, 0xc0, !PT ;  /* 0x0000007819197812 */ /* 0x000fe400078ec0ff */
[----:B-1----:R-:W-:-:S09]  /*0330*/  LOP3.LUT R21, R24, 0x7, RZ, 0xfc, !PT ;  /* 0x0000000718157812 */ /* 0x002fd200078efcff */
.L_x_114:
[----:B-----5:R-:W-:Y:S01]  /*0340*/  IADD3 R8, PT, PT, R3, 0xf, -R0 ;  /* 0x0000000f03087810 */ /* 0x020fe20007ffe800 */
[----:B------:R-:W-:Y:S01]  /*0350*/  IMAD.U32 R29, RZ, RZ, UR6 ;  /* 0x00000006ff1d7e24 */ /* 0x000fe2000f8e00ff */
[----:B------:R-:W-:Y:S02]  /*0360*/  CS2R R18, SRZ ;  /* 0x0000000000127805 */ /* 0x000fe4000001ff00 */
[----:B--2---:R-:W-:-:S04]  /*0370*/  SHF.R.S32.HI R9, RZ, 0x1f, R8 ;  /* 0x0000001fff097819 */ /* 0x004fc80000011408 */
[----:B------:R-:W-:Y:S01]  /*0380*/  LEA.HI R9, R9, R8, RZ, 0x4 ;  /* 0x0000000809097211 */ /* 0x000fe200078f20ff */
[----:B------:R-:W-:-:S03]  /*0390*/  IMAD.MOV.U32 R8, RZ, RZ, R0 ;  /* 0x000000ffff087224 */ /* 0x000fc600078e0000 */
[----:B-1-3--:R-:W-:Y:S01]  /*03a0*/  SHF.R.S32.HI R10, RZ, 0x4, R9 ;  /* 0x00000004ff0a7819 */ /* 0x00afe20000011409 */
[----:B------:R-:W-:-:S03]  /*03b0*/  IMAD.MOV.U32 R9, RZ, RZ, R3 ;  /* 0x000000ffff097224 */ /* 0x000fc600078e0003 */
[----:B------:R-:W-:-:S13]  /*03c0*/  ISETP.LE.AND P0, PT, R10, UR6, PT ;  /* 0x000000060a007c0c */ /* 0x000fda000bf03270 */
[----:B----4-:R-:W-:Y:S05]  /*03d0*/  @!P0 BRA `(.L_x_64) ;  /* 0x00000000004c8947 */ /* 0x010fea0003800000 */
[----:B------:R-:W1:Y:S01]  /*03e0*/  LDC.64 R8, c[0x0][0x3b0] ;  /* 0x0000ec00ff087b82 */ /* 0x000e620000000a00 */
[----:B------:R-:W-:Y:S01]  /*03f0*/  MOV R12, R10 ;  /* 0x0000000a000c7202 */ /* 0x000fe20000000f00 */
[----:B------:R-:W2:Y:S06]  /*0400*/  LDCU UR4, c[0x0][0x3d4] ;  /* 0x00007a80ff0477ac */ /* 0x000eac0008000800 */
.L_x_65:
[----:B------:R-:W-:-:S05]  /*0410*/  VIADD R18, R18, 0x1 ;  /* 0x0000000112127836 */ /* 0x000fca0000000000 */
[----:B--2---:R-:W-:-:S13]  /*0420*/  ISETP.NE.AND P0, PT, R18, UR4, PT ;  /* 0x0000000412007c0c */ /* 0x004fda000bf05270 */
[----:B------:R-:W-:Y:S05]  /*0430*/  @!P0 EXIT ;  /* 0x000000000000894d */ /* 0x000fea0003800000 */
[----:B-1----:R-:W-:-:S05]  /*0440*/  IMAD.WIDE.U32 R10, R18, 0x4, R8 ;  /* 0x00000004120a7825 */ /* 0x002fca00078e0008 */
[----:B------:R-:W2:Y:S04]  /*0450*/  LDG.E.CONSTANT R13, desc[UR18][R10.64] ;  /* 0x000000120a0d7981 */ /* 0x000ea8000c1e9900 */
[----:B------:R-:W2:Y:S01]  /*0460*/  LDG.E.CONSTANT R14, desc[UR18][R10.64+0x4] ;  /* 0x000004120a0e7981 */ /* 0x000ea2000c1e9900 */
[----:B------:R-:W-:Y:S02]  /*0470*/  IMAD.IADD R29, R29, 0x1, -R12 ;  /* 0x000000011d1d7824 */ /* 0x000fe400078e0a0c */
[----:B------:R-:W-:Y:S01]  /*0480*/  IMAD.MOV.U32 R19, RZ, RZ, RZ ;  /* 0x000000ffff137224 */ /* 0x000fe200078e00ff */
[----:B--2---:R-:W-:-:S04]  /*0490*/  IADD3 R15, PT, PT, R14, 0xf, -R13 ;  /* 0x0000000f0e0f7810 */ /* 0x004fc80007ffe80d */
[----:B------:R-:W-:-:S04]  /*04a0*/  SHF.R.S32.HI R16, RZ, 0x1f, R15 ;  /* 0x0000001fff107819 */ /* 0x000fc8000001140f */
[----:B------:R-:W-:-:S04]  /*04b0*/  LEA.HI R16, R16, R15, RZ, 0x4 ;  /* 0x0000000f10107211 */ /* 0x000fc800078f20ff */
[----:B------:R-:W-:-:S04]  /*04c0*/  SHF.R.S32.HI R12, RZ, 0x4, R16 ;  /* 0x00000004ff0c7819 */ /* 0x000fc80000011410 */
[----:B------:R-:W-:-:S13]  /*04d0*/  ISETP.GE.AND P0, PT, R29, R12, PT ;  /* 0x0000000c1d00720c */ /* 0x000fda0003f06270 */
[----:B------:R-:W-:Y:S05]  /*04e0*/  @P0 BRA `(.L_x_65) ;  /* 0xfffffffc00c80947 */ /* 0x000fea000383ffff */
[----:B------:R-:W-:Y:S02]  /*04f0*/  IMAD.MOV.U32 R8, RZ, RZ, R13 ;  /* 0x000000ffff087224 */ /* 0x000fe400078e000d */
[----:B------:R-:W-:-:S07]  /*0500*/  IMAD.MOV.U32 R9, RZ, RZ, R14 ;  /* 0x000000ffff097224 */ /* 0x000fce00078e000e */
.L_x_64:
[----:B------:R-:W1:Y:S01]  /*0510*/  S2R R22, SR_TID.X ;  /* 0x0000000000167919 */ /* 0x000e620000002100 */
[----:B------:R-:W-:Y:S01]  /*0520*/  BSSY.RECONVERGENT B0, `(.L_x_66) ;  /* 0x0000025000007945 */ /* 0x000fe20003800200 */
[----:B------:R-:W-:Y:S01]  /*0530*/  IMAD R29, R29, 0x10, R8 ;  /* 0x000000101d1d7824 */ /* 0x000fe200078e0208 */
[----:B-1----:R-:W-:-:S04]  /*0540*/  LOP3.LUT R22, R22, 0x1f, RZ, 0xc0, !PT ;  /* 0x0000001f16167812 */ /* 0x002fc800078ec0ff */
[----:B------:R-:W-:-:S13]  /*0550*/  ISETP.GT.U32.AND P0, PT, R22, 0xf, PT ;  /* 0x0000000f1600780c */ /* 0x000fda0003f04070 */
[----:B------:R-:W-:Y:S05]  /*0560*/  @P0 BRA `(.L_x_67) ;  /* 0x0000000000800947 */ /* 0x000fea0003800000 */
[----:B------:R-:W1:Y:S01]  /*0570*/  LDCU UR4, c[0x0][0x3cc] ;  /* 0x00007980ff0477ac */ /* 0x000e620008000800 */
[----:B------:R-:W-:Y:S01]  /*0580*/  IMAD.IADD R15, R22, 0x1, R29 ;  /* 0x00000001160f7824 */ /* 0x000fe200078e021d */
[----:B------:R-:W-:Y:S01]  /*0590*/  MOV R16, 0xffffffff ;  /* 0xffffffff00107802 */ /* 0x000fe20000000f00 */
[----:B------:R-:W-:Y:S02]  /*05a0*/  IMAD.MOV.U32 R14, RZ, RZ, -0x1 ;  /* 0xffffffffff0e7424 */ /* 0x000fe400078e00ff */
[----:B------:R-:W-:Y:S02]  /*05b0*/  IMAD.MOV.U32 R17, RZ, RZ, -0x1 ;  /* 0xffffffffff117424 */ /* 0x000fe400078e00ff */
[----:B------:R-:W-:Y:S01]  /*05c0*/  IMAD.MOV.U32 R26, RZ, RZ, RZ ;  /* 0x000000ffff1a7224 */ /* 0x000fe200078e00ff */
[----:B-1----:R-:W-:-:S04]  /*05d0*/  VIMNMX R8, PT, PT, R9, UR4, PT ;  /* 0x0000000409087c48 */ /* 0x002fc8000bfe0100 */
[CC--:B------:R-:W-:Y:S02]  /*05e0*/  ISETP.GT.AND P0, PT, R8.reuse, R15.reuse, PT ;  /* 0x0000000f0800720c */ /* 0x0c0fe40003f04270 */
[----:B------:R-:W-:-:S11]  /*05f0*/  ISETP.GT.AND P4, PT, R8, R15, PT ;  /* 0x0000000f0800720c */ /* 0x000fd60003f84270 */
[----:B------:R-:W1:Y:S08]  /*0600*/  @P0 LDC.64 R8, c[0x0][0x398] ;  /* 0x0000e600ff080b82 */ /* 0x000e700000000a00 */
[----:B------:R-:W2:Y:S08]  /*0610*/  @P4 LDC.64 R10, c[0x0][0x3a0] ;  /* 0x0000e800ff0a4b82 */ /* 0x000eb00000000a00 */
[----:B------:R-:W3:Y:S01]  /*0620*/  @P4 LDC.64 R12, c[0x0][0x3a8] ;  /* 0x0000ea00ff0c4b82 */ /* 0x000ee20000000a00 */
[----:B-1----:R-:W-:-:S04]  /*0630*/  @P0 IMAD.WIDE R8, R15, 0x8, R8 ;  /* 0x000000080f080825 */ /* 0x002fc800078e0208 */
[----:B--2---:R-:W-:-:S05]  /*0640*/  @P4 IMAD.WIDE R10, R15, 0x8, R10 ;  /* 0x000000080f0a4825 */ /* 0x004fca00078e020a */
[----:B------:R-:W2:Y:S01]  /*0650*/  @P4 LDG.E.64.CONSTANT R16, desc[UR18][R10.64] ;  /* 0x000000120a104981 */ /* 0x000ea2000c1e9b00 */
[----:B---3--:R-:W-:-:S04]  /*0660*/  @P4 IMAD.WIDE R12, R15, 0x4, R12 ;  /* 0x000000040f0c4825 */ /* 0x008fc800078e020c */
[----:B------:R-:W-:Y:S01]  /*0670*/  IMAD.MOV.U32 R15, RZ, RZ, -0x1 ;  /* 0xffffffffff0f7424 */ /* 0x000fe200078e00ff */
[----:B------:R-:W3:Y:S05]  /*0680*/  @P4 LDG.E.CONSTANT R26, desc[UR18][R12.64] ;  /* 0x000000120c1a4981 */ /* 0x000eea000c1e9900 */
[----:B------:R1:W4:Y:S01]  /*0690*/  @P0 LDG.E.64.CONSTANT R14, desc[UR18][R8.64] ;  /* 0x00000012080e0981 */ /* 0x000322000c1e9b00 */
[----:B------:R-:W5:Y:S01]  /*06a0*/  S2UR UR12, SR_CgaCtaId ;  /* 0x00000000000c79c3 */ /* 0x000f620000008800 */
[----:B------:R-:W-:Y:S02]  /*06b0*/  UMOV UR11, 0x400 ;  /* 0x00000400000b7882 */ /* 0x000fe40000000000 */
[----:B------:R-:W-:-:S02]  /*06c0*/  UIADD3 UR4, UPT, UPT, UR11, 0x80, URZ ;  /* 0x000000800b047890 */ /* 0x000fc4000fffe0ff */
[----:B------:R-:W-:Y:S02]  /*06d0*/  UIADD3 UR5, UPT, UPT, UR11, 0x100, URZ ;  /* 0x000001000b057890 */ /* 0x000fe4000fffe0ff */
[----:B-----5:R-:W-:Y:S02]  /*06e0*/  ULEA UR11, UR12, UR11, 0x18 ;  /* 0x0000000b0c0b7291 */ /* 0x020fe4000f8ec0ff */
[----:B------:R-:W-:Y:S02]  /*06f0*/  ULEA UR4, UR12, UR4, 0x18 ;  /* 0x000000040c047291 */ /* 0x000fe4000f8ec0ff */
[----:B------:R-:W-:Y:S02]  /*0700*/  ULEA UR5, UR12, UR5, 0x18 ;  /* 0x000000050c057291 */ /* 0x000fe4000f8ec0ff */
[C---:B------:R-:W-:Y:S02]  /*0710*/  LEA R23, R22.reuse, UR11, 0x3 ;  /* 0x0000000b16177c11 */ /* 0x040fe4000f8e18ff */
[----:B-1----:R-:W-:-:S02]  /*0720*/  LEA R9, R22, UR4, 0x3 ;  /* 0x0000000416097c11 */ /* 0x002fc4000f8e18ff */
[----:B------:R-:W-:Y:S01]  /*0730*/  LEA R11, R22, UR5, 0x2 ;  /* 0x00000005160b7c11 */ /* 0x000fe2000f8e10ff */
[----:B----4-:R1:W-:Y:S04]  /*0740*/  STS.64 [R23], R14 ;  /* 0x0000000e17007388 */ /* 0x0103e80000000a00 */
[----:B--2---:R1:W-:Y:S04]  /*0750*/  STS.64 [R9], R16 ;  /* 0x0000001009007388 */ /* 0x0043e80000000a00 */
[----:B---3--:R1:W-:Y:S02]  /*0760*/  STS [R11], R26 ;  /* 0x0000001a0b007388 */ /* 0x0083e40000000800 */
.L_x_67:
[----:B------:R-:W-:Y:S05]  /*0770*/  BSYNC.RECONVERGENT B0 ;  /* 0x0000000000007941 */ /* 0x000fea0003800200 */
.L_x_66:
[----:B------:R-:W-:Y:S01]  /*0780*/  BAR.SYNC.DEFER_BLOCKING 0x0 ;  /* 0x0000000000007b1d */ /* 0x000fe20000010000 */
[----:B------:R-:W-:Y:S02]  /*0790*/  @!P1 IMAD.MOV.U32 R12, RZ, RZ, R2 ;  /* 0x000000ffff0c9224 */ /* 0x000fe400078e0002 */
[----:B-1----:R-:W-:-:S03]  /*07a0*/  @!P1 IMAD R17, R28, UR21, RZ ;  /* 0x000000151c119c24 */ /* 0x002fc6000f8e02ff */
[----:B------:R-:W1:Y:S02]  /*07b0*/  LDCU.64 UR16, c[0x0][0x3c0] ;  /* 0x00007800ff1077ac */ /* 0x000e640008000a00 */
[----:B------:R-:W2:Y:S01]  /*07c0*/  LDC.64 R10, c[0x0][0x388] ;  /* 0x0000e200ff0a7b82 */ /* 0x000ea20000000a00 */
[----:B------:R-:W-:Y:S01]  /*07d0*/  BSSY.RECONVERGENT B0, `(.L_x_68) ;  /* 0x0000025000007945 */ /* 0x000fe20003800200 */
[----:B------:R-:W3:Y:S01]  /*07e0*/  LDCU UR11, c[0x0][0x3c8] ;  /* 0x00007900ff0b77ac */ /* 0x000ee20008000800 */
[----:B------:R-:W4:Y:S01]  /*07f0*/  LDS.64 R8, [R25+UR10] ;  /* 0x0000000a19087984 */ /* 0x000f220008000a00 */
[----:B-1----:R-:W-:Y:S02]  /*0800*/  UIMAD UR4, UR21, UR17, URZ ;  /* 0x00000011150472a4 */ /* 0x002fe4000f8e02ff */
[----:B---3--:R-:W-:Y:S02]  /*0810*/  UIMAD.WIDE.U32 UR12, UR11, UR17, URZ ;  /* 0x000000110b0c72a5 */ /* 0x008fe4000f8e00ff */
[----:B------:R-:W-:-:S04]  /*0820*/  UIMAD UR4, UR20, UR11, UR4 ;  /* 0x0000000b140472a4 */ /* 0x000fc8000f8e0204 */
[----:B------:R-:W-:-:S06]  /*0830*/  UIADD3 UR4, UPT, UPT, UR13, UR4, URZ ;  /* 0x000000040d047290 */ /* 0x000fcc000fffe0ff */
[----:B------:R-:W-:-:S04]  /*0840*/  IMAD R13, R18, UR4, RZ ;  /* 0x00000004120d7c24 */ /* 0x000fc8000f8e02ff */
[----:B------:R-:W-:Y:S02]  /*0850*/  IMAD R15, R19, UR12, R13 ;  /* 0x0000000c130f7c24 */ /* 0x000fe4000f8e020d */
[----:B------:R-:W-:-:S04]  /*0860*/  IMAD.WIDE.U32 R18, R18, UR12, RZ ;  /* 0x0000000c12127c25 */ /* 0x000fc8000f8e00ff */
[----:B------:R-:W-:Y:S01]  /*0870*/  IMAD.IADD R15, R19, 0x1, R15 ;  /* 0x00000001130f7824 */ /* 0x000fe200078e020f */
[C---:B--2---:R-:W-:Y:S01]  /*0880*/  LEA R31, P4, R18.reuse, R10, 0x1 ;  /* 0x0000000a121f7211 */ /* 0x044fe200078808ff */
[----:B------:R-:W-:Y:S02]  /*0890*/  @!P1 IMAD.MOV.U32 R13, RZ, RZ, RZ ;  /* 0x000000ffff0d9224 */ /* 0x000fe400078e00ff */
[----:B------:R-:W-:Y:S01]  /*08a0*/  IMAD.MOV.U32 R10, RZ, RZ, RZ ;  /* 0x000000ffff0a7224 */ /* 0x000fe200078e00ff */
[----:B------:R-:W-:Y:S01]  /*08b0*/  LEA.HI.X R30, R18, R11, R15, 0x1, P4 ;  /* 0x0000000b121e7211 */ /* 0x000fe200020f0c0f */
[----:B------:R-:W-:-:S04]  /*08c0*/  @!P1 IMAD.WIDE.U32 R12, R28, UR11, R12 ;  /* 0x0000000b1c0c9c25 */ /* 0x000fc8000f8e000c */
[----:B------:R-:W-:Y:S01]  /*08d0*/  @!P1 IMAD.IADD R13, R13, 0x1, R17 ;  /* 0x000000010d0d9824 */ /* 0x000fe200078e0211 */
[----:B------:R-:W-:Y:S02]  /*08e0*/  @!P1 LEA R16, P5, R12, R31, 0x1 ;  /* 0x0000001f0c109211 */ /* 0x000fe400078a08ff */
[----:B----4-:R-:W-:Y:S02]  /*08f0*/  ISETP.GE.U32.AND P0, PT, R8, UR16, PT ;  /* 0x0000001008007c0c */ /* 0x010fe4000bf06070 */
[----:B------:R-:W-:Y:S01]  /*0900*/  @!P1 LEA.HI.X R12, R12, R30, R13, 0x1, P5 ;  /* 0x0000001e0c0c9211 */ /* 0x000fe200028f0c0d */
[----:B------:R-:W-:Y:S01]  /*0910*/  IMAD.MOV.U32 R13, RZ, RZ, RZ ;  /* 0x000000ffff0d7224 */ /* 0x000fe200078e00ff */
[C---:B------:R-:W-:Y:S02]  /*0920*/  ISETP.GE.AND.EX P0, PT, R9.reuse, UR7, PT, P0 ;  /* 0x0000000709007c0c */ /* 0x040fe4000bf06300 */
[----:B------:R-:W-:Y:S02]  /*0930*/  @!P1 SEL R16, R16, RZ, P2 ;  /* 0x000000ff10109207 */ /* 0x000fe40001000000 */
[----:B------:R-:W-:-:S02]  /*0940*/  ISETP.LT.OR P4, PT, R9, RZ, P0 ;  /* 0x000000ff0900720c */ /* 0x000fc40000781670 */
[----:B------:R-:W-:Y:S02]  /*0950*/  PLOP3.LUT P0, PT, PT, PT, PT, 0x80, 0x8 ;  /* 0x000000000008781c */ /* 0x000fe40003f0f070 */
[----:B------:R-:W-:-:S09]  /*0960*/  @!P1 SEL R17, R12, RZ, P2 ;  /* 0x000000ff0c119207 */ /* 0x000fd20001000000 */
[----:B------:R-:W-:Y:S05]  /*0970*/  @P4 BRA `(.L_x_69) ;  /* 0x0000000000284947 */ /* 0x000fea0003800000 */
[----:B------:R-:W1:Y:S01]  /*0980*/  LDCU.64 UR4, c[0x0][0x380] ;  /* 0x00007000ff0477ac */ /* 0x000e620008000a00 */
[----:B------:R-:W-:Y:S01]  /*0990*/  MOV R11, RZ ;  /* 0x000000ff000b7202 */ /* 0x000fe20000000f00 */
[----:B------:R-:W-:Y:S01]  /*09a0*/  IMAD R9, R9, UR17, RZ ;  /* 0x0000001109097c24 */ /* 0x000fe2000f8e02ff */
[----:B------:R-:W-:Y:S01]  /*09b0*/  ISETP.GE.AND P0, PT, R21, UR17, PT ;  /* 0x0000001115007c0c */ /* 0x000fe2000bf06270 */
[----:B------:R-:W-:Y:S02]  /*09c0*/  IMAD.MOV.U32 R10, RZ, RZ, R24 ;  /* 0x000000ffff0a7224 */ /* 0x000fe400078e0018 */
[C---:B------:R-:W-:Y:S02]  /*09d0*/  IMAD R9, R8.reuse, UR20, R9 ;  /* 0x0000001408097c24 */ /* 0x040fe4000f8e0209 */
[----:B------:R-:W-:-:S04]  /*09e0*/  IMAD.WIDE.U32 R10, R8, UR17, R10 ;  /* 0x00000011080a7c25 */ /* 0x000fc8000f8e000a */
[----:B------:R-:W-:Y:S01]  /*09f0*/  IMAD.IADD R9, R11, 0x1, R9 ;  /* 0x000000010b097824 */ /* 0x000fe200078e0209 */
[----:B-1----:R-:W-:-:S04]  /*0a00*/  LEA R13, P4, R10, UR4, 0x1 ;  /* 0x000000040a0d7c11 */ /* 0x002fc8000f8808ff */
[----:B------:R-:W-:-:S09]  /*0a10*/  LEA.HI.X R10, R10, UR5, R9, 0x1, P4 ;  /* 0x000000050a0a7c11 */ /* 0x000fd2000a0f0c09 */
.L_x_69:
[----:B------:R-:W-:Y:S05]  /*0a20*/  BSYNC.RECONVERGENT B0 ;  /* 0x0000000000007941 */ /* 0x000fea0003800200 */
.L_x_68:
[----:B------:R-:W-:Y:S01]  /*0a30*/  IMAD.MOV.U32 R8, RZ, RZ, R13 ;  /* 0x000000ffff087224 */ /* 0x000fe200078e000d */
[----:B------:R-:W-:Y:S01]  /*0a40*/  UISETP.GE.AND UP0, UPT, UR17, 0x1, UPT ;  /* 0x000000011100788c */ /* 0x000fe2000bf06270 */
[----:B------:R-:W-:Y:S01]  /*0a50*/  IMAD.MOV.U32 R9, RZ, RZ, R10 ;  /* 0x000000ffff097224 */ /* 0x000fe200078e000a */
[----:B------:R-:W-:Y:S02]  /*0a60*/  CS2R R14, SRZ ;  /* 0x00000000000e7805 */ /* 0x000fe4000001ff00 */
[----:B------:R-:W-:Y:S02]  /*0a70*/  CS2R R12, SRZ ;  /* 0x00000000000c7805 */ /* 0x000fe4000001ff00 */
[----:B------:R-:W-:Y:S01]  /*0a80*/  CS2R R10, SRZ ;  /* 0x00000000000a7805 */ /* 0x000fe2000001ff00 */
[----:B------:R-:W-:Y:S01]  /*0a90*/  @!PT LDS RZ, [RZ] ;  /* 0x00000000fffff984 */ /* 0x000fe20000000800 */
[----:B------:R-:W-:Y:S01]  /*0aa0*/  @!PT LDS RZ, [RZ] ;  /* 0x00000000fffff984 */ /* 0x000fe20000000800 */
[----:B------:R-:W-:Y:S01]  /*0ab0*/  @!PT LDS RZ, [RZ] ;  /* 0x00000000fffff984 */ /* 0x000fe20000000800 */
[----:B------:R1:W-:Y:S04]  /*0ac0*/  @!P0 LDGSTS.E.BYPASS.128 [R5], desc[UR18][R8.64] ;  /* 0x0000000008058fae */ /* 0x0003e8000b981812 */
        /* <DEDUP_REMOVED lines=22> */
[----:B------:R-:W4:Y:S01]  /*0c30*/  LDCU UR26, c[0x0][0x3c4] ;  /* 0x00007880ff1a77ac */ /* 0x000f220008000800 */
[----:B------:R-:W1:Y:S01]  /*0c40*/  LDCU.64 UR24, c[0x0][0x380] ;  /* 0x00007000ff1877ac */ /* 0x000e620008000a00 */
[----:B------:R-:W-:Y:S01]  /*0c50*/  UMOV UR4, URZ ;  /* 0x000000ff00047c82 */ /* 0x000fe20008000000 */
[----:B------:R-:W-:-:S05]  /*0c60*/  UMOV UR5, URZ ;  /* 0x000000ff00057c82 */ /* 0x000fca0008000000 */
.L_x_86:
[----:B------:R-:W-:Y:S02]  /*0c70*/  UIADD3 UR12, UPT, UPT, UR4, 0x10, URZ ;  /* 0x00000010040c7890 */ /* 0x000fe4000fffe0ff */
[----:B----4-:R-:W-:Y:S02]  /*0c80*/  UIADD3 UR11, UPT, UPT, UR26, -0x1, URZ ;  /* 0xffffffff1a0b7890 */ /* 0x010fe4000fffe0ff */
[----:B-1----:R-:W-:Y:S02]  /*0c90*/  UISETP.GE.AND UP1, UPT, UR12, UR17, UPT ;  /* 0x000000110c00728c */ /* 0x002fe4000bf26270 */
[----:B------:R-:W-:Y:S02]  /*0ca0*/  ULEA.HI UR11, UR11, 0x1, URZ, 0x1c ;  /* 0x000000010b0b7891 */ /* 0x000fe4000f8fe0ff */
[----:B------:R-:W-:Y:S02]  /*0cb0*/  UIADD3 UR5, UPT, UPT, UR5, 0x2, URZ ;  /* 0x0000000205057890 */ /* 0x000fe4000fffe0ff */
[----:B------:R-:W-:Y:S01]  /*0cc0*/  ULOP3.LUT UR11, UR11, 0x1ffffffe, URZ, 0xc0, !UPT ;  /* 0x1ffffffe0b0b7892 */ /* 0x000fe2000f8ec0ff */
[----:B------:R-:W-:-:S03]  /*0cd0*/  UMOV UR14, UR4 ;  /* 0x00000004000e7c82 */ /* 0x000fc60008000000 */
[----:B------:R-:W-:Y:S01]  /*0ce0*/  UISETP.NE.AND UP0, UPT, UR5, UR11, UPT ;  /* 0x0000000b0500728c */ /* 0x000fe2000bf05270 */
[----:B------:R-:W-:Y:S10]  /*0cf0*/  BRA.U UP1, `(.L_x_72) ;  /* 0x0000000101d07547 */ /* 0x000ff4000b800000 */
[----:B------:R-:W3:Y:S01]  /*0d00*/  LDS.64 R18, [R25+UR10] ;  /* 0x0000000a19127984 */ /* 0x000ee20008000a00 */
[----:B------:R-:W-:Y:S01]  /*0d10*/  VIADD R23, R28, UR12 ;  /* 0x0000000c1c177c36 */ /* 0x000fe20008000000 */
[----:B------:R-:W-:Y:S01]  /*0d20*/  BSSY.RECONVERGENT B0, `(.L_x_73) ;  /* 0x0000015000007945 */ /* 0x000fe20003800200 */
[----:B------:R-:W-:-:S03]  /*0d30*/  CS2R R16, SRZ ;  /* 0x0000000000107805 */ /* 0x000fc6000001ff00 */
[----:B------:R-:W-:-:S04]  /*0d40*/  ISETP.GE.AND P4, PT, R23, UR17, PT ;  /* 0x0000001117007c0c */ /* 0x000fc8000bf86270 */
[----:B--2---:R-:W-:Y:S02]  /*0d50*/  ISETP.GE.OR P6, PT, R2, UR23, P4 ;  /* 0x0000001702007c0c */ /* 0x004fe4000a7c6670 */
        /* <DEDUP_REMOVED lines=11> */
[----:B------:R-:W-:Y:S01]  /*0e10*/  LEA R17, P5, R16, UR24, 0x1 ;  /* 0x0000001810117c11 */ /* 0x000fe2000f8a08ff */
[----:B------:R-:W-:-:S03]  /*0e20*/  VIADD R18, R21, UR12 ;  /* 0x0000000c15127c36 */ /* 0x000fc60008000000 */
[----:B------:R-:W-:Y:S02]  /*0e30*/  LEA.HI.X R16, R16, UR25, R19, 0x1, P5 ;  /* 0x0000001910107c11 */ /* 0x000fe4000a8f0c13 */
[----:B------:R-:W-:Y:S02]  /*0e40*/  IADD3 R17, P5, PT, R17, 0x20, RZ ;  /* 0x0000002011117810 */ /* 0x000fe40007fbe0ff */
[----:B------:R-:W-:-:S03]  /*0e50*/  ISETP.GE.AND P0, PT, R18, UR17, PT ;  /* 0x0000001112007c0c */ /* 0x000fc6000bf06270 */
[----:B------:R-:W-:-:S10]  /*0e60*/  IMAD.X R16, RZ, RZ, R16, P5 ;  /* 0x000000ffff107224 */ /* 0x000fd400028e0610 */
.L_x_74:
[----:B------:R-:W-:Y:S05]  /*0e70*/  BSYNC.RECONVERGENT B0 ;  /* 0x0000000000007941 */ /* 0x000fea0003800200 */
.L_x_73:
[----:B------:R-:W-:Y:S01]  /*0e80*/  MOV R18, R17 ;  /* 0x0000001100127202 */ /* 0x000fe20000000f00 */
[----:B------:R-:W-:Y:S01]  /*0e90*/  IMAD.MOV.U32 R19, RZ, RZ, R16 ;  /* 0x000000ffff137224 */ /* 0x000fe200078e0010 */
[----:B------:R-:W-:Y:S01]  /*0ea0*/  ISETP.GE.OR P4, PT, R4, UR23, P4 ;  /* 0x0000001704007c0c */ /* 0x000fe2000a786670 */
[----:B------:R-:W-:Y:S01]  /*0eb0*/  @!P6 IMAD.MOV.U32 R16, RZ, RZ, R2 ;  /* 0x000000ffff10e224 */ /* 0x000fe200078e0002 */
[----:B------:R-:W-:Y:S01]  /*0ec0*/  BSSY.RECONVERGENT B0, `(.L_x_75) ;  /* 0x0000016000007945 */ /* 0x000fe20003800200 */
[----:B------:R-:W-:Y:S01]  /*0ed0*/  @!P6 IMAD.MOV.U32 R17, RZ, RZ, RZ ;  /* 0x000000ffff11e224 */ /* 0x000fe200078e00ff */
[----:B------:R-:W-:Y:S01]  /*0ee0*/  @!PT LDS RZ, [RZ] ;  /* 0x00000000fffff984 */ /* 0x000fe20000000800 */
[----:B------:R-:W-:Y:S01]  /*0ef0*/  @!PT LDS RZ, [RZ] ;  /* 0x00000000fffff984 */ /* 0x000fe20000000800 */
[----:B------:R-:W-:Y:S01]  /*0f00*/  @!PT LDS RZ, [RZ] ;  /* 0x00000000fffff984 */ /* 0x000fe20000000800 */
[----:B------:R1:W-:Y:S01]  /*0f10*/  @!P0 LDGSTS.E.BYPASS.128 [R5+0x200], desc[UR18][R18.64] ;  /* 0x0020000012058fae */ /* 0x0003e2000b981812 */
[----:B------:R-:W-:Y:S02]  /*0f20*/  IMAD.MOV.U32 R22, RZ, RZ, RZ ;  /* 0x000000ffff167224 */ /* 0x000fe400078e00ff */
[C---:B------:R-:W-:Y:S01]  /*0f30*/  @!P6 IMAD.WIDE.U32 R16, R23.reuse, UR23, R16 ;  /* 0x000000171710ec25 */ /* 0x040fe2000f8e0010 */
[----:B------:R1:W-:Y:S03]  /*0f40*/  @P0 STS.128 [R20+UR8+0x200], RZ ;  /* 0x000200ff14000988 */ /* 0x0003e60008000c08 */
[----:B------:R-:W-:Y:S01]  /*0f50*/  @!P6 IMAD R23, R23, UR21, R17 ;  /* 0x000000151717ec24 */ /* 0x000fe2000f8e0211 */
[----:B------:R-:W-:Y:S01]  /*0f60*/  @!P6 LEA R22, P0, R16, R31, 0x1 ;  /* 0x0000001f1016e211 */ /* 0x000fe200078008ff */
[----:B------:R-:W-:-:S03]  /*0f70*/  IMAD.MOV.U32 R27, RZ, RZ, RZ ;  /* 0x000000ffff1b7224 */ /* 0x000fc600078e00ff */
[----:B------:R-:W-:Y:S01]  /*0f80*/  @!P6 LEA.HI.X R27, R16, R30, R23, 0x1, P0 ;  /* 0x0000001e101be211 */ /* 0x000fe200000f0c17 */
[----:B------:R-:W-:-:S04]  /*0f90*/  IMAD.MOV.U32 R16, RZ, RZ, R22 ;  /* 0x000000ffff107224 */ /* 0x000fc800078e0016 */
[----:B------:R-:W-:Y:S01]  /*0fa0*/  IMAD.MOV.U32 R17, RZ, RZ, R27 ;  /* 0x000000ffff117224 */ /* 0x000fe200078e001b */
[----:B-1----:R-:W-:Y:S06]  /*0fb0*/  @P4 BRA `(.L_x_76) ;  /* 0x0000000000144947 */ /* 0x002fec0003800000 */
[----:B------:R-:W-:Y:S01]  /*0fc0*/  @!PT LDS RZ, [RZ] ;  /* 0x00000000fffff984 */ /* 0x000fe20000000800 */
[----:B------:R-:W-:Y:S01]  /*0fd0*/  @!PT LDS RZ, [RZ] ;  /* 0x00000000fffff984 */ /* 0x000fe20000000800 */
[----:B------:R-:W-:Y:S01]  /*0fe0*/  @!PT LDS RZ, [RZ] ;  /* 0x00000000fffff984 */ /* 0x000fe20000000800 */
[----:B------:R1:W-:Y:S01]  /*0ff0*/  LDGSTS.E.BYPASS.128 [R7+0x200], desc[UR18][R16.64] ;  /* 0x0020000010077fae */ /* 0x0003e2000b981812 */
[----:B------:R-:W-:Y:S05]  /*1000*/  BRA `(.L_x_77) ;  /* 0x0000000000047947 */ /* 0x000fea0003800000 */
.L_x_76:
[----:B------:R2:W-:Y:S02]  /*1010*/  STS.128 [R20+UR9+0x200], RZ ;  /* 0x000200ff14007988 */ /* 0x0005e40008000c09 */
.L_x_77:
[----:B------:R-:W-:Y:S05]  /*1020*/  BSYNC.RECONVERGENT B0 ;  /* 0x0000000000007941 */ /* 0x000fea0003800200 */
.L_x_75:
[----:B------:R-:W0:Y:S02]  /*1030*/  LDGDEPBAR ;  /* 0x00000000000079af */ /* 0x000e240000000000 */
.L_x_72:
[----:B------:R-:W4:Y:S01]  /*1040*/  S2R R19, SR_LANEID ;  /* 0x0000000000137919 */ /* 0x000f220000000000 */
[----:B------:R-:W5:Y:S01]  /*1050*/  S2UR UR16, SR_CgaCtaId ;  /* 0x00000000001079c3 */ /* 0x000f620000008800 */
[----:B------:R-:W-:Y:S01]  /*1060*/  UMOV UR15, 0x400 ;  /* 0x00000400000f7882 */ /* 0x000fe20000000000 */
[----:B-1----:R-:W-:Y:S01]  /*1070*/  IMAD.MOV.U32 R17, RZ, RZ, RZ ;  /* 0x000000ffff117224 */ /* 0x002fe200078e00ff */
[----:B------:R-:W-:Y:S02]  /*1080*/  UIADD3 UR12, UPT, UPT, UR15, 0x540, URZ ;  /* 0x000005400f0c7890 */ /* 0x000fe4000fffe0ff */
[----:B------:R-:W-:-:S03]  /*1090*/  UIADD3 UR15, UPT, UPT, UR15, 0x140, URZ ;  /* 0x000001400f0f7890 */ /* 0x000fc6000fffe0ff */
[----:B------:R-:W1:Y:S01]  /*10a0*/  S2UR UR11, SR_SWINHI ;  /* 0x00000000000b79c3 */ /* 0x000e620000002f00 */
[----:B-----5:R-:W-:Y:S01]  /*10b0*/  ULEA UR12, UR16, UR12, 0x18 ;  /* 0x0000000c100c7291 */ /* 0x020fe2000f8ec0ff */
[----:B----4-:R-:W-:-:S06]  /*10c0*/  LOP3.LUT R16, R19, 0x3, RZ, 0xc0, !PT ;  /* 0x0000000313107812 */ /* 0x010fcc00078ec0ff */
[----:B------:R-:W-:Y:S01]  /*10d0*/  UMOV UR12, UR12 ;  /* 0x0000000c000c7c82 */ /* 0x000fe20008000000 */
[----:B-1----:R-:W-:Y:S01]  /*10e0*/  UMOV UR13, UR11 ;  /* 0x0000000b000d7c82 */ /* 0x002fe20008000000 */
[----:B------:R-:W-:-:S05]  /*10f0*/  SHF.R.U32.HI R19, RZ, 0x2, R19 ;  /* 0x00000002ff137819 */ /* 0x000fca0000011613 */
[----:B------:R-:W-:-:S03]  /*1100*/  IMAD.WIDE.U32 R16, R19, 0x8, R16 ;  /* 0x0000000813107825 */ /* 0x000fc600078e0010 */
[----:B------:R-:W-:-:S04]  /*1110*/  LEA R34, P0, R16, UR12, 0x2 ;  /* 0x0000000c10227c11 */ /* 0x000fc8000f8010ff */
[----:B------:R-:W-:-:S05]  /*1120*/  LEA.HI.X R35, R16, UR13, R17, 0x2, P0 ;  /* 0x0000000d10237c11 */ /* 0x000fca00080f1411 */
[----:B------:R-:W4:Y:S04]  /*1130*/  LD.E R37, desc[UR18][R34.64] ;  /* 0x0000001222257980 */ /* 0x000f28000c101900 */
[----:B------:R-:W5:Y:S01]  /*1140*/  LD.E R36, desc[UR18][R34.64+0x100] ;  /* 0x0001001222247980 */ /* 0x000f62000c101900 */
[----:B------:R-:W-:-:S03]  /*1150*/  ULEA UR12, UR16, UR15, 0x18 ;  /* 0x0000000f100c7291 */ /* 0x000fc6000f8ec0ff */
[----:B------:R-:W3:Y:S04]  /*1160*/  LD.E R27, desc[UR18][R34.64+0x10] ;  /* 0x00001012221b7980 */ /* 0x000ee8000c101900 */
[----:B------:R-:W-:Y:S01]  /*1170*/  UMOV UR12, UR12 ;  /* 0x0000000c000c7c82 */ /* 0x000fe20008000000 */
[----:B------:R-:W-:Y:S01]  /*1180*/  UMOV UR13, UR11 ;  /* 0x0000000b000d7c82 */ /* 0x000fe20008000000 */
[----:B------:R-:W2:Y:S01]  /*1190*/  LD.E R26, desc[UR18][R34.64+0x110] ;  /* 0x00011012221a7980 */ /* 0x000ea2000c101900 */
[----:B------:R-:W-:-:S04]  /*11a0*/  LEA R32, P0, R16, UR12, 0x2 ;  /* 0x0000000c10207c11 */ /* 0x000fc8000f8010ff */
[----:B------:R-:W-:-:S05]  /*11b0*/  LEA.HI.X R33, R16, UR13, R17, 0x2, P0 ;  /* 0x0000000d10217c11 */ /* 0x000fca00080f1411 */
[----:B------:R-:W3:Y:S04]  /*11c0*/  LD.E R16, desc[UR18][R32.64] ;  /* 0x0000001220107980 */ /* 0x000ee8000c101900 */
[----:B------:R-:W3:Y:S04]  /*11d0*/  LD.E R17, desc[UR18][R32.64+0x100] ;  /* 0x0001001220117980 */ /* 0x000ee8000c101900 */
[----:B------:R-:W3:Y:S04]  /*11e0*/  LD.E R18, desc[UR18][R32.64+0x10] ;  /* 0x0000101220127980 */ /* 0x000ee8000c101900 */
[----:B------:R-:W3:Y:S04]  /*11f0*/  LD.E R19, desc[UR18][R32.64+0x110] ;  /* 0x0001101220137980 */ /* 0x000ee8000c101900 */
[----:B----4-:R-:W-:Y:S04]  /*1200*/  MOVM.16.MT88 R22, R37 ;  /* 0x000000002516723a */ /* 0x010fe80000000000 */
[----:B-----5:R-:W3:Y:S02]  /*1210*/  MOVM.16.MT88 R23, R36 ;  /* 0x000000002417723a */ /* 0x020ee40000000000 */
[C---:B---3--:R-:W-:Y:S02]  /*1220*/  HMMA.16816.F32.BF16 R8, R16.reuse, R22, R8 ;  /* 0x000000161008723c */ /* 0x048fe40000041808 */
[----:B------:R-:W-:Y:S04]  /*1230*/  MOVM.16.MT88 R22, R27 ;  /* 0x000000001b16723a */ /* 0x000fe80000000000 */
[----:B--2---:R-:W1:Y:S02]  /*1240*/  MOVM.16.MT88 R23, R26 ;  /* 0x000000001a17723a */ /* 0x004e640000000000 */
[----:B-1----:R-:W-:Y:S01]  /*1250*/  HMMA.16816.F32.BF16 R12, R16, R22, R12 ;  /* 0x00000016100c723c */ /* 0x002fe2000004180c */
[----:B------:R-:W-:-:S04]  /*1260*/  NOP ;  /* 0x0000000000007918 */ /* 0x000fc80000000000 */
[----:B------:R-:W-:-:S15]  /*1270*/  BRA.U UP1, `(.L_x_78) ;  /* 0x0000000101047547 */ /* 0x000fde000b800000 */
[----:B------:R-:W-:-:S04]  /*1280*/  DEPBAR.LE SB0, 0x0 ;  /* 0x000080000000791a */ /* 0x000fc80000000000 */
.L_x_78:
[----:B------:R-:W-:Y:S01]  /*1290*/  BAR.SYNC.DEFER_BLOCKING 0x0 ;  /* 0x0000000000007b1d */ /* 0x000fe20000010000 */
[----:B------:R-:W-:-:S04]  /*12a0*/  UIADD3 UR4, UPT, UPT, UR4, 0x20, URZ ;  /* 0x0000002004047890 */ /* 0x000fc8000fffe0ff */
[----:B------:R-:W-:-:S09]  /*12b0*/  UISETP.GE.AND UP1, UPT, UR4, UR17, UPT ;  /* 0x000000110400728c */ /* 0x000fd2000bf26270 */
[----:B------:R-:W-:Y:S05]  /*12c0*/  BRA.U UP1, `(.L_x_79) ;  /* 0x0000000101cc7547 */ /* 0x000fea000b800000 */
[----:B------:R-:W1:Y:S01]  /*12d0*/  LDS.64 R18, [R25+UR10] ;  /* 0x0000000a19127984 */ /* 0x000e620008000a00 */
[----:B------:R-:W-:Y:S01]  /*12e0*/  VIADD R23, R28, UR4 ;  /* 0x000000041c177c36 */ /* 0x000fe20008000000 */
[----:B------:R-:W-:Y:S01]  /*12f0*/  BSSY.RECONVERGENT B0, `(.L_x_80) ;  /* 0x0000015000007945 */ /* 0x000fe20003800200 */
[----:B------:R-:W-:-:S03]  /*1300*/  CS2R R16, SRZ ;  /* 0x0000000000107805 */ /* 0x000fc6000001ff00 */
[----:B------:R-:W-:-:S04]  /*1310*/  ISETP.GE.AND P4, PT, R23, UR17, PT ;  /* 0x0000001117007c0c */ /* 0x000fc8000bf86270 */
[----:B------:R-:W-:Y:S02]  /*1320*/  ISETP.GE.OR P6, PT, R2, UR23, P4 ;  /* 0x0000001702007c0c */ /* 0x000fe4000a7c6670 */
[----:B-1----:R-:W-:-:S04]  /*1330*/  ISETP.GE.U32.AND P0, PT, R18, UR22, PT ;  /* 0x0000001612007c0c */ /* 0x002fc8000bf06070 */
[----:B------:R-:W-:-:S04]  /*1340*/  ISETP.GE.AND.EX P0, PT, R19, UR7, PT, P0 ;  /* 0x0000000713007c0c */ /* 0x000fc8000bf06300 */
[----:B------:R-:W-:Y:S02]  /*1350*/  ISETP.LT.OR P5, PT, R19, RZ, P0 ;  /* 0x000000ff1300720c */ /* 0x000fe400007a1670 */
[----:B------:R-:W-:-:S11]  /*1360*/  PLOP3.LUT P0, PT, PT, PT, PT, 0x80, 0x8 ;  /* 0x000000000008781c */ /* 0x000fd60003f0f070 */
[----:B------:R-:W-:Y:S05]  /*1370*/  @P5 BRA `(.L_x_81) ;  /* 0x0000000000305947 */ /* 0x000fea0003800000 */
[----:B------:R-:W-:Y:S01]  /*1380*/  IMAD R17, R19, UR17, RZ ;  /* 0x0000001113117c24 */ /* 0x000fe2000f8e02ff */
[----:B------:R-:W-:-:S03]  /*1390*/  IADD3 R16, PT, PT, R24, UR14, RZ ;  /* 0x0000000e18107c10 */ /* 0x000fc6000fffe0ff */
[C---:B------:R-:W-:Y:S02]  /*13a0*/  IMAD R19, R18.reuse, UR20, R17 ;  /* 0x0000001412137c24 */ /* 0x040fe4000f8e0211 */
[----:B------:R-:W-:Y:S02]  /*13b0*/  IMAD.MOV.U32 R17, RZ, RZ, RZ ;  /* 0x000000ffff117224 */ /* 0x000fe400078e00ff */
        /* <DEDUP_REMOVED lines=8> */
.L_x_81:
[----:B------:R-:W-:Y:S05]  /*1440*/  BSYNC.RECONVERGENT B0 ;  /* 0x0000000000007941 */ /* 0x000fea0003800200 */
.L_x_80:
[----:B------:R-:W-:Y:S01]  /*1450*/  IMAD.MOV.U32 R18, RZ, RZ, R17 ;  /* 0x000000ffff127224 */ /* 0x000fe200078e0011 */
[----:B------:R-:W-:Y:S01]  /*1460*/  ISETP.GE.OR P4, PT, R4, UR23, P4 ;  /* 0x0000001704007c0c */ /* 0x000fe2000a786670 */
[----:B------:R-:W-:Y:S01]  /*1470*/  IMAD.MOV.U32 R19, RZ, RZ, R16 ;  /* 0x000000ffff137224 */ /* 0x000fe200078e0010 */
[----:B------:R-:W-:Y:S01]  /*1480*/  BSSY.RECONVERGENT B0, `(.L_x_82) ;  /* 0x0000016000007945 */ /* 0x000fe20003800200 */
[----:B------:R-:W-:Y:S02]  /*1490*/  @!P6 IMAD.MOV.U32 R16, RZ, RZ, R2 ;  /* 0x000000ffff10e224 */ /* 0x000fe400078e0002 */
[----:B------:R-:W-:Y:S01]  /*14a0*/  @!P6 IMAD.MOV.U32 R17, RZ, RZ, RZ ;  /* 0x000000ffff11e224 */ /* 0x000fe200078e00ff */
[----:B------:R-:W-:Y:S01]  /*14b0*/  @!PT LDS RZ, [RZ] ;  /* 0x00000000fffff984 */ /* 0x000fe20000000800 */
[----:B------:R-:W-:Y:S01]  /*14c0*/  @!PT LDS RZ, [RZ] ;  /* 0x00000000fffff984 */ /* 0x000fe20000000800 */
[----:B------:R-:W-:Y:S01]  /*14d0*/  @!PT LDS RZ, [RZ] ;  /* 0x00000000fffff984 */ /* 0x000fe20000000800 */
[----:B------:R1:W-:Y:S01]  /*14e0*/  @!P0 LDGSTS.E.BYPASS.128 [R5], desc[UR18][R18.64] ;  /* 0x0000000012058fae */ /* 0x0003e2000b981812 */
[----:B------:R-:W-:Y:S02]  /*14f0*/  IMAD.MOV.U32 R22, RZ, RZ, RZ ;  /* 0x000000ffff167224 */ /* 0x000fe400078e00ff */
[C---:B------:R-:W-:Y:S01]  /*1500*/  @!P6 IMAD.WIDE.U32 R16, R23.reuse, UR23, R16 ;  /* 0x000000171710ec25 */ /* 0x040fe2000f8e0010 */
[----:B------:R1:W-:Y:S03]  /*1510*/  @P0 STS.128 [R20+UR8], RZ ;  /* 0x000000ff14000988 */ /* 0x0003e60008000c08 */
[----:B------:R-:W-:Y:S01]  /*1520*/  @!P6 IMAD R23, R23, UR21, R17 ;  /* 0x000000151717ec24 */ /* 0x000fe2000f8e0211 */
[----:B------:R-:W-:-:S02]  /*1530*/  @!P6 LEA R22, P0, R16, R31, 0x1 ;  /* 0x0000001f1016e211 */ /* 0x000fc400078008ff */
[----:B------:R-:W-:Y:S02]  /*1540*/  MOV R17, RZ ;  /* 0x000000ff00117202 */ /* 0x000fe40000000f00 */
[----:B------:R-:W-:Y:S01]  /*1550*/  @!P6 LEA.HI.X R17, R16, R30, R23, 0x1, P0 ;  /* 0x0000001e1011e211 */ /* 0x000fe200000f0c17 */
[----:B------:R-:W-:Y:S01]  /*1560*/  IMAD.MOV.U32 R16, RZ, RZ, R22 ;  /* 0x000000ffff107224 */ /* 0x000fe200078e0016 */
[----:B-1----:R-:W-:Y:S07]  /*1570*/  @P4 BRA `(.L_x_83) ;  /* 0x0000000000144947 */ /* 0x002fee0003800000 */
[----:B------:R-:W-:Y:S01]  /*1580*/  @!PT LDS RZ, [RZ] ;  /* 0x00000000fffff984 */ /* 0x000fe20000000800 */
[----:B------:R-:W-:Y:S01]  /*1590*/  @!PT LDS RZ, [RZ] ;  /* 0x00000000fffff984 */ /* 0x000fe20000000800 */
[----:B------:R-:W-:Y:S01]  /*15a0*/  @!PT LDS RZ, [RZ] ;  /* 0x00000000fffff984 */ /* 0x000fe20000000800 */
[----:B------:R2:W-:Y:S01]  /*15b0*/  LDGSTS.E.BYPASS.128 [R7], desc[UR18][R16.64] ;  /* 0x0000000010077fae */ /* 0x0005e2000b981812 */
[----:B------:R-:W-:Y:S05]  /*15c0*/  BRA `(.L_x_84) ;  /* 0x0000000000047947 */ /* 0x000fea0003800000 */
.L_x_83:
[----:B------:R1:W-:Y:S02]  /*15d0*/  STS.128 [R20+UR9], RZ ;  /* 0x000000ff14007988 */ /* 0x0003e40008000c09 */
.L_x_84:
[----:B------:R-:W-:Y:S05]  /*15e0*/  BSYNC.RECONVERGENT B0 ;  /* 0x0000000000007941 */ /* 0x000fea0003800200 */
.L_x_82:
[----:B------:R-:W0:Y:S02]  /*15f0*/  LDGDEPBAR ;  /* 0x00000000000079af */ /* 0x000e240000000000 */
.L_x_79:
        /* <DEDUP_REMOVED lines=18> */
.L_x_85:
[----:B------:R-:W-:Y:S06]  /*1720*/  BAR.SYNC.DEFER_BLOCKING 0x0 ;  /* 0x0000000000007b1d */ /* 0x000fec0000010000 */
[----:B------:R-:W-:Y:S05]  /*1730*/  BRA.U UP0, `(.L_x_86) ;  /* 0xfffffff5004c7547 */ /* 0x000fea000b83ffff */
[----:B------:R-:W-:-:S12]  /*1740*/  UIADD3 UR4, UPT, UPT, UR14, 0x30, URZ ;  /* 0x000000300e047890 */ /* 0x000fd8000fffe0ff */
.L_x_71:
[----:B------:R-:W2:Y:S02]  /*1750*/  LDCU UR5, c[0x0][0x3c4] ;  /* 0x00007880ff0577ac */ /* 0x000ea40008000800 */
[----:B--2---:R-:W-:-:S04]  /*1760*/  UIADD3 UR5, UPT, UPT, UR5, -0x1, URZ ;  /* 0xffffffff05057890 */ /* 0x004fc8000fffe0ff */
        /* <DEDUP_REMOVED lines=14> */
[----:B------:R-:W-:Y:S02]  /*1850*/  VIADD R16, R24, UR4 ;  /* 0x0000000418107c36 */ /* 0x000fe40008000000 */
[----:B------:R-:W-:Y:S02]  /*1860*/  IMAD R19, R19, UR17, RZ ;  /* 0x0000001113137c24 */ /* 0x000fe4000f8e02ff */
[----:B------:R-:W-:Y:S02]  /*1870*/  IMAD.MOV.U32 R17, RZ, RZ, RZ ;  /* 0x000000ffff117224 */ /* 0x000fe400078e00ff */
[----:B------:R-:W-:Y:S02]  /*1880*/  VIADD R22, R16, 0x7 ;  /* 0x0000000710167836 */ /* 0x000fe40000000000 */
[----:B------:R-:W-:-:S03]  /*1890*/  IMAD.WIDE.U32 R16, R18, UR17, R16 ;  /* 0x0000001112107c25 */ /* 0x000fc6000f8e0010 */
[----:B------:R-:W-:Y:S01]  /*18a0*/  ISETP.GE.AND P0, PT, R22, UR17, PT ;  /* 0x0000001116007c0c */ /* 0x000fe2000bf06270 */
[----:B------:R-:W-:-:S04]  /*18b0*/  IMAD R19, R18, UR20, R19 ;  /* 0x0000001412137c24 */ /* 0x000fc8000f8e0213 */
[----:B------:R-:W-:Y:S01]  /*18c0*/  IMAD.IADD R17, R17, 0x1, R19 ;  /* 0x0000000111117824 */ /* 0x000fe200078e0213 */
[----:B--2---:R-:W-:-:S04]  /*18d0*/  LEA R22, P4, R16, UR12, 0x1 ;  /* 0x0000000c10167c11 */ /* 0x004fc8000f8808ff */
[----:B------:R-:W-:-:S09]  /*18e0*/  LEA.HI.X R23, R16, UR13, R17, 0x1, P4 ;  /* 0x0000000d10177c11 */ /* 0x000fd2000a0f0c11 */
.L_x_89:
[----:B------:R-:W-:Y:S05]  /*18f0*/  BSYNC.RECONVERGENT B0 ;  /* 0x0000000000007941 */ /* 0x000fea0003800200 */
.L_x_88:
[----:B------:R-:W2:Y:S01]  /*1900*/  LDCU UR5, c[0x0][0x3c8] ;  /* 0x00007900ff0577ac */ /* 0x000ea20008000800 */
[----:B------:R-:W-:Y:S01]  /*1910*/  VIADD R27, R28, UR4 ;  /* 0x000000041c1b7c36 */ /* 0x000fe20008000000 */
[----:B------:R-:W-:Y:S01]  /*1920*/  BSSY.RECONVERGENT B0, `(.L_x_90) ;  /* 0x000001b000007945 */ /* 0x000fe20003800200 */
[----:B------:R-:W-:Y:S02]  /*1930*/  IMAD.MOV.U32 R18, RZ, RZ, R22 ;  /* 0x000000ffff127224 */ /* 0x000fe400078e0016 */
[----:B------:R-:W-:Y:S01]  /*1940*/  IMAD.MOV.U32 R19, RZ, RZ, R23 ;  /* 0x000000ffff137224 */ /* 0x000fe200078e0017 */
[----:B------:R-:W-:Y:S02]  /*1950*/  ISETP.GE.AND P4, PT, R27, UR17, PT ;  /* 0x000000111b007c0c */ /* 0x000fe4000bf86270 */
[----:B------:R-:W-:Y:S02]  /*1960*/  CS2R R22, SRZ ;  /* 0x0000000000167805 */ /* 0x000fe4000001ff00 */
[----:B------:R-:W-:Y:S01]  /*1970*/  @!PT LDS RZ, [RZ] ;  /* 0x00000000fffff984 */ /* 0x000fe20000000800 */
[----:B------:R-:W-:Y:S01]  /*1980*/  @!PT LDS RZ, [RZ] ;  /* 0x00000000fffff984 */ /* 0x000fe20000000800 */
[----:B------:R-:W-:Y:S01]  /*1990*/  @!PT LDS RZ, [RZ] ;  /* 0x00000000fffff984 */ /* 0x000fe20000000800 */
[----:B------:R3:W-:Y:S04]  /*19a0*/  @!P0 LDGSTS.E.BYPASS.128 [R5+0x200], desc[UR18][R18.64] ;  /* 0x0020000012058fae */ /* 0x0007e8000b981812 */
[----:B------:R3:W-:Y:S01]  /*19b0*/  @P0 STS.128 [R20+UR8+0x200], RZ ;  /* 0x000200ff14000988 */ /* 0x0007e20008000c08 */
[----:B--2---:R-:W-:-:S02]  /*19c0*/  ISETP.GE.OR P5, PT, R2, UR5, P4 ;  /* 0x0000000502007c0c */ /* 0x004fc4000a7a6670 */
[----:B------:R-:W-:-:S11]  /*19d0*/  ISETP.GE.OR P0, PT, R4, UR5, P4 ;  /* 0x0000000504007c0c */ /* 0x000fd6000a706670 */
[----:B------:R-:W-:Y:S01]  /*19e0*/  @!P5 MOV R17, RZ ;  /* 0x000000ff0011d202 */ /* 0x000fe20000000f00 */
[----:B------:R-:W-:-:S04]  /*19f0*/  @!P5 IMAD.MOV.U32 R16, RZ, RZ, R2 ;  /* 0x000000ffff10d224 */ /* 0x000fc800078e0002 */
[----:B------:R-:W-:-:S04]  /*1a00*/  @!P5 IMAD.WIDE.U32 R16, R27, UR5, R16 ;  /* 0x000000051b10dc25 */ /* 0x000fc8000f8e0010 */
[----:B------:R-:W-:Y:S01]  /*1a10*/  @!P5 IMAD R17, R27, UR21, R17 ;  /* 0x000000151b11dc24 */ /* 0x000fe2000f8e0211 */
[----:B------:R-:W-:-:S04]  /*1a20*/  @!P5 LEA R22, P6, R16, R31, 0x1 ;  /* 0x0000001f1016d211 */ /* 0x000fc800078c08ff */
[----:B------:R-:W-:Y:S01]  /*1a30*/  @!P5 LEA.HI.X R23, R16, R30, R17, 0x1, P6 ;  /* 0x0000001e1017d211 */ /* 0x000fe200030f0c11 */
[----:B------:R-:W-:-:S04]  /*1a40*/  IMAD.MOV.U32 R16, RZ, RZ, R22 ;  /* 0x000000ffff107224 */ /* 0x000fc800078e0016 */
[----:B------:R-:W-:Y:S01]  /*1a50*/  IMAD.MOV.U32 R17, RZ, RZ, R23 ;  /* 0x000000ffff117224 */ /* 0x000fe200078e0017 */
[----:B---3--:R-:W-:Y:S06]  /*1a60*/  @P0 BRA `(.L_x_91) ;  /* 0x0000000000140947 */ /* 0x008fec0003800000 */
[----:B------:R-:W-:Y:S01]  /*1a70*/  @!PT LDS RZ, [RZ] ;  /* 0x00000000fffff984 */ /* 0x000fe20000000800 */
[----:B------:R-:W-:Y:S01]  /*1a80*/  @!PT LDS RZ, [RZ] ;  /* 0x00000000fffff984 */ /* 0x000fe20000000800 */
[----:B------:R-:W-:Y:S01]  /*1a90*/  @!PT LDS RZ, [RZ] ;  /* 0x00000000fffff984 */ /* 0x000fe20000000800 */
[----:B------:R3:W-:Y:S01]  /*1aa0*/  LDGSTS.E.BYPASS.128 [R7+0x200], desc[UR18][R16.64] ;  /* 0x0020000010077fae */ /* 0x0007e2000b981812 */
[----:B------:R-:W-:Y:S05]  /*1ab0*/  BRA `(.L_x_92) ;  /* 0x0000000000047947 */ /* 0x000fea0003800000 */
.L_x_91:
[----:B------:R2:W-:Y:S02]  /*1ac0*/  STS.128 [R20+UR9+0x200], RZ ;  /* 0x000200ff14007988 */ /* 0x0005e40008000c09 */
.L_x_92:
[----:B------:R-:W-:Y:S05]  /*1ad0*/  BSYNC.RECONVERGENT B0 ;  /* 0x0000000000007941 */ /* 0x000fea0003800200 */
.L_x_90:
[----:B------:R-:W0:Y:S02]  /*1ae0*/  LDGDEPBAR ;  /* 0x00000000000079af */ /* 0x000e240000000000 */
.L_x_87:
        /* <DEDUP_REMOVED lines=13> */
[----:B------:R-:W-:-:S04]  /*1bc0*/  LEA R26, P0, R16, UR4, 0x2 ;  /* 0x00000004101a7c11 */ /* 0x000fc8000f8010ff */
[----:B------:R-:W-:-:S05]  /*1bd0*/  LEA.HI.X R27, R16, UR5, R17, 0x2, P0 ;  /* 0x00000005101b7c11 */ /* 0x000fca00080f1411 */
[----:B------:R-:W3:Y:S04]  /*1be0*/  LD.E R22, desc[UR18][R26.64] ;  /* 0x000000121a167980 */ /* 0x000ee8000c101900 */
[----:B------:R-:W4:Y:S04]  /*1bf0*/  LD.E R23, desc[UR18][R26.64+0x100] ;  /* 0x000100121a177980 */ /* 0x000f28000c101900 */
[----:B------:R-:W5:Y:S04]  /*1c00*/  LD.E R32, desc[UR18][R26.64+0x10] ;  /* 0x000010121a207980 */ /* 0x000f68000c101900 */
[----:B------:R5:W2:Y:S01]  /*1c10*/  LD.E R33, desc[UR18][R26.64+0x110] ;  /* 0x000110121a217980 */ /* 0x000aa2000c101900 */
[----:B------:R-:W-:-:S07]  /*1c20*/  ULEA UR4, UR12, UR11, 0x18 ;  /* 0x0000000b0c047291 */ /* 0x000fce000f8ec0ff */
[----:B------:R-:W-:Y:S01]  /*1c30*/  UMOV UR4, UR4 ;  /* 0x0000000400047c82 */ /* 0x000fe20008000000 */
[----:B------:R-:W-:Y:S01]  /*1c40*/  UMOV UR5, UR13 ;  /* 0x0000000d00057c82 */ /* 0x000fe20008000000 */
[----:B------:R-:W-:-:S04]  /*1c50*/  LEA R30, P0, R16, UR4, 0x2 ;  /* 0x00000004101e7c11 */ /* 0x000fc8000f8010ff */
[----:B------:R-:W-:-:S05]  /*1c60*/  LEA.HI.X R31, R16, UR5, R17, 0x2, P0 ;  /* 0x00000005101f7c11 */ /* 0x000fca00080f1411 */
        /* <DEDUP_REMOVED lines=13> */
.L_x_93:
[----:B------:R-:W-:Y:S06]  /*1d40*/  BAR.SYNC.DEFER_BLOCKING 0x0 ;  /* 0x0000000000007b1d */ /* 0x000fec0000010000 */
.L_x_70:
[----:B------:R-:W2:Y:S01]  /*1d50*/  S2R R17, SR_LANEID ;  /* 0x0000000000117919 */ /* 0x000ea20000000000 */
[----:B------:R-:W3:Y:S01]  /*1d60*/  S2UR UR15, SR_CgaCtaId ;  /* 0x00000000000f79c3 */ /* 0x000ee20000008800 */
[----:B------:R-:W-:Y:S01]  /*1d70*/  UMOV UR14, 0x400 ;  /* 0x00000400000e7882 */ /* 0x000fe20000000000 */
[----:B------:R-:W4:Y:S01]  /*1d80*/  LDCU UR16, c[0x0][0x3c0] ;  /* 0x00007800ff1077ac */ /* 0x000f220008000800 */
[----:B------:R-:W5:Y:S01]  /*1d90*/  S2R R16, SR_TID.X ;  /* 0x0000000000107919 */ /* 0x000f620000002100 */
[----:B------:R-:W-:Y:S01]  /*1da0*/  BSSY.RECONVERGENT B0, `(.L_x_94) ;  /* 0x000009b000007945 */ /* 0x000fe20003800200 */
[----:B------:R-:W-:Y:S02]  /*1db0*/  UIADD3 UR4, UPT, UPT, UR14, 0x940, URZ ;  /* 0x000009400e047890 */ /* 0x000fe4000fffe0ff */
[----:B------:R-:W-:Y:S01]  /*1dc0*/  UIADD3 UR5, UPT, UPT, UR14, 0x80, URZ ;  /* 0x000000800e057890 */ /* 0x000fe2000fffe0ff */
[----:B------:R-:W1:Y:S01]  /*1dd0*/  LDCU UR22, c[0x0][0x3d0] ;  /* 0x00007a00ff1677ac */ /* 0x000e620008000800 */
[----:B------:R-:W1:Y:S01]  /*1de0*/  LDCU UR17, c[0x0][0x3cc] ;  /* 0x00007980ff1177ac */ /* 0x000e620008000800 */
[----:B---3--:R-:W-:-:S02]  /*1df0*/  ULEA UR4, UR15, UR4, 0x18 ;  /* 0x000000040f047291 */ /* 0x008fc4000f8ec0ff */
[----:B------:R-:W-:Y:S01]  /*1e00*/  ULEA UR5, UR15, UR5, 0x18 ;  /* 0x000000050f057291 */ /* 0x000fe2000f8ec0ff */
[----:B--2---:R-:W-:Y:S02]  /*1e10*/  SHF.R.U32.HI R18, RZ, 0x2, R17 ;  /* 0x00000002ff127819 */ /* 0x004fe40000011611 */
[----:B------:R-:W-:-:S05]  /*1e20*/  LOP3.LUT R17, R17, 0x3, RZ, 0xc0, !PT ;  /* 0x0000000311117812 */ /* 0x000fca00078ec0ff */
[----:B------:R-:W-:Y:S01]  /*1e30*/  IMAD R18, R18, 0x8, R17 ;  /* 0x0000000812127824 */ /* 0x000fe200078e0211 */
[----:B-----5:R-:W-:-:S04]  /*1e40*/  LOP3.LUT R17, R16, 0x1f, RZ, 0xc0, !PT ;  /* 0x0000001f10117812 */ /* 0x020fc800078ec0ff */
[----:B------:R-:W-:Y:S01]  /*1e50*/  LEA R26, R18, UR4, 0x3 ;  /* 0x00000004121a7c11 */ /* 0x000fe2000f8e18ff */
[----:B------:R-:W-:Y:S01]  /*1e60*/  ULEA UR4, UR15, UR14, 0x18 ;  /* 0x0000000e0f047291 */ /* 0x000fe2000f8ec0ff */
[----:B------:R-:W-:-:S03]  /*1e70*/  SHF.R.U32.HI R30, RZ, 0x2, R17 ;  /* 0x00000002ff1e7819 */ /* 0x000fc60000011611 */
[----:B------:R2:W-:Y:S01]  /*1e80*/  STS.64 [R26], R8 ;  /* 0x000000081a007388 */ /* 0x0005e20000000a00 */
[C---:B------:R-:W-:Y:S02]  /*1e90*/  LEA R22, R30.reuse, UR5, 0x3 ;  /* 0x000000051e167c11 */ /* 0x040fe4000f8e18ff */
[C---:B------:R-:W-:Y:S01]  /*1ea0*/  LEA R18, R30.reuse, UR4, 0x3 ;  /* 0x000000041e127c11 */ /* 0x040fe2000f8e18ff */
[----:B------:R-:W-:Y:S03]  /*1eb0*/  STS.64 [R26+0x200], R10 ;  /* 0x0002000a1a007388 */ /* 0x000fe60000000a00 */
[----:B------:R-:W3:Y:S01]  /*1ec0*/  LDCU UR4, c[0x0][0x3d0] ;  /* 0x00007a00ff0477ac */ /* 0x000ee20008000800 */
[----:B------:R-:W-:Y:S04]  /*1ed0*/  STS.64 [R26+0x20], R12 ;  /* 0x0000200c1a007388 */ /* 0x000fe80000000a00 */
[----:B------:R-:W-:Y:S01]  /*1ee0*/  STS.64 [R26+0x220], R14 ;  /* 0x0002200e1a007388 */ /* 0x000fe20000000a00 */
[----:B--2---:R-:W-:Y:S01]  /*1ef0*/  IMAD.IADD R8, R30, 0x1, R29 ;  /* 0x000000011e087824 */ /* 0x004fe200078e021d */
[----:B------:R-:W-:Y:S01]  /*1f00*/  BAR.SYNC.DEFER_BLOCKING 0x0 ;  /* 0x0000000000007b1d */ /* 0x000fe20000010000 */
[----:B---3--:R-:W-:-:S05]  /*1f10*/  USHF.R.S32.HI UR5, URZ, 0x1f, UR4 ;  /* 0x0000001fff057899 */ /* 0x008fca0008011404 */
[----:B------:R-:W4:Y:S04]  /*1f20*/  LDS.64 R18, [R18] ;  /* 0x0000000012127984 */ /* 0x000f280000000a00 */
[----:B------:R-:W1:Y:S01]  /*1f30*/  LDS.64 R22, [R22] ;  /* 0x0000000016167984 */ /* 0x000e620000000a00 */
[----:B----4-:R-:W-:Y:S02]  /*1f40*/  ISETP.GE.U32.AND P0, PT, R18, UR16, PT ;  /* 0x0000001012007c0c */ /* 0x010fe4000bf06070 */
[----:B-1----:R-:W-:Y:S02]  /*1f50*/  ISETP.GE.U32.AND P4, PT, R22, UR22, PT ;  /* 0x0000001616007c0c */ /* 0x002fe4000bf86070 */
[----:B------:R-:W-:Y:S02]  /*1f60*/  ISETP.GE.AND.EX P0, PT, R19, UR7, PT, P0 ;  /* 0x0000000713007c0c */ /* 0x000fe4000bf06300 */
[----:B------:R-:W-:-:S02]  /*1f70*/  ISETP.GE.AND.EX P4, PT, R23, UR5, PT, P4 ;  /* 0x0000000517007c0c */ /* 0x000fc4000bf86340 */
[----:B------:R-:W-:Y:S02]  /*1f80*/  ISETP.LT.OR P0, PT, R19, RZ, P0 ;  /* 0x000000ff1300720c */ /* 0x000fe40000701670 */
[----:B------:R-:W-:Y:S02]  /*1f90*/  ISETP.LT.OR P4, PT, R23, RZ, P4 ;  /* 0x000000ff1700720c */ /* 0x000fe40002781670 */
[----:B------:R-:W-:-:S04]  /*1fa0*/  ISETP.GE.OR P0, PT, R8, UR17, P0 ;  /* 0x0000001108007c0c */ /* 0x000fc80008706670 */
[----:B------:R-:W-:-:S13]  /*1fb0*/  PLOP3.LUT P0, PT, P0, P4, PT, 0xf8, 0x8f ;  /* 0x00000000008f781c */ /* 0x000fda0000709f70 */
[----:B------:R-:W-:Y:S05]  /*1fc0*/  @P0 BRA `(.L_x_95) ;  /* 0x0000000400e00947 */ /* 0x000fea0003800000 */
[----:B------:R-:W1:Y:S01]  /*1fd0*/  S2UR UR11, SR_CgaCtaId ;  /* 0x00000000000b79c3 */ /* 0x000e620000008800 */
[----:B------:R-:W-:Y:S01]  /*1fe0*/  IMAD.SHL.U32 R8, R16, 0x10, RZ ;  /* 0x0000001010087824 */ /* 0x000fe200078e00ff */
[----:B------:R-:W-:Y:S02]  /*1ff0*/  UMOV UR4, 0x400 ;  /* 0x0000040000047882 */ /* 0x000fe40000000000 */
[----:B------:R-:W-:Y:S02]  /*2000*/  UIADD3 UR12, UPT, UPT, UR4, 0x940, URZ ;  /* 0x00000940040c7890 */ /* 0x000fe4000fffe0ff */
[----:B------:R-:W-:Y:S01]  /*2010*/  UIADD3 UR4, UPT, UPT, UR14, 0x100, URZ ;  /* 0x000001000e047890 */ /* 0x000fe2000fffe0ff */
[----:B------:R-:W-:-:S03]  /*2020*/  LOP3.LUT R9, R8, 0x30, RZ, 0xc0, !PT ;  /* 0x0000003008097812 */ /* 0x000fc600078ec0ff */
[----:B------:R-:W-:Y:S02]  /*2030*/  ULEA UR4, UR15, UR4, 0x18 ;  /* 0x000000040f047291 */ /* 0x000fe4000f8ec0ff */
[----:B------:R-:W-:-:S04]  /*2040*/  IMAD R8, R30, 0x40, R9 ;  /* 0x000000401e087824 */ /* 0x000fc800078e0209 */
[----:B------:R-:W-:Y:S02]  /*2050*/  LEA R26, R30, UR4, 0x2 ;  /* 0x000000041e1a7c11 */ /* 0x000fe4000f8e10ff */
[----:B------:R-:W-:-:S03]  /*2060*/  CS2R R30, SRZ ;  /* 0x00000000001e7805 */ /* 0x000fc6000001ff00 */
[----:B------:R-:W2:Y:S01]  /*2070*/  LDCU UR4, c[0x0][0x3d8] ;  /* 0x00007b00ff0477ac */ /* 0x000ea20008000800 */
[----:B------:R-:W-:Y:S01]  /*2080*/  LDS R26, [R26] ;  /* 0x000000001a1a7984 */ /* 0x000fe20000000800 */
[----:B-1----:R-:W-:-:S09]  /*2090*/  ULEA UR11, UR11, UR12, 0x18 ;  /* 0x0000000c0b0b7291 */ /* 0x002fd2000f8ec0ff */
[----:B------:R-:W2:Y:S02]  /*20a0*/  LDS.128 R8, [R8+UR11] ;  /* 0x0000000b08087984 */ /* 0x000ea40008000c00 */
[----:B--2---:R-:W-:Y:S01]  /*20b0*/  FMUL R13, R8, UR4 ;  /* 0x00000004080d7c20 */ /* 0x004fe20008400000 */
[----:B------:R-:W-:Y:S01]  /*20c0*/  FMUL R15, R10, UR4 ;  /* 0x000000040a0f7c20 */ /* 0x000fe20008400000 */
[----:B------:R-:W-:Y:S01]  /*20d0*/  FMUL R9, R9, UR4 ;  /* 0x0000000409097c20 */ /* 0x000fe20008400000 */
[----:B------:R-:W-:Y:S01]  /*20e0*/  FMUL R11, R11, UR4 ;  /* 0x000000040b0b7c20 */ /* 0x000fe20008400000 */
[C---:B------:R-:W-:Y:S01]  /*20f0*/  FMUL R12, R26.reuse, R13 ;  /* 0x0000000d1a0c7220 */ /* 0x040fe20000400000 */
[C---:B------:R-:W-:Y:S01]  /*2100*/  FMUL R14, R26.reuse, R15 ;  /* 0x0000000f1a0e7220 */ /* 0x040fe20000400000 */
[C---:B------:R-:W-:Y:S01]  /*2110*/  FMUL R13, R26.reuse, R9 ;  /* 0x000000091a0d7220 */ /* 0x040fe20000400000 */
[----:B------:R-:W-:Y:S01]  /*2120*/  FMUL R15, R26, R11 ;  /* 0x0000000b1a0f7220 */ /* 0x000fe20000400000 */
[----:B------:R-:W-:Y:S01]  /*2130*/  CS2R R26, SRZ ;  /* 0x00000000001a7805 */ /* 0x000fe2000001ff00 */
[----:B------:R-:W-:Y:S06]  /*2140*/  @!P3 BRA `(.L_x_96) ;  /* 0x0000000000e0b947 */ /* 0x000fec0003800000 */
[----:B------:R-:W1:Y:S01]  /*2150*/  LDC R11, c[0x0][0x3c8] ;  /* 0x0000f200ff0b7b82 */ /* 0x000e620000000800 */
[----:B------:R-:W-:Y:S01]  /*2160*/  LOP3.LUT R8, R6, 0x3, RZ, 0xfc, !PT ;  /* 0x0000000306087812 */ /* 0x000fe200078efcff */
[----:B------:R-:W-:Y:S03]  /*2170*/  BSSY.RECONVERGENT B1, `(.L_x_96) ;  /* 0x0000035000017945 */ /* 0x000fe60003800200 */
[----:B-1----:R-:W-:-:S13]  /*2180*/  ISETP.GE.AND P0, PT, R8, R11, PT ;  /* 0x0000000b0800720c */ /* 0x002fda0003f06270 */
[----:B------:R-:W-:Y:S05]  /*2190*/  @P0 BRA `(.L_x_97) ;  /* 0x00000000005c0947 */ /* 0x000fea0003800000 */
[----:B------:R-:W1:Y:S01]  /*21a0*/  LDCU.64 UR12, c[0x0][0x390] ;  /* 0x00007200ff0c77ac */ /* 0x000e620008000a00 */
[-C--:B------:R-:W-:Y:S02]  /*21b0*/  IMAD R19, R19, R11.reuse, RZ ;  /* 0x0000000b13137224 */ /* 0x080fe400078e02ff */
[----:B------:R-:W-:Y:S01]  /*21c0*/  IMAD.MOV.U32 R8, RZ, RZ, R6 ;  /* 0x000000ffff087224 */ /* 0x000fe200078e0006 */
[----:B------:R-:W2:Y:S01]  /*21d0*/  LDCU UR4, c[0x0][0x3dc] ;  /* 0x00007b80ff0477ac */ /* 0x000ea20008000800 */
[----:B------:R-:W-:Y:S02]  /*21e0*/  IMAD.MOV.U32 R9, RZ, RZ, RZ ;  /* 0x000000ffff097224 */ /* 0x000fe400078e00ff */
[C---:B------:R-:W-:Y:S02]  /*21f0*/  IMAD R19, R18.reuse, UR21, R19 ;  /* 0x0000001512137c24 */ /* 0x040fe4000f8e0213 */
[----:B------:R-:W-:-:S05]  /*2200*/  IMAD.WIDE.U32 R8, R18, R11, R8 ;  /* 0x0000000b12087225 */ /* 0x000fca00078e0008 */
[----:B------:R-:W-:Y:S02]  /*2210*/  IADD3 R9, PT, PT, R9, R19, RZ ;  /* 0x0000001309097210 */ /* 0x000fe40007ffe0ff */
[----:B-1----:R-:W-:-:S04]  /*2220*/  LEA R10, P0, R8, UR12, 0x1 ;  /* 0x0000000c080a7c11 */ /* 0x002fc8000f8008ff */
[----:B------:R-:W-:-:S05]  /*2230*/  LEA.HI.X R11, R8, UR13, R9, 0x1, P0 ;  /* 0x0000000d080b7c11 */ /* 0x000fca00080f0c09 */
[----:B------:R-:W3:Y:S04]  /*2240*/  LDG.E.U16.CONSTANT R8, desc[UR18][R10.64] ;  /* 0x000000120a087981 */ /* 0x000ee8000c1e9500 */
[----:B------:R-:W4:Y:S04]  /*2250*/  LDG.E.U16.CONSTANT R9, desc[UR18][R10.64+0x2] ;  /* 0x000002120a097981 */ /* 0x000f28000c1e9500 */
[----:B------:R-:W5:Y:S04]  /*2260*/  LDG.E.U16.CONSTANT R18, desc[UR18][R10.64+0x4] ;  /* 0x000004120a127981 */ /* 0x000f68000c1e9500 */
[----:B------:R-:W5:Y:S01]  /*2270*/  LDG.E.U16.CONSTANT R19, desc[UR18][R10.64+0x6] ;  /* 0x000006120a137981 */ /* 0x000f62000c1e9500 */
[----:B---3--:R-:W-:-:S02]  /*2280*/  IMAD.U32 R8, R8, 0x10000, RZ ;  /* 0x0001000008087824 */ /* 0x008fc400078e00ff */
[----:B----4-:R-:W-:Y:S02]  /*2290*/  IMAD.U32 R9, R9, 0x10000, RZ ;  /* 0x0001000009097824 */ /* 0x010fe400078e00ff */
[----:B--2---:R-:W-:Y:S01]  /*22a0*/  FMUL R31, R8, UR4 ;  /* 0x00000004081f7c20 */ /* 0x004fe20008400000 */
[----:B-----5:R-:W-:Y:S02]  /*22b0*/  IMAD.U32 R18, R18, 0x10000, RZ ;  /* 0x0001000012127824 */ /* 0x020fe400078e00ff */
[----:B------:R-:W-:Y:S01]  /*22c0*/  FMUL R30, R9, UR4 ;  /* 0x00000004091e7c20 */ /* 0x000fe20008400000 */
[----:B------:R-:W-:Y:S02]  /*22d0*/  IMAD.U32 R19, R19, 0x10000, RZ ;  /* 0x0001000013137824 */ /* 0x000fe400078e00ff */
[----:B------:R-:W-:Y:S02]  /*22e0*/  FMUL R27, R18, UR4 ;  /* 0x00000004121b7c20 */ /* 0x000fe40008400000 */
[----:B------:R-:W-:Y:S01]  /*22f0*/  FMUL R26, R19, UR4 ;  /* 0x00000004131a7c20 */ /* 0x000fe20008400000 */
[----:B------:R-:W-:Y:S06]  /*2300*/  BRA `(.L_x_98) ;  /* 0x00000000006c7947 */ /* 0x000fec0003800000 */
.L_x_97:
[----:B------:R-:W1:Y:S01]  /*2310*/  LDCU.64 UR12, c[0x0][0x390] ;  /* 0x00007200ff0c77ac */ /* 0x000e620008000a00 */
[-C--:B------:R-:W-:Y:S01]  /*2320*/  IMAD R19, R19, R11.reuse, RZ ;  /* 0x0000000b13137224 */ /* 0x080fe200078e02ff */
[C---:B------:R-:W-:Y:S01]  /*2330*/  LOP3.LUT R10, R6.reuse, 0x1, RZ, 0xfc, !PT ;  /* 0x00000001060a7812 */ /* 0x040fe200078efcff */
[----:B------:R-:W-:Y:S01]  /*2340*/  IMAD.MOV.U32 R8, RZ, RZ, R6 ;  /* 0x000000ffff087224 */ /* 0x000fe200078e0006 */
[-C--:B------:R-:W-:Y:S01]  /*2350*/  ISETP.GE.AND P0, PT, R6, R11.reuse, PT ;  /* 0x0000000b0600720c */ /* 0x080fe20003f06270 */
[----:B------:R-:W-:Y:S01]  /*2360*/  IMAD.MOV.U32 R9, RZ, RZ, RZ ;  /* 0x000000ffff097224 */ /* 0x000fe200078e00ff */
[-C--:B------:R-:W-:Y:S01]  /*2370*/  ISETP.GE.AND P4, PT, R10, R11.reuse, PT ;  /* 0x0000000b0a00720c */ /* 0x080fe20003f86270 */
[C---:B------:R-:W-:Y:S02]  /*2380*/  IMAD R19, R18.reuse, UR21, R19 ;  /* 0x0000001512137c24 */ /* 0x040fe4000f8e0213 */
[----:B------:R-:W-:Y:S01]  /*2390*/  IMAD.WIDE.U32 R8, R18, R11, R8 ;  /* 0x0000000b12087225 */ /* 0x000fe200078e0008 */
[----:B------:R-:W-:-:S03]  /*23a0*/  LOP3.LUT R18, R6, 0x2, RZ, 0xfc, !PT ;  /* 0x0000000206127812 */ /* 0x000fc600078efcff */
[----:B------:R-:W-:Y:S01]  /*23b0*/  IMAD.IADD R19, R9, 0x1, R19 ;  /* 0x0000000109137824 */ /* 0x000fe200078e0213 */
[----:B------:R-:W-:-:S03]  /*23c0*/  ISETP.GE.AND P5, PT, R18, R11, PT ;  /* 0x0000000b1200720c */ /* 0x000fc60003fa6270 */
[----:B------:R-:W2:Y:S01]  /*23d0*/  @!P0 LDC R9, c[0x0][0x3dc] ;  /* 0x0000f700ff098b82 */ /* 0x000ea20000000800 */
[----:B-1----:R-:W-:-:S04]  /*23e0*/  LEA R10, P6, R8, UR12, 0x1 ;  /* 0x0000000c080a7c11 */ /* 0x002fc8000f8c08ff */
[----:B------:R-:W-:-:S03]  /*23f0*/  LEA.HI.X R11, R8, UR13, R19, 0x1, P6 ;  /* 0x0000000d080b7c11 */ /* 0x000fc6000b0f0c13 */
[----:B------:R-:W1:Y:S02]  /*2400*/  @!P4 LDC R19, c[0x0][0x3dc] ;  /* 0x0000f700ff13cb82 */ /* 0x000e640000000800 */
[----:B------:R-:W3:Y:S04]  /*2410*/  @!P4 LDG.E.U16.CONSTANT R18, desc[UR18][R10.64+0x2] ;  /* 0x000002120a12c981 */ /* 0x000ee8000c1e9500 */
[----:B------:R-:W4:Y:S02]  /*2420*/  @!P0 LDG.E.U16.CONSTANT R8, desc[UR18][R10.64] ;  /* 0x000000120a088981 */ /* 0x000f24000c1e9500 */
[----:B------:R-:W5:Y:S02]  /*2430*/  @!P5 LDC R33, c[0x0][0x3dc] ;  /* 0x0000f700ff21db82 */ /* 0x000f640000000800 */
[----:B------:R-:W2:Y:S01]  /*2440*/  @!P5 LDG.E.U16.CONSTANT R32, desc[UR18][R10.64+0x4] ;  /* 0x000004120a20d981 */ /* 0x000ea2000c1e9500 */
[----:B------:R-:W-:-:S02]  /*2450*/  CS2R R30, SRZ ;  /* 0x00000000001e7805 */ /* 0x000fc4000001ff00 */
[----:B---3--:R-:W-:Y:S01]  /*2460*/  @!P4 SHF.L.U32 R18, R18, 0x10, RZ ;  /* 0x000000101212c819 */ /* 0x008fe200000006ff */
[----:B----4-:R-:W-:Y:S02]  /*2470*/  @!P0 IMAD.U32 R8, R8, 0x10000, RZ ;  /* 0x0001000008088824 */ /* 0x010fe400078e00ff */
[----:B--2---:R-:W-:Y:S02]  /*2480*/  @!P5 IMAD.U32 R32, R32, 0x10000, RZ ;  /* 0x000100002020d824 */ /* 0x004fe400078e00ff */
[----:B------:R-:W-:Y:S01]  /*2490*/  @!P0 FMUL R31, R8, R9 ;  /* 0x00000009081f8220 */ /* 0x000fe20000400000 */
[----:B-1----:R-:W-:Y:S01]  /*24a0*/  @!P4 FMUL R30, R18, R19 ;  /* 0x00000013121ec220 */ /* 0x002fe20000400000 */
[----:B-----5:R-:W-:-:S07]  /*24b0*/  @!P5 FMUL R27, R32, R33 ;  /* 0x00000021201bd220 */ /* 0x020fce0000400000 */
.L_x_98:
[----:B------:R-:W-:Y:S05]  /*24c0*/  BSYNC.RECONVERGENT B1 ;  /* 0x0000000000017941 */ /* 0x000fea0003800200 */
.L_x_96:
[----:B------:R-:W1:Y:S01]  /*24d0*/  LDC R19, c[0x0][0x3c8] ;  /* 0x0000f200ff137b82 */ /* 0x000e620000000800 */
[----:B------:R-:W2:Y:S01]  /*24e0*/  LDCU.64 UR12, c[0x0][0x3b8] ;  /* 0x00007700ff0c77ac */ /* 0x000ea20008000a00 */
[----:B------:R-:W-:Y:S01]  /*24f0*/  LOP3.LUT R18, R6, 0x3, RZ, 0xfc, !PT ;  /* 0x0000000306127812 */ /* 0x000fe200078efcff */
[----:B------:R-:W-:Y:S02]  /*2500*/  IMAD.MOV.U32 R8, RZ, RZ, R6 ;  /* 0x000000ffff087224 */ /* 0x000fe400078e0006 */
[----:B------:R-:W-:Y:S02]  /*2510*/  IMAD.MOV.U32 R9, RZ, RZ, RZ ;  /* 0x000000ffff097224 */ /* 0x000fe400078e00ff */
[-C--:B-1----:R-:W-:Y:S01]  /*2520*/  IMAD R11, R23, R19.reuse, RZ ;  /* 0x00000013170b7224 */ /* 0x082fe200078e02ff */
[-C--:B------:R-:W-:Y:S01]  /*2530*/  ISETP.GE.AND P4, PT, R18, R19.reuse, PT ;  /* 0x000000131200720c */ /* 0x080fe20003f86270 */
[----:B------:R-:W-:-:S04]  /*2540*/  IMAD.WIDE.U32 R8, R22, R19, R8 ;  /* 0x0000001316087225 */ /* 0x000fc800078e0008 */
[----:B------:R-:W-:Y:S01]  /*2550*/  IMAD R11, R22, UR21, R11 ;  /* 0x00000015160b7c24 */ /* 0x000fe2000f8e020b */
[----:B--2---:R-:W-:-:S03]  /*2560*/  LEA R10, P0, R8, UR12, 0x2 ;  /* 0x0000000c080a7c11 */ /* 0x004fc6000f8010ff */
[----:B------:R-:W-:-:S05]  /*2570*/  IMAD.IADD R9, R9, 0x1, R11 ;  /* 0x0000000109097824 */ /* 0x000fca00078e020b */
[----:B------:R-:W-:Y:S01]  /*2580*/  LEA.HI.X R11, R8, UR13, R9, 0x2, P0 ;  /* 0x0000000d080b7c11 */ /* 0x000fe200080f1409 */
[----:B------:R-:W-:Y:S06]  /*2590*/  @P4 BRA `(.L_x_99) ;  /* 0x0000000000244947 */ /* 0x000fec0003800000 */
[----:B------:R-:W-:Y:S01]  /*25a0*/  FADD R31, R12, R31 ;  /* 0x0000001f0c1f7221 */ /* 0x000fe20000000000 */
[----:B------:R-:W-:Y:S01]  /*25b0*/  FADD R13, R13, R30 ;  /* 0x0000001e0d0d7221 */ /* 0x000fe20000000000 */
[----:B------:R-:W-:Y:S01]  /*25c0*/  FADD R27, R14, R27 ;  /* 0x0000001b0e1b7221 */ /* 0x000fe20000000000 */
[----:B------:R-:W-:Y:S02]  /*25d0*/  FADD R15, R15, R26 ;  /* 0x0000001a0f0f7221 */ /* 0x000fe40000000000 */
[----:B------:R4:W-:Y:S04]  /*25e0*/  REDG.E.ADD.F32.FTZ.RN.STRONG.GPU desc[UR18][R10.64], R31 ;  /* 0x0000001f0a0079a6 */ /* 0x0009e8000c12f312 */
[----:B------:R4:W-:Y:S04]  /*25f0*/  REDG.E.ADD.F32.FTZ.RN.STRONG.GPU desc[UR18][R10.64+0x4], R13 ;  /* 0x0000040d0a0079a6 */ /* 0x0009e8000c12f312 */
[----:B------:R4:W-:Y:S04]  /*2600*/  REDG.E.ADD.F32.FTZ.RN.STRONG.GPU desc[UR18][R10.64+0x8], R27 ;  /* 0x0000081b0a0079a6 */ /* 0x0009e8000c12f312 */
[----:B------:R4:W-:Y:S01]  /*2610*/  REDG.E.ADD.F32.FTZ.RN.STRONG.GPU desc[UR18][R10.64+0xc], R15 ;  /* 0x00000c0f0a0079a6 */ /* 0x0009e2000c12f312 */
[----:B------:R-:W-:Y:S05]  /*2620*/  BRA `(.L_x_95) ;  /* 0x0000000000487947 */ /* 0x000fea0003800000 */
.L_x_99:
[CC--:B------:R-:W-:Y:S01]  /*2630*/  ISETP.GE.AND P0, PT, R6.reuse, R19.reuse, PT ;  /* 0x000000130600720c */ /* 0x0c0fe20003f06270 */
[----:B------:R-:W-:Y:S01]  /*2640*/  BSSY.RECONVERGENT B1, `(.L_x_100) ;  /* 0x0000008000017945 */ /* 0x000fe20003800200 */
[C---:B------:R-:W-:Y:S02]  /*2650*/  LOP3.LUT R8, R6.reuse, 0x1, RZ, 0xfc, !PT ;  /* 0x0000000106087812 */ /* 0x040fe400078efcff */
[----:B------:R-:W-:Y:S02]  /*2660*/  LOP3.LUT R18, R6, 0x2, RZ, 0xfc, !PT ;  /* 0x0000000206127812 */ /* 0x000fe400078efcff */
[-C--:B------:R-:W-:Y:S02]  /*2670*/  ISETP.GE.AND P4, PT, R8, R19.reuse, PT ;  /* 0x000000130800720c */ /* 0x080fe40003f86270 */
[----:B------:R-:W-:-:S05]  /*2680*/  ISETP.GE.AND P5, PT, R18, R19, PT ;  /* 0x000000131200720c */ /* 0x000fca0003fa6270 */
[----:B------:R-:W-:Y:S08]  /*2690*/  @P0 BRA `(.L_x_101) ;  /* 0x0000000000080947 */ /* 0x000ff00003800000 */
[----:B------:R-:W-:-:S05]  /*26a0*/  FADD R31, R12, R31 ;  /* 0x0000001f0c1f7221 */ /* 0x000fca0000000000 */
[----:B------:R1:W-:Y:S02]  /*26b0*/  REDG.E.ADD.F32.FTZ.RN.STRONG.GPU desc[UR18][R10.64], R31 ;  /* 0x0000001f0a0079a6 */ /* 0x0003e4000c12f312 */
.L_x_101:
[----:B------:R-:W-:Y:S05]  /*26c0*/  BSYNC.RECONVERGENT B1 ;  /* 0x0000000000017941 */ /* 0x000fea0003800200 */
.L_x_100:
[----:B------:R-:W-:Y:S04]  /*26d0*/  BSSY.RECONVERGENT B1, `(.L_x_102) ;  /* 0x0000004000017945 */ /* 0x000fe80003800200 */
[----:B------:R-:W-:Y:S05]  /*26e0*/  @P4 BRA `(.L_x_103) ;  /* 0x0000000000084947 */ /* 0x000fea0003800000 */
[----:B------:R-:W-:-:S05]  /*26f0*/  FADD R13, R13, R30 ;  /* 0x0000001e0d0d7221 */ /* 0x000fca0000000000 */
[----:B------:R2:W-:Y:S02]  /*2700*/  REDG.E.ADD.F32.FTZ.RN.STRONG.GPU desc[UR18][R10.64+0x4], R13 ;  /* 0x0000040d0a0079a6 */ /* 0x0005e4000c12f312 */
.L_x_103:
[----:B------:R-:W-:Y:S05]  /*2710*/  BSYNC.RECONVERGENT B1 ;  /* 0x0000000000017941 */ /* 0x000fea0003800200 */
.L_x_102:
[----:B------:R-:W-:Y:S05]  /*2720*/  @P5 BRA `(.L_x_95) ;  /* 0x0000000000085947 */ /* 0x000fea0003800000 */
[----:B------:R-:W-:-:S05]  /*2730*/  FADD R27, R14, R27 ;  /* 0x0000001b0e1b7221 */ /* 0x000fca0000000000 */
[----:B------:R3:W-:Y:S02]  /*2740*/  REDG.E.ADD.F32.FTZ.RN.STRONG.GPU desc[UR18][R10.64+0x8], R27 ;  /* 0x0000081b0a0079a6 */ /* 0x0007e4000c12f312 */
.L_x_95:
[----:B------:R-:W-:Y:S05]  /*2750*/  BSYNC.RECONVERGENT B0 ;  /* 0x0000000000007941 */ /* 0x000fea0003800200 */
.L_x_94:
[----:B------:R-:W-:Y:S01]  /*2760*/  LOP3.LUT R17, R17, 0x20, RZ, 0xfc, !PT ;  /* 0x0000002011117812 */ /* 0x000fe200078efcff */
[----:B------:R-:W-:Y:S01]  /*2770*/  UMOV UR12, 0x400 ;  /* 0x00000400000c7882 */ /* 0x000fe20000000000 */
[----:B------:R-:W-:Y:S01]  /*2780*/  BSSY.RECONVERGENT B0, `(.L_x_104) ;  /* 0x000008a000007945 */ /* 0x000fe20003800200 */
[----:B------:R-:W-:Y:S01]  /*2790*/  ULEA UR11, UR15, UR12, 0x18 ;  /* 0x0000000c0f0b7291 */ /* 0x000fe2000f8ec0ff */
[----:B------:R-:W-:Y:S01]  /*27a0*/  SHF.R.U32.HI R8, RZ, 0x2, R17 ;  /* 0x00000002ff087819 */ /* 0x000fe20000011611 */
[----:B------:R-:W-:-:S04]  /*27b0*/  UIADD3 UR4, UPT, UPT, UR12, 0x80, URZ ;  /* 0x000000800c047890 */ /* 0x000fc8000fffe0ff */
[----:B------:R-:W-:Y:S01]  /*27c0*/  ULEA UR4, UR15, UR4, 0x18 ;  /* 0x000000040f047291 */ /* 0x000fe2000f8ec0ff */
[C---:B------:R-:W-:Y:S01]  /*27d0*/  LEA R14, R8.reuse, UR11, 0x3 ;  /* 0x0000000b080e7c11 */ /* 0x040fe2000f8e18ff */
[----:B------:R-:W-:-:S04]  /*27e0*/  IMAD.IADD R29, R8, 0x1, R29 ;  /* 0x00000001081d7824 */ /* 0x000fc800078e021d */
[----:B------:R-:W-:Y:S01]  /*27f0*/  LEA R12, R8, UR4, 0x3 ;  /* 0x00000004080c7c11 */ /* 0x000fe2000f8e18ff */
[----:B----4-:R-:W4:Y:S05]  /*2800*/  LDS.64 R14, [R14] ;  /* 0x000000000e0e7984 */ /* 0x010f2a0000000a00 */
[----:B--2---:R-:W2:Y:S01]  /*2810*/  LDS.64 R12, [R12] ;  /* 0x000000000c0c7984 */ /* 0x004ea20000000a00 */
[----:B----4-:R-:W-:-:S04]  /*2820*/  ISETP.GE.U32.AND P0, PT, R14, UR16, PT ;  /* 0x000000100e007c0c */ /* 0x010fc8000bf06070 */
[C---:B------:R-:W-:Y:S02]  /*2830*/  ISETP.GE.AND.EX P0, PT, R15.reuse, UR7, PT, P0 ;  /* 0x000000070f007c0c */ /* 0x040fe4000bf06300 */
[----:B--2---:R-:W-:Y:S02]  /*2840*/  ISETP.GE.U32.AND P4, PT, R12, UR22, PT ;  /* 0x000000160c007c0c */ /* 0x004fe4000bf86070 */
[----:B------:R-:W-:Y:S02]  /*2850*/  ISETP.LT.OR P0, PT, R15, RZ, P0 ;  /* 0x000000ff0f00720c */ /* 0x000fe40000701670 */
[----:B------:R-:W-:Y:S02]  /*2860*/  ISETP.GE.AND.EX P4, PT, R13, UR5, PT, P4 ;  /* 0x000000050d007c0c */ /* 0x000fe4000bf86340 */
[----:B------:R-:W-:Y:S02]  /*2870*/  ISETP.GE.OR P0, PT, R29, UR17, P0 ;  /* 0x000000111d007c0c */ /* 0x000fe40008706670 */
[----:B------:R-:W-:-:S04]  /*2880*/  ISETP.LT.OR P4, PT, R13, RZ, P4 ;  /* 0x000000ff0d00720c */ /* 0x000fc80002781670 */
[----:B------:R-:W-:-:S13]  /*2890*/  PLOP3.LUT P0, PT, P0, P4, PT, 0xf8, 0x8f ;  /* 0x00000000008f781c */ /* 0x000fda0000709f70 */
[----:B------:R-:W-:Y:S05]  /*28a0*/  @P0 BRA `(.L_x_105) ;  /* 0x0000000400dc0947 */ /* 0x000fea0003800000 */
[----:B------:R-:W2:Y:S01]  /*28b0*/  S2UR UR5, SR_CgaCtaId ;  /* 0x00000000000579c3 */ /* 0x000ea20000008800 */
[----:B------:R-:W-:Y:S01]  /*28c0*/  UMOV UR4, 0x400 ;  /* 0x0000040000047882 */ /* 0x000fe20000000000 */
[----:B------:R-:W-:Y:S01]  /*28d0*/  IMAD.SHL.U32 R16, R16, 0x10, RZ ;  /* 0x0000001010107824 */ /* 0x000fe200078e00ff */
[----:B------:R-:W-:Y:S01]  /*28e0*/  UIADD3 UR11, UPT, UPT, UR4, 0x940, URZ ;  /* 0x00000940040b7890 */ /* 0x000fe2000fffe0ff */
[----:B------:R-:W-:Y:S01]  /*28f0*/  LOP3.LUT R22, R6, 0x3, RZ, 0xfc, !PT ;  /* 0x0000000306167812 */ /* 0x000fe200078efcff */
[----:B------:R-:W-:Y:S01]  /*2900*/  UIADD3 UR4, UPT, UPT, UR12, 0x100, URZ ;  /* 0x000001000c047890 */ /* 0x000fe2000fffe0ff */
[----:B------:R-:W-:Y:S01]  /*2910*/  IMAD.MOV.U32 R23, RZ, RZ, RZ ;  /* 0x000000ffff177224 */ /* 0x000fe200078e00ff */
[----:B------:R-:W-:Y:S02]  /*2920*/  LOP3.LUT R9, R16, 0x30, RZ, 0xc0, !PT ;  /* 0x0000003010097812 */ /* 0x000fe400078ec0ff */
[----:B------:R-:W-:Y:S01]  /*2930*/  ULEA UR4, UR15, UR4, 0x18 ;  /* 0x000000040f047291 */ /* 0x000fe2000f8ec0ff */
[----:B------:R-:W-:-:S02]  /*2940*/  MOV R26, RZ ;  /* 0x000000ff001a7202 */ /* 0x000fc40000000f00 */
[----:B------:R-:W-:-:S03]  /*2950*/  IMAD R18, R8, 0x40, R9 ;  /* 0x0000004008127824 */ /* 0x000fc600078e0209 */
[----:B------:R-:W-:-:S05]  /*2960*/  LEA R16, R8, UR4, 0x2 ;  /* 0x0000000408107c11 */ /* 0x000fca000f8e10ff */
[----:B------:R-:W4:Y:S01]  /*2970*/  LDCU UR4, c[0x0][0x3d8] ;  /* 0x00007b00ff0477ac */ /* 0x000f220008000800 */
[----:B------:R-:W-:Y:S01]  /*2980*/  LDS R16, [R16] ;  /* 0x0000000010107984 */ /* 0x000fe20000000800 */
[----:B--2---:R-:W-:-:S09]  /*2990*/  ULEA UR5, UR5, UR11, 0x18 ;  /* 0x0000000b05057291 */ /* 0x004fd2000f8ec0ff */
[----:B-1-3--:R1:W4:Y:S02]  /*29a0*/  LDS.128 R8, [R18+UR5] ;  /* 0x0000000512087984 */ /* 0x00a3240008000c00 */
[----:B-1----:R-:W-:Y:S01]  /*29b0*/  LOP3.LUT R18, R6, 0x2, RZ, 0xfc, !PT ;  /* 0x0000000206127812 */ /* 0x002fe200078efcff */
[----:B----4-:R-:W-:Y:S01]  /*29c0*/  FMUL R17, R8, UR4 ;  /* 0x0000000408117c20 */ /* 0x010fe20008400000 */
[----:B------:R-:W-:Y:S01]  /*29d0*/  FMUL R9, R9, UR4 ;  /* 0x0000000409097c20 */ /* 0x000fe20008400000 */
[----:B------:R-:W-:Y:S01]  /*29e0*/  FMUL R19, R10, UR4 ;  /* 0x000000040a137c20 */ /* 0x000fe20008400000 */
[----:B------:R-:W-:Y:S01]  /*29f0*/  FMUL R11, R11, UR4 ;  /* 0x000000040b0b7c20 */ /* 0x000fe20008400000 */
[C---:B------:R-:W-:Y:S01]  /*2a00*/  FMUL R8, R16.reuse, R17 ;  /* 0x0000001110087220 */ /* 0x040fe20000400000 */
[C---:B------:R-:W-:Y:S01]  /*2a10*/  FMUL R9, R16.reuse, R9 ;  /* 0x0000000910097220 */ /* 0x040fe20000400000 */
[C---:B------:R-:W-:Y:S01]  /*2a20*/  FMUL R10, R16.reuse, R19 ;  /* 0x00000013100a7220 */ /* 0x040fe20000400000 */
[----:B------:R-:W-:Y:S01]  /*2a30*/  FMUL R11, R16, R11 ;  /* 0x0000000b100b7220 */ /* 0x000fe20000400000 */
[----:B------:R-:W-:-:S02]  /*2a40*/  LOP3.LUT R19, R6, 0x1, RZ, 0xfc, !PT ;  /* 0x0000000106137812 */ /* 0x000fc400078efcff */
[----:B------:R-:W-:Y:S01]  /*2a50*/  CS2R R16, SRZ ;  /* 0x0000000000107805 */ /* 0x000fe2000001ff00 */
[----:B------:R-:W-:Y:S06]  /*2a60*/  @!P3 BRA `(.L_x_106) ;  /* 0x0000000000d8b947 */ /* 0x000fec0003800000 */
[----:B------:R-:W1:Y:S01]  /*2a70*/  LDC R27, c[0x0][0x3c8] ;  /* 0x0000f200ff1b7b82 */ /* 0x000e620000000800 */
[----:B------:R-:W-:Y:S01]  /*2a80*/  BSSY.RECONVERGENT B1, `(.L_x_106) ;  /* 0x0000034000017945 */ /* 0x000fe20003800200 */
[----:B-1----:R-:W-:-:S13]  /*2a90*/  ISETP.GE.AND P0, PT, R22, R27, PT ;  /* 0x0000001b1600720c */ /* 0x002fda0003f06270 */
[----:B------:R-:W-:Y:S05]  /*2aa0*/  @!P0 BRA `(.L_x_107) ;  /* 0x00000000006c8947 */ /* 0x000fea0003800000 */
[----:B------:R-:W1:Y:S01]  /*2ab0*/  LDCU.64 UR4, c[0x0][0x390] ;  /* 0x00007200ff0477ac */ /* 0x000e620008000a00 */
[-C--:B------:R-:W-:Y:S01]  /*2ac0*/  IMAD R15, R15, R27.reuse, RZ ;  /* 0x0000001b0f0f7224 */ /* 0x080fe200078e02ff */
[-C--:B------:R-:W-:Y:S01]  /*2ad0*/  ISETP.GE.AND P4, PT, R6, R27.reuse, PT ;  /* 0x0000001b0600720c */ /* 0x080fe20003f86270 */
[----:B------:R-:W-:Y:S01]  /*2ae0*/  IMAD.MOV.U32 R16, RZ, RZ, R6 ;  /* 0x000000ffff107224 */ /* 0x000fe200078e0006 */
[-C--:B------:R-:W-:Y:S01]  /*2af0*/  ISETP.GE.AND P5, PT, R19, R27.reuse, PT ;  /* 0x0000001b1300720c */ /* 0x080fe20003fa6270 */
[----:B------:R-:W-:Y:S02]  /*2b00*/  IMAD.MOV.U32 R17, RZ, RZ, RZ ;  /* 0x000000ffff117224 */ /* 0x000fe400078e00ff */
[C---:B------:R-:W-:Y:S02]  /*2b10*/  IMAD R15, R14.reuse, UR21, R15 ;  /* 0x000000150e0f7c24 */ /* 0x040fe4000f8e020f */
[----:B------:R-:W-:-:S04]  /*2b20*/  IMAD.WIDE.U32 R16, R14, R27, R16 ;  /* 0x0000001b0e107225 */ /* 0x000fc800078e0010 */
[----:B------:R-:W-:Y:S02]  /*2b30*/  IMAD.IADD R15, R17, 0x1, R15 ;  /* 0x00000001110f7824 */ /* 0x000fe400078e020f */
[----:B------:R-:W2:Y:S01]  /*2b40*/  @!P4 LDC R32, c[0x0][0x3dc] ;  /* 0x0000f700ff20cb82 */ /* 0x000ea20000000800 */
[----:B-1----:R-:W-:-:S04]  /*2b50*/  LEA R14, P0, R16, UR4, 0x1 ;  /* 0x00000004100e7c11 */ /* 0x002fc8000f8008ff */
[----:B------:R-:W-:-:S03]  /*2b60*/  LEA.HI.X R15, R16, UR5, R15, 0x1, P0 ;  /* 0x00000005100f7c11 */ /* 0x000fc600080f0c0f */
[----:B------:R-:W1:Y:S02]  /*2b70*/  @!P5 LDC R31, c[0x0][0x3dc] ;  /* 0x0000f700ff1fdb82 */ /* 0x000e640000000800 */
[----:B------:R-:W3:Y:S04]  /*2b80*/  @!P4 LDG.E.U16.CONSTANT R29, desc[UR18][R14.64] ;  /* 0x000000120e1dc981 */ /* 0x000ee8000c1e9500 */
[----:B------:R-:W4:Y:S01]  /*2b90*/  @!P5 LDG.E.U16.CONSTANT R30, desc[UR18][R14.64+0x2] ;  /* 0x000002120e1ed981 */ /* 0x000f22000c1e9500 */
[----:B------:R-:W-:Y:S02]  /*2ba0*/  ISETP.GE.AND P0, PT, R18, R27, PT ;  /* 0x0000001b1200720c */ /* 0x000fe40003f06270 */
[----:B------:R-:W-:Y:S01]  /*2bb0*/  CS2R R16, SRZ ;  /* 0x0000000000107805 */ /* 0x000fe2000001ff00 */
[----:B---3--:R-:W-:-:S02]  /*2bc0*/  @!P4 IMAD.U32 R29, R29, 0x10000, RZ ;  /* 0x000100001d1dc824 */ /* 0x008fc400078e00ff */
[----:B----4-:R-:W-:Y:S02]  /*2bd0*/  @!P5 IMAD.U32 R30, R30, 0x10000, RZ ;  /* 0x000100001e1ed824 */ /* 0x010fe400078e00ff */
[----:B--2---:R-:W-:Y:S02]  /*2be0*/  @!P4 FMUL R17, R29, R32 ;  /* 0x000000201d11c220 */ /* 0x004fe40000400000 */
[----:B-1----:R-:W-:-:S04]  /*2bf0*/  @!P5 FMUL R16, R30, R31 ;  /* 0x0000001f1e10d220 */ /* 0x002fc80000400000 */
[----:B------:R-:W-:Y:S05]  /*2c00*/  @P0 BRA `(.L_x_108) ;  /* 0x00000000006c0947 */ /* 0x000fea0003800000 */
[----:B------:R-:W2:Y:S01]  /*2c10*/  LDG.E.U16.CONSTANT R14, desc[UR18][R14.64+0x4] ;  /* 0x000004120e0e7981 */ /* 0x000ea2000c1e9500 */
[----:B------:R-:W1:Y:S01]  /*2c20*/  LDCU UR4, c[0x0][0x3dc] ;  /* 0x00007b80ff0477ac */ /* 0x000e620008000800 */
[----:B--2---:R-:W-:-:S04]  /*2c30*/  IMAD.U32 R23, R14, 0x10000, RZ ;  /* 0x000100000e177824 */ /* 0x004fc800078e00ff */
[----:B-1----:R-:W-:Y:S01]  /*2c40*/  FMUL R23, R23, UR4 ;  /* 0x0000000417177c20 */ /* 0x002fe20008400000 */
[----:B------:R-:W-:Y:S06]  /*2c50*/  BRA `(.L_x_108) ;  /* 0x0000000000587947 */ /* 0x000fec0003800000 */
.L_x_107:
[----:B------:R-:W1:Y:S01]  /*2c60*/  LDCU.64 UR4, c[0x0][0x390] ;  /* 0x00007200ff0477ac */ /* 0x000e620008000a00 */
[-C--:B------:R-:W-:Y:S02]  /*2c70*/  IMAD R15, R15, R27.reuse, RZ ;  /* 0x0000001b0f0f7224 */ /* 0x080fe400078e02ff */
[----:B------:R-:W-:Y:S02]  /*2c80*/  IMAD.MOV.U32 R16, RZ, RZ, R6 ;  /* 0x000000ffff107224 */ /* 0x000fe400078e0006 */
[----:B------:R-:W-:Y:S02]  /*2c90*/  IMAD.MOV.U32 R17, RZ, RZ, RZ ;  /* 0x000000ffff117224 */ /* 0x000fe400078e00ff */
[C---:B------:R-:W-:Y:S02]  /*2ca0*/  IMAD R15, R14.reuse, UR21, R15 ;  /* 0x000000150e0f7c24 */ /* 0x040fe4000f8e020f */
[----:B------:R-:W-:-:S05]  /*2cb0*/  IMAD.WIDE.U32 R16, R14, R27, R16 ;  /* 0x0000001b0e107225 */ /* 0x000fca00078e0010 */
[----:B------:R-:W-:Y:S02]  /*2cc0*/  IADD3 R15, PT, PT, R17, R15, RZ ;  /* 0x0000000f110f7210 */ /* 0x000fe40007ffe0ff */
[C---:B-1----:R-:W-:Y:S01]  /*2cd0*/  LEA R14, P0, R16.reuse, UR4, 0x1 ;  /* 0x00000004100e7c11 */ /* 0x042fe2000f8008ff */
[----:B------:R-:W1:Y:S03]  /*2ce0*/  LDCU UR4, c[0x0][0x3dc] ;  /* 0x00007b80ff0477ac */ /* 0x000e660008000800 */
[----:B------:R-:W-:-:S05]  /*2cf0*/  LEA.HI.X R15, R16, UR5, R15, 0x1, P0 ;  /* 0x00000005100f7c11 */ /* 0x000fca00080f0c0f */
[----:B------:R-:W2:Y:S04]  /*2d00*/  LDG.E.U16.CONSTANT R23, desc[UR18][R14.64+0x2] ;  /* 0x000002120e177981 */ /* 0x000ea8000c1e9500 */
[----:B------:R-:W3:Y:S04]  /*2d10*/  LDG.E.U16.CONSTANT R26, desc[UR18][R14.64+0x4] ;  /* 0x000004120e1a7981 */ /* 0x000ee8000c1e9500 */
[----:B------:R-:W4:Y:S04]  /*2d20*/  LDG.E.U16.CONSTANT R17, desc[UR18][R14.64] ;  /* 0x000000120e117981 */ /* 0x000f28000c1e9500 */
[----:B------:R-:W5:Y:S01]  /*2d30*/  LDG.E.U16.CONSTANT R16, desc[UR18][R14.64+0x6] ;  /* 0x000006120e107981 */ /* 0x000f62000c1e9500 */
[----:B--2---:R-:W-:-:S02]  /*2d40*/  IMAD.U32 R23, R23, 0x10000, RZ ;  /* 0x0001000017177824 */ /* 0x004fc400078e00ff */
[----:B---3--:R-:W-:Y:S02]  /*2d50*/  IMAD.U32 R27, R26, 0x10000, RZ ;  /* 0x000100001a1b7824 */ /* 0x008fe400078e00ff */
[----:B----4-:R-:W-:Y:S02]  /*2d60*/  IMAD.U32 R17, R17, 0x10000, RZ ;  /* 0x0001000011117824 */ /* 0x010fe400078e00ff */
[----:B-----5:R-:W-:Y:S02]  /*2d70*/  IMAD.U32 R26, R16, 0x10000, RZ ;  /* 0x00010000101a7824 */ /* 0x020fe400078e00ff */
[----:B-1----:R-:W-:Y:S01]  /*2d80*/  FMUL R16, R23, UR4 ;  /* 0x0000000417107c20 */ /* 0x002fe20008400000 */
[----:B------:R-:W-:Y:S01]  /*2d90*/  FMUL R17, R17, UR4 ;  /* 0x0000000411117c20 */ /* 0x000fe20008400000 */
[----:B------:R-:W-:Y:S01]  /*2da0*/  FMUL R23, R27, UR4 ;  /* 0x000000041b177c20 */ /* 0x000fe20008400000 */
[----:B------:R-:W-:-:S07]  /*2db0*/  FMUL R26, R26, UR4 ;  /* 0x000000041a1a7c20 */ /* 0x000fce0008400000 */
.L_x_108:
[----:B------:R-:W-:Y:S05]  /*2dc0*/  BSYNC.RECONVERGENT B1 ;  /* 0x0000000000017941 */ /* 0x000fea0003800200 */
.L_x_106:
[----:B------:R-:W1:Y:S01]  /*2dd0*/  LDC R27, c[0x0][0x3c8] ;  /* 0x0000f200ff1b7b82 */ /* 0x000e620000000800 */
[----:B------:R-:W2:Y:S01]  /*2de0*/  LDCU.64 UR4, c[0x0][0x3b8] ;  /* 0x00007700ff0477ac */ /* 0x000ea20008000a00 */
        /* <DEDUP_REMOVED lines=9> */
[----:B------:R-:W-:Y:S06]  /*2e80*/  @!P4 BRA `(.L_x_109) ;  /* 0x000000000044c947 */ /* 0x000fec0003800000 */
[-C--:B------:R-:W-:Y:S01]  /*2e90*/  ISETP.GE.AND P0, PT, R6, R27.reuse, PT ;  /* 0x0000001b0600720c */ /* 0x080fe20003f06270 */
[----:B------:R-:W-:Y:S01]  /*2ea0*/  BSSY.RECONVERGENT B1, `(.L_x_110) ;  /* 0x0000006000017945 */ /* 0x000fe20003800200 */
[-C--:B------:R-:W-:Y:S02]  /*2eb0*/  ISETP.GE.AND P4, PT, R19, R27.reuse, PT ;  /* 0x0000001b1300720c */ /* 0x080fe40003f86270 */
[----:B------:R-:W-:-:S09]  /*2ec0*/  ISETP.GE.AND P5, PT, R18, R27, PT ;  /* 0x0000001b1200720c */ /* 0x000fd20003fa6270 */
[----:B------:R-:W-:Y:S05]  /*2ed0*/  @P0 BRA `(.L_x_111) ;  /* 0x0000000000080947 */ /* 0x000fea0003800000 */
[----:B------:R-:W-:-:S05]  /*2ee0*/  FADD R17, R8, R17 ;  /* 0x0000001108117221 */ /* 0x000fca0000000000 */
[----:B------:R1:W-:Y:S02]  /*2ef0*/  REDG.E.ADD.F32.FTZ.RN.STRONG.GPU desc[UR18][R12.64], R17 ;  /* 0x000000110c0079a6 */ /* 0x0003e4000c12f312 */
.L_x_111:
[----:B------:R-:W-:Y:S05]  /*2f00*/  BSYNC.RECONVERGENT B1 ;  /* 0x0000000000017941 */ /* 0x000fea0003800200 */
.L_x_110:
[----:B------:R-:W-:Y:S04]  /*2f10*/  BSSY.RECONVERGENT B1, `(.L_x_112) ;  /* 0x0000004000017945 */ /* 0x000fe80003800200 */
[----:B------:R-:W-:Y:S05]  /*2f20*/  @P4 BRA `(.L_x_113) ;  /* 0x0000000000084947 */ /* 0x000fea0003800000 */
[----:B------:R-:W-:-:S05]  /*2f30*/  FADD R9, R9, R16 ;  /* 0x0000001009097221 */ /* 0x000fca0000000000 */
[----:B------:R2:W-:Y:S02]  /*2f40*/  REDG.E.ADD.F32.FTZ.RN.STRONG.GPU desc[UR18][R12.64+0x4], R9 ;  /* 0x000004090c0079a6 */ /* 0x0005e4000c12f312 */
.L_x_113:
[----:B------:R-:W-:Y:S05]  /*2f50*/  BSYNC.RECONVERGENT B1 ;  /* 0x0000000000017941 */ /* 0x000fea0003800200 */
.L_x_112:
[----:B------:R-:W-:Y:S05]  /*2f60*/  @P5 BRA `(.L_x_105) ;  /* 0x00000000002c5947 */ /* 0x000fea0003800000 */
[----:B------:R-:W-:-:S05]  /*2f70*/  FADD R23, R10, R23 ;  /* 0x000000170a177221 */ /* 0x000fca0000000000 */
[----:B------:R4:W-:Y:S01]  /*2f80*/  REDG.E.ADD.F32.FTZ.RN.STRONG.GPU desc[UR18][R12.64+0x8], R23 ;  /* 0x000008170c0079a6 */ /* 0x0009e2000c12f312 */
[----:B------:R-:W-:Y:S05]  /*2f90*/  BRA `(.L_x_105) ;  /* 0x0000000000207947 */ /* 0x000fea0003800000 */
.L_x_109:
[----:B------:R-:W-:Y:S01]  /*2fa0*/  FADD R17, R8, R17 ;  /* 0x0000001108117221 */ /* 0x000fe20000000000 */
[----:B------:R-:W-:Y:S01]  /*2fb0*/  FADD R9, R9, R16 ;  /* 0x0000001009097221 */ /* 0x000fe20000000000 */
[----:B------:R-:W-:Y:S01]  /*2fc0*/  FADD R23, R10, R23 ;  /* 0x000000170a177221 */ /* 0x000fe20000000000 */
[----:B------:R-:W-:Y:S02]  /*2fd0*/  FADD R11, R11, R26 ;  /* 0x0000001a0b0b7221 */ /* 0x000fe40000000000 */
[----:B------:R2:W-:Y:S04]  /*2fe0*/  REDG.E.ADD.F32.FTZ.RN.STRONG.GPU desc[UR18][R12.64], R17 ;  /* 0x000000110c0079a6 */ /* 0x0005e8000c12f312 */
[----:B------:R2:W-:Y:S04]  /*2ff0*/  REDG.E.ADD.F32.FTZ.RN.STRONG.GPU desc[UR18][R12.64+0x4], R9 ;  /* 0x000004090c0079a6 */ /* 0x0005e8000c12f312 */
[----:B------:R2:W-:Y:S04]  /*3000*/  REDG.E.ADD.F32.FTZ.RN.STRONG.GPU desc[UR18][R12.64+0x8], R23 ;  /* 0x000008170c0079a6 */ /* 0x0005e8000c12f312 */
[----:B------:R2:W-:Y:S02]  /*3010*/  REDG.E.ADD.F32.FTZ.RN.STRONG.GPU desc[UR18][R12.64+0xc], R11 ;  /* 0x00000c0b0c0079a6 */ /* 0x0005e4000c12f312 */
.L_x_105:
[----:B------:R-:W-:Y:S05]  /*3020*/  BSYNC.RECONVERGENT B0 ;  /* 0x0000000000007941 */ /* 0x000fea0003800200 */
.L_x_104:
[----:B------:R-:W-:Y:S06]  /*3030*/  BAR.SYNC.DEFER_BLOCKING 0x0 ;  /* 0x0000000000007b1d */ /* 0x000fec0000010000 */
[----:B------:R-:W5:Y:S02]  /*3040*/  LDCU UR4, c[0x0][0x374] ;  /* 0x00006e80ff0477ac */ /* 0x000f640008000800 */
[----:B-----5:R-:W-:Y:S01]  /*3050*/  UIADD3 UR6, UPT, UPT, UR4, UR6, URZ ;  /* 0x0000000604067290 */ /* 0x020fe2000fffe0ff */
[----:B------:R-:W-:Y:S11]  /*3060*/  BRA `(.L_x_114) ;  /* 0xffffffd000b47947 */ /* 0x000ff6000383ffff */
.L_x_115:
        /* <DEDUP_REMOVED lines=9> */
.L_x_233:


//--------------------- .text._Z28segmented_implicit_gemm_wmmaI6__halfS0_Lb1EEvPKT_S3_S3_PKlS5_PKfPKiPT0_iiiiiiff --------------------------
	.section	.text._Z28segmented_implicit_gemm_wmmaI6__halfS0_Lb1EEvPKT_S3_S3_PKlS5_PKfPKiPT0_iiiiiiff,"ax",@progbits
	.align	128
        .global         _Z28segmented_implicit_gemm_wmmaI6__halfS0_Lb1EEvPKT_S3_S3_PKlS5_PKfPKiPT0_iiiiiiff
        .type           _Z28segmented_implicit_gemm_wmmaI6__halfS0_Lb1EEvPKT_S3_S3_PKlS5_PKfPKiPT0_iiiiiiff,@function
        .size           _Z28segmented_implicit_gemm_wmmaI6__halfS0_Lb1EEvPKT_S3_S3_PKlS5_PKfPKiPT0_iiiiiiff,(.L_x_234 - _Z28segmented_implicit_gemm_wmmaI6__halfS0_Lb1EEvPKT_S3_S3_PKlS5_PKfPKiPT0_iiiiiiff)
        .other          _Z28segmented_implicit_gemm_wmmaI6__halfS0_Lb1EEvPKT_S3_S3_PKlS5_PKfPKiPT0_iiiiiiff,@"STO_CUDA_ENTRY STV_DEFAULT"
_Z28segmented_implicit_gemm_wmmaI6__halfS0_Lb1EEvPKT_S3_S3_PKlS5_PKfPKiPT0_iiiiiiff:
.text._Z28segmented_implicit_gemm_wmmaI6__halfS0_Lb1EEvPKT_S3_S3_PKlS5_PKfPKiPT0_iiiiiiff:
        /* <DEDUP_REMOVED lines=9> */
[----:B------:R-:W2:Y:S01]  /*0090*/  LDCU.64 UR16, c[0x0][0x358] ;  /* 0x00006b00ff1077ac */ /* 0x000ea20008000a00 */
[----:B------:R-:W3:Y:S01]  /*00a0*/  S2R R9, SR_CTAID.X ;  /* 0x0000000000097919 */ /* 0x000ee20000002500 */
[----:B------:R-:W4:Y:S05]  /*00b0*/  LDCU UR12, c[0x0][0x3c8] ;  /* 0x00007900ff0c77ac */ /* 0x000f2a0008000800 */
[----:B------:R-:W4:Y:S01]  /*00c0*/  LDC.64 R6, c[0x0][0x3b0] ;  /* 0x0000ec00ff067b82 */ /* 0x000f220000000a00 */
[----:B------:R-:W4:Y:S01]  /*00d0*/  LDCU.64 UR6, c[0x0][0x3c0] ;  /* 0x00007800ff0677ac */ /* 0x000f220008000a00 */
[----:B------:R-:W4:Y:S06]  /*00e0*/  LDCU UR8, c[0x0][0x3dc] ;  /* 0x00007b80ff0877ac */ /* 0x000f2c0008000800 */
[----:B------:R-:W4:Y:S01]  /*00f0*/  LDC.64 R10, c[0x0][0x390] ;  /* 0x0000e400ff0a7b82 */ /* 0x000f220000000a00 */
[----:B--2---:R2:W5:Y:S01]  /*0100*/  LDG.E.CONSTANT R0, desc[UR16][R4.64] ;  /* 0x0000001004007981 */ /* 0x004562000c1e9900 */
[----:B-1----:R-:W-:Y:S01]  /*0110*/  SHF.R.U32.HI R30, RZ, 0x1, R32 ;  /* 0x00000001ff1e7819 */ /* 0x002fe20000011620 */
[----:B------:R-:W-:-:S05]  /*0120*/  IMAD.SHL.U32 R8, R32, 0x8, RZ ;  /* 0x0000000820087824 */ /* 0x000fca00078e00ff */
[----:B------:R-:W1:Y:S01]  /*0130*/  S2UR UR5, SR_CgaCtaId ;  /* 0x00000000000579c3 */ /* 0x000e620000008800 */
[----:B------:R-:W-:Y:S01]  /*0140*/  LOP3.LUT R31, R32, 0xf, RZ, 0xc0, !PT ;  /* 0x0000000f201f7812 */ /* 0x000fe200078ec0ff */
[----:B---3--:R-:W-:Y:S01]  /*0150*/  IMAD.SHL.U32 R9, R9, 0x10, RZ ;  /* 0x0000001009097824 */ /* 0x008fe200078e00ff */
[----:B------:R-:W-:Y:S01]  /*0160*/  LOP3.LUT R30, R30, 0x8, RZ, 0xc0, !PT ;  /* 0x000000081e1e7812 */ /* 0x000fe200078ec0ff */
[----:B----4-:R3:W5:Y:S01]  /*0170*/  LDG.E.CONSTANT R3, desc[UR16][R6.64+0x4] ;  /* 0x0000041006037981 */ /* 0x010762000c1e9900 */
[----:B------:R-:W-:Y:S01]  /*0180*/  USHF.R.S32.HI UR19, URZ, 0x1f, UR7 ;  /* 0x0000001fff137899 */ /* 0x000fe20008011407 */
[----:B------:R-:W-:Y:S01]  /*0190*/  LOP3.LUT R29, R8, 0x78, RZ, 0xc0, !PT ;  /* 0x00000078081d7812 */ /* 0x000fe200078ec0ff */
[----:B------:R-:W-:Y:S01]  /*01a0*/  UIADD3 UR22, UPT, UPT, UR7, -0x1, URZ ;  /* 0xffffffff07167890 */ /* 0x000fe2000fffe0ff */
[----:B------:R-:W-:Y:S01]  /*01b0*/  LOP3.LUT R26, R30, R9, RZ, 0xfc, !PT ;  /* 0x000000091e1a7212 */ /* 0x000fe200078efcff */
[----:B------:R-:W-:Y:S01]  /*01c0*/  UMOV UR4, 0x400 ;  /* 0x0000040000047882 */ /* 0x000fe20000000000 */
[----:B------:R-:W-:Y:S01]  /*01d0*/  LOP3.LUT R2, R9, 0x8, R8, 0xf8, !PT ;  /* 0x0000000809027812 */ /* 0x000fe200078ef808 */
[----:B------:R-:W-:Y:S01]  /*01e0*/  UIADD3 UR9, UPT, UPT, UR4, 0x540, URZ ;  /* 0x0000054004097890 */ /* 0x000fe2000fffe0ff */
[C---:B------:R-:W-:Y:S01]  /*01f0*/  ISETP.GE.AND P2, PT, R26.reuse, UR12, PT ;  /* 0x0000000c1a007c0c */ /* 0x040fe2000bf46270 */
[----:B------:R-:W-:Y:S01]  /*0200*/  VIADD R24, R26, 0x7 ;  /* 0x000000071a187836 */ /* 0x000fe20000000000 */
[C---:B--2---:R-:W-:Y:S01]  /*0210*/  LOP3.LUT R4, R2.reuse, 0x7, RZ, 0xfc, !PT ;  /* 0x0000000702047812 */ /* 0x044fe200078efcff */
[----:B------:R-:W-:Y:S01]  /*0220*/  UIADD3 UR10, UPT, UPT, UR4, 0x940, URZ ;  /* 0x00000940040a7890 */ /* 0x000fe2000fffe0ff */
[----:B------:R-:W-:Y:S01]  /*0230*/  LOP3.LUT R5, R2, 0x1, RZ, 0xfc, !PT ;  /* 0x0000000102057812 */ /* 0x000fe200078efcff */
[----:B------:R-:W-:Y:S01]  /*0240*/  ULEA.HI UR11, UR22, 0x1, URZ, 0x1c ;  /* 0x00000001160b7891 */ /* 0x000fe2000f8fe0ff */
[----:B------:R-:W-:Y:S01]  /*0250*/  ISETP.GE.AND P0, PT, R4, UR12, PT ;  /* 0x0000000c04007c0c */ /* 0x000fe2000bf06270 */
[----:B------:R-:W-:-:S02]  /*0260*/  USHF.R.S32.HI UR21, URZ, 0x1f, UR12 ;  /* 0x0000001fff157899 */ /* 0x000fc4000801140c */
[----:B------:R-:W-:Y:S01]  /*0270*/  ISETP.GE.AND P1, PT, R5, UR12, PT ;  /* 0x0000000c05007c0c */ /* 0x000fe2000bf26270 */
[----:B------:R-:W-:Y:S01]  /*0280*/  USHF.R.S32.HI UR6, URZ, 0x1f, UR6 ;  /* 0x0000001fff067899 */ /* 0x000fe20008011406 */
[----:B------:R-:W-:Y:S01]  /*0290*/  ISETP.GE.AND P3, PT, R24, UR12, PT ;  /* 0x0000000c18007c0c */ /* 0x000fe2000bf66270 */
[----:B------:R-:W-:Y:S01]  /*02a0*/  ULOP3.LUT UR11, UR11, 0x1ffffffe, URZ, 0xc0, !UPT ;  /* 0x1ffffffe0b0b7892 */ /* 0x000fe2000f8ec0ff */
[----:B------:R-:W-:Y:S01]  /*02b0*/  LOP3.LUT R4, R2, 0x3, RZ, 0xfc, !PT ;  /* 0x0000000302047812 */ /* 0x000fe200078efcff */
[----:B-1----:R-:W-:Y:S01]  /*02c0*/  ULEA UR9, UR5, UR9, 0x18 ;  /* 0x0000000905097291 */ /* 0x002fe2000f8ec0ff */
[----:B------:R-:W-:Y:S01]  /*02d0*/  P2R R38, PR, RZ, 0x2 ;  /* 0x00000002ff267803 */ /* 0x000fe20000000000 */
[----:B------:R-:W-:Y:S01]  /*02e0*/  ULEA UR20, UR5, UR4, 0x18 ;  /* 0x0000000405147291 */ /* 0x000fe2000f8ec0ff */
[C---:B------:R-:W-:Y:S01]  /*02f0*/  ISETP.LT.AND P2, PT, R31.reuse, UR7, !P2 ;  /* 0x000000071f007c0c */ /* 0x040fe2000d741270 */
[----:B------:R-:W-:Y:S01]  /*0300*/  ULEA UR10, UR5, UR10, 0x18 ;  /* 0x0000000a050a7291 */ /* 0x000fe2000f8ec0ff */
[----:B------:R-:W-:Y:S01]  /*0310*/  ISETP.GE.OR P3, PT, R31, UR7, P3 ;  /* 0x000000071f007c0c */ /* 0x000fe20009f66670 */
[----:B------:R-:W1:Y:S01]  /*0320*/  S2UR UR7, SR_CTAID.Y ;  /* 0x00000000000779c3 */ /* 0x000e620000002600 */
[----:B------:R-:W-:Y:S01]  /*0330*/  ISETP.GE.AND P1, PT, R4, UR12, PT ;  /* 0x0000000c04007c0c */ /* 0x000fe2000bf26270 */
[----:B------:R-:W-:Y:S01]  /*0340*/  IMAD.SHL.U32 R4, R32, 0x20, RZ ;  /* 0x0000002020047824 */ /* 0x000fe200078e00ff */
[----:B---3--:R-:W-:-:S02]  /*0350*/  LOP3.LUT R6, R2, 0x2, RZ, 0xfc, !PT ;  /* 0x0000000202067812 */ /* 0x008fc400078efcff */
[----:B------:R-:W-:Y:S02]  /*0360*/  P2R R39, PR, RZ, 0x1 ;  /* 0x00000001ff277803 */ /* 0x000fe40000000000 */
[----:B------:R-:W-:Y:S02]  /*0370*/  ISETP.GE.AND P0, PT, R6, UR12, PT ;  /* 0x0000000c06007c0c */ /* 0x000fe4000bf06270 */
[----:B------:R-:W-:Y:S02]  /*0380*/  LOP3.LUT R27, R4, 0x1e0, RZ, 0xc0, !PT ;  /* 0x000001e0041b7812 */ /* 0x000fe400078ec0ff */
[----:B------:R-:W-:Y:S02]  /*0390*/  P2R R36, PR, RZ, 0x2 ;  /* 0x00000002ff247803 */ /* 0x000fe40000000000 */
[----:B------:R-:W-:Y:S01]  /*03a0*/  FSETP.NEU.AND P1, PT, RZ, UR8, PT ;  /* 0x00000008ff007c0b */ /* 0x000fe2000bf2d000 */
[----:B------:R-:W-:Y:S01]  /*03b0*/  UIADD3 UR8, UPT, UPT, UR4, 0x140, URZ ;  /* 0x0000014004087890 */ /* 0x000fe2000fffe0ff */
[----:B------:R-:W-:-:S02]  /*03c0*/  P2R R37, PR, RZ, 0x1 ;  /* 0x00000001ff257803 */ /* 0x000fc40000000000 */
[----:B------:R-:W-:Y:S01]  /*03d0*/  LOP3.LUT R27, R27, 0x10, R32, 0xf8, !PT ;  /* 0x000000101b1b7812 */ /* 0x000fe200078ef820 */
[----:B------:R-:W-:Y:S01]  /*03e0*/  ULEA UR8, UR5, UR8, 0x18 ;  /* 0x0000000805087291 */ /* 0x000fe2000f8ec0ff */
[----:B------:R-:W-:Y:S02]  /*03f0*/  ISETP.NE.U32.AND P0, PT, R10, RZ, PT ;  /* 0x000000ff0a00720c */ /* 0x000fe40003f05070 */
[----:B------:R-:W-:Y:S01]  /*0400*/  LOP3.LUT R32, R32, 0x1f, RZ, 0xc0, !PT ;  /* 0x0000001f20207812 */ /* 0x000fe200078ec0ff */
[C---:B------:R-:W-:Y:S01]  /*0410*/  VIADD R6, R27.reuse, UR9 ;  /* 0x000000091b067c36 */ /* 0x040fe20008000000 */
[C---:B------:R-:W-:Y:S01]  /*0420*/  LOP3.LUT R7, R2.reuse, 0x4, RZ, 0xfc, !PT ;  /* 0x0000000402077812 */ /* 0x040fe200078efcff */
[----:B------:R-:W-:Y:S01]  /*0430*/  VIADD R25, R27, UR8 ;  /* 0x000000081b197c36 */ /* 0x000fe20008000000 */
[C---:B------:R-:W-:Y:S02]  /*0440*/  LOP3.LUT R8, R2.reuse, 0x5, RZ, 0xfc, !PT ;  /* 0x0000000502087812 */ /* 0x040fe400078efcff */
[----:B------:R-:W-:-:S02]  /*0450*/  LOP3.LUT R9, R2, 0x6, RZ, 0xfc, !PT ;  /* 0x0000000602097812 */ /* 0x000fc400078efcff */
[----:B------:R-:W-:Y:S02]  /*0460*/  LOP3.LUT R5, R4, 0x20, RZ, 0xc0, !PT ;  /* 0x0000002004057812 */ /* 0x000fe400078ec0ff */
[----:B------:R-:W-:Y:S02]  /*0470*/  ISETP.NE.AND.EX P1, PT, R11, RZ, P1, P0 ;  /* 0x000000ff0b00720c */ /* 0x000fe40000f25300 */
[----:B------:R-:W-:Y:S02]  /*0480*/  SHF.R.U32.HI R4, RZ, 0x1, R32 ;  /* 0x00000001ff047819 */ /* 0x000fe40000011620 */
[----:B------:R-:W-:Y:S02]  /*0490*/  ISETP.GE.AND P5, PT, R7, UR12, PT ;  /* 0x0000000c07007c0c */ /* 0x000fe4000bfa6270 */
[----:B------:R-:W-:Y:S01]  /*04a0*/  ISETP.GE.AND P4, PT, R8, UR12, PT ;  /* 0x0000000c08007c0c */ /* 0x000fe2000bf86270 */
[----:B------:R-:W-:Y:S01]  /*04b0*/  IMAD R5, R4, 0x40, R5 ;  /* 0x0000004004057824 */ /* 0x000fe200078e0205 */
[----:B------:R-:W-:-:S02]  /*04c0*/  ISETP.GE.AND P0, PT, R9, UR12, PT ;  /* 0x0000000c09007c0c */ /* 0x000fc4000bf06270 */
[----:B------:R-:W-:Y:S02]  /*04d0*/  LOP3.LUT R28, R30, 0x7, RZ, 0xfc, !PT ;  /* 0x000000071e1c7812 */ /* 0x000fe400078efcff */
[----:B------:R-:W-:Y:S02]  /*04e0*/  P2R R35, PR, RZ, 0x20 ;  /* 0x00000020ff237803 */ /* 0x000fe40000000000 */
[----:B------:R-:W-:Y:S02]  /*04f0*/  P2R R33, PR, RZ, 0x1 ;  /* 0x00000001ff217803 */ /* 0x000fe40000000000 */
[----:B-1----:R-:W-:-:S07]  /*0500*/  P2R R34, PR, RZ, 0x10 ;  /* 0x00000010ff227803 */ /* 0x002fce0000000000 */
.L_x_178:
[--C-:B-1---5:R-:W-:Y:S01]  /*0510*/  IADD3 R7, PT, PT, R3, 0xf, -R0.reuse ;  /* 0x0000000f03077810 */ /* 0x122fe20007ffe800 */
[----:B------:R-:W-:Y:S01]  /*0520*/  IMAD.MOV.U32 R12, RZ, RZ, R0 ;  /* 0x000000ffff0c7224 */ /* 0x000fe200078e0000 */
[----:B------:R-:W-:Y:S01]  /*0530*/  CS2R R10, SRZ ;  /* 0x00000000000a7805 */ /* 0x000fe2000001ff00 */
[----:B------:R-:W-:Y:S01]  /*0540*/  IMAD.MOV.U32 R9, RZ, RZ, R3 ;  /* 0x000000ffff097224 */ /* 0x000fe200078e0003 */
[----:B------:R-:W-:-:S04]  /*0550*/  SHF.R.S32.HI R8, RZ, 0x1f, R7 ;  /* 0x0000001fff087819 */ /* 0x000fc80000011407 */
[----:B------:R-:W-:Y:S01]  /*0560*/  LEA.HI R8, R8, R7, RZ, 0x4 ;  /* 0x0000000708087211 */ /* 0x000fe200078f20ff */
[----:B------:R-:W-:-:S03]  /*0570*/  IMAD.U32 R7, RZ, RZ, UR7 ;  /* 0x00000007ff077e24 */ /* 0x000fc6000f8e00ff */
[----:B------:R-:W-:-:S04]  /*0580*/  SHF.R.S32.HI R8, RZ, 0x4, R8 ;  /* 0x00000004ff087819 */ /* 0x000fc80000011408 */
[----:B------:R-:W-:-:S13]  /*0590*/  ISETP.LE.AND P0, PT, R8, UR7, PT ;  /* 0x0000000708007c0c */ /* 0x000fda000bf03270 */
[----:B--2---:R-:W-:Y:S05]  /*05a0*/  @!P0 BRA `(.L_x_116) ;  /* 0x0000000000508947 */ /* 0x004fea0003800000 */
[----:B------:R-:W-:Y:S01]  /*05b0*/  IMAD.MOV.U32 R12, RZ, RZ, R8 ;  /* 0x000000ffff0c7224 */ /* 0x000fe200078e0008 */
[----:B------:R-:W1:Y:S06]  /*05c0*/  LDCU UR4, c[0x0][0x3d4] ;  /* 0x00007a80ff0477ac */ /* 0x000e6c0008000800 */
.L_x_117:
[----:B------:R-:W-:-:S05]  /*05d0*/  VIADD R15, R10, 0x1 ;  /* 0x000000010a0f7836 */ /* 0x000fca0000000000 */
[----:B-1----:R-:W-:-:S13]  /*05e0*/  ISETP.NE.AND P0, PT, R15, UR4, PT ;  /* 0x000000040f007c0c */ /* 0x002fda000bf05270 */
[----:B------:R-:W-:Y:S05]  /*05f0*/  @!P0 EXIT ;  /* 0x000000000000894d */ /* 0x000fea0003800000 */
[----:B------:R-:W1:Y:S02]  /*0600*/  LDC.64 R8, c[0x0][0x3b0] ;  /* 0x0000ec00ff087b82 */ /* 0x000e640000000a00 */
[----:B-1----:R-:W-:-:S05]  /*0610*/  IMAD.WIDE.U32 R8, R15, 0x4, R8 ;  /* 0x000000040f087825 */ /* 0x002fca00078e0008 */
[----:B------:R-:W2:Y:S04]  /*0620*/  LDG.E.CONSTANT R13, desc[UR16][R8.64] ;  /* 0x00000010080d7981 */ /* 0x000ea8000c1e9900 */
[----:B------:R-:W2:Y:S01]  /*0630*/  LDG.E.CONSTANT R14, desc[UR16][R8.64+0x4] ;  /* 0x00000410080e7981 */ /* 0x000ea2000c1e9900 */
[----:B------:R-:W-:Y:S01]  /*0640*/  IMAD.IADD R7, R7, 0x1, -R12 ;  /* 0x0000000107077824 */ /* 0x000fe200078e0a0c */
[----:B--2---:R-:W-:-:S04]  /*0650*/  IADD3 R10, PT, PT, R14, 0xf, -R13 ;  /* 0x0000000f0e0a7810 */ /* 0x004fc80007ffe80d */
[----:B------:R-:W-:-:S04]  /*0660*/  SHF.R.S32.HI R11, RZ, 0x1f, R10 ;  /* 0x0000001fff0b7819 */ /* 0x000fc8000001140a */
[----:B------:R-:W-:Y:S01]  /*0670*/  LEA.HI R11, R11, R10, RZ, 0x4 ;  /* 0x0000000a0b0b7211 */ /* 0x000fe200078f20ff */
[----:B------:R-:W-:-:S03]  /*0680*/  IMAD.MOV.U32 R10, RZ, RZ, R15 ;  /* 0x000000ffff0a7224 */ /* 0x000fc600078e000f */
[----:B------:R-:W-:Y:S01]  /*0690*/  SHF.R.S32.HI R12, RZ, 0x4, R11 ;  /* 0x00000004ff0c7819 */ /* 0x000fe2000001140b */
[----:B------:R-:W-:-:S03]  /*06a0*/  IMAD.MOV.U32 R11, RZ, RZ, RZ ;  /* 0x000000ffff0b7224 */ /* 0x000fc600078e00ff */
[----:B------:R-:W-:-:S13]  /*06b0*/  ISETP.GE.AND P0, PT, R7, R12, PT ;  /* 0x0000000c0700720c */ /* 0x000fda0003f06270 */
[----:B------:R-:W-:Y:S05]  /*06c0*/  @P0 BRA `(.L_x_117) ;  /* 0xfffffffc00c00947 */ /* 0x000fea000383ffff */
[----:B------:R-:W-:Y:S02]  /*06d0*/  IMAD.MOV.U32 R12, RZ, RZ, R13 ;  /* 0x000000ffff0c7224 */ /* 0x000fe400078e000d */
[----:B------:R-:W-:-:S07]  /*06e0*/  IMAD.MOV.U32 R9, RZ, RZ, R14 ;  /* 0x000000ffff097224 */ /* 0x000fce00078e000e */
.L_x_116:
[----:B------:R-:W-:Y:S01]  /*06f0*/  ISETP.GT.U32.AND P0, PT, R32, 0xf, PT ;  /* 0x0000000f2000780c */ /* 0x000fe20003f04070 */
[----:B------:R-:W-:Y:S01]  /*0700*/  BSSY.RECONVERGENT B0, `(.L_x_118) ;  /* 0x0000023000007945 */ /* 0x000fe20003800200 */
[----:B------:R-:W-:-:S11]  /*0710*/  IMAD R7, R7, 0x10, R12 ;  /* 0x0000001007077824 */ /* 0x000fd600078e020c */
        /* <DEDUP_REMOVED lines=9> */
[----:B------:R1:W2:Y:S01]  /*07b0*/  @P0 LDG.E.64.CONSTANT R16, desc[UR16][R18.64] ;  /* 0x0000001012100981 */ /* 0x0002a2000c1e9b00 */
[----:B------:R-:W-:Y:S01]  /*07c0*/  ISETP.GT.AND P0, PT, R12, R15, PT ;  /* 0x0000000f0c00720c */ /* 0x000fe20003f04270 */
[----:B------:R-:W-:Y:S02]  /*07d0*/  IMAD.MOV.U32 R14, RZ, RZ, -0x1 ;  /* 0xffffffffff0e7424 */ /* 0x000fe400078e00ff */
[----:B------:R-:W-:-:S10]  /*07e0*/  IMAD.MOV.U32 R20, RZ, RZ, RZ ;  /* 0x000000ffff147224 */ /* 0x000fd400078e00ff */
[----:B------:R-:W3:Y:S08]  /*07f0*/  @P0 LDC.64 R12, c[0x0][0x3a0] ;  /* 0x0000e800ff0c0b82 */ /* 0x000ef00000000a00 */
[----:B------:R-:W4:Y:S01]  /*0800*/  @P0 LDC.64 R8, c[0x0][0x3a8] ;  /* 0x0000ea00ff080b82 */ /* 0x000f220000000a00 */
[----:B---3--:R-:W-:-:S04]  /*0810*/  @P0 IMAD.WIDE R12, R15, 0x8, R12 ;  /* 0x000000080f0c0825 */ /* 0x008fc800078e020c */
[----:B----4-:R-:W-:-:S04]  /*0820*/  @P0 IMAD.WIDE R8, R15, 0x4, R8 ;  /* 0x000000040f080825 */ /* 0x010fc800078e0208 */
[----:B------:R-:W-:Y:S01]  /*0830*/  IMAD.MOV.U32 R15, RZ, RZ, -0x1 ;  /* 0xffffffffff0f7424 */ /* 0x000fe200078e00ff */
[----:B------:R-:W3:Y:S05]  /*0840*/  @P0 LDG.E.CONSTANT R20, desc[UR16][R8.64] ;  /* 0x0000001008140981 */ /* 0x000eea000c1e9900 */
[----:B------:R4:W5:Y:S01]  /*0850*/  @P0 LDG.E.64.CONSTANT R14, desc[UR16][R12.64] ;  /* 0x000000100c0e0981 */ /* 0x000962000c1e9b00 */
[----:B------:R-:W1:Y:S01]  /*0860*/  S2UR UR13, SR_CgaCtaId ;  /* 0x00000000000d79c3 */ /* 0x000e620000008800 */
[----:B------:R-:W-:Y:S02]  /*0870*/  UMOV UR12, 0x400 ;  /* 0x00000400000c7882 */ /* 0x000fe40000000000 */
[----:B------:R-:W-:-:S02]  /*0880*/  UIADD3 UR4, UPT, UPT, UR12, 0x80, URZ ;  /* 0x000000800c047890 */ /* 0x000fc4000fffe0ff */
[----:B------:R-:W-:Y:S02]  /*0890*/  UIADD3 UR5, UPT, UPT, UR12, 0x100, URZ ;  /* 0x000001000c057890 */ /* 0x000fe4000fffe0ff */
[----:B-1----:R-:W-:Y:S02]  /*08a0*/  ULEA UR12, UR13, UR12, 0x18 ;  /* 0x0000000c0d0c7291 */ /* 0x002fe4000f8ec0ff */
[----:B------:R-:W-:Y:S02]  /*08b0*/  ULEA UR4, UR13, UR4, 0x18 ;  /* 0x000000040d047291 */ /* 0x000fe4000f8ec0ff */
[----:B------:R-:W-:Y:S02]  /*08c0*/  ULEA UR5, UR13, UR5, 0x18 ;  /* 0x000000050d057291 */ /* 0x000fe4000f8ec0ff */
[C---:B------:R-:W-:Y:S02]  /*08d0*/  LEA R19, R32.reuse, UR12, 0x3 ;  /* 0x0000000c20137c11 */ /* 0x040fe4000f8e18ff */
[----:B------:R-:W-:-:S02]  /*08e0*/  LEA R21, R32, UR4, 0x3 ;  /* 0x0000000420157c11 */ /* 0x000fc4000f8e18ff */
[----:B----4-:R-:W-:Y:S01]  /*08f0*/  LEA R13, R32, UR5, 0x2 ;  /* 0x00000005200d7c11 */ /* 0x010fe2000f8e10ff */
[----:B--2---:R1:W-:Y:S04]  /*0900*/  STS.64 [R19], R16 ;  /* 0x0000001013007388 */ /* 0x0043e80000000a00 */
[----:B-----5:R1:W-:Y:S04]  /*0910*/  STS.64 [R21], R14 ;  /* 0x0000000e15007388 */ /* 0x0203e80000000a00 */
[----:B---3--:R1:W-:Y:S02]  /*0920*/  STS [R13], R20 ;  /* 0x000000140d007388 */ /* 0x0083e40000000800 */
.L_x_119:
[----:B------:R-:W-:Y:S05]  /*0930*/  BSYNC.RECONVERGENT B0 ;  /* 0x0000000000007941 */ /* 0x000fea0003800200 */
.L_x_118:
[----:B------:R-:W2:Y:S01]  /*0940*/  LDCU.64 UR24, c[0x0][0x3c0] ;  /* 0x00007800ff1877ac */ /* 0x000ea20008000a00 */
[----:B------:R-:W3:Y:S01]  /*0950*/  LDC.64 R8, c[0x0][0x388] ;  /* 0x0000e200ff087b82 */ /* 0x000ee20000000a00 */
[----:B------:R-:W-:Y:S01]  /*0960*/  BSSY.RECONVERGENT B0, `(.L_x_120) ;  /* 0x0000025000007945 */ /* 0x000fe20003800200 */
[----:B------:R-:W4:Y:S01]  /*0970*/  LDCU UR14, c[0x0][0x3c8] ;  /* 0x00007900ff0e77ac */ /* 0x000f220008000800 */
[----:B--2---:R-:W-:Y:S02]  /*0980*/  UIMAD UR4, UR21, UR25, URZ ;  /* 0x00000019150472a4 */ /* 0x004fe4000f8e02ff */
[----:B----4-:R-:W-:Y:S02]  /*0990*/  UIMAD.WIDE.U32 UR12, UR14, UR25, URZ ;  /* 0x000000190e0c72a5 */ /* 0x010fe4000f8e00ff */
[----:B------:R-:W-:-:S04]  /*09a0*/  UIMAD UR4, UR19, UR14, UR4 ;  /* 0x0000000e130472a4 */ /* 0x000fc8000f8e0204 */
[----:B------:R-:W-:Y:S01]  /*09b0*/  UIADD3 UR4, UPT, UPT, UR13, UR4, URZ ;  /* 0x000000040d047290 */ /* 0x000fe2000fffe0ff */
[----:B-1----:R-:W-:-:S05]  /*09c0*/  IMAD.WIDE.U32 R12, R10, UR12, RZ ;  /* 0x0000000c0a0c7c25 */ /* 0x002fca000f8e00ff */
[----:B------:R-:W-:Y:S01]  /*09d0*/  IMAD R15, R10, UR4, RZ ;  /* 0x000000040a0f7c24 */ /* 0x000fe2000f8e02ff */
[----:B------:R-:W-:Y:S01]  /*09e0*/  BAR.SYNC.DEFER_BLOCKING 0x0 ;  /* 0x0000000000007b1d */ /* 0x000fe20000010000 */
[----:B---3--:R-:W-:Y:S01]  /*09f0*/  LEA R40, P0, R12, R8, 0x1 ;  /* 0x000000080c287211 */ /* 0x008fe200078008ff */
[----:B------:R-:W-:Y:S02]  /*0a00*/  @!P3 IMAD.MOV.U32 R8, RZ, RZ, R26 ;  /* 0x000000ffff08b224 */ /* 0x000fe400078e001a */
[----:B------:R-:W-:-:S04]  /*0a10*/  IMAD R15, R11, UR12, R15 ;  /* 0x0000000c0b0f7c24 */ /* 0x000fc8000f8e020f */
[----:B------:R-:W-:Y:S02]  /*0a20*/  IMAD.IADD R15, R13, 0x1, R15 ;  /* 0x000000010d0f7824 */ /* 0x000fe400078e020f */
[----:B------:R-:W-:-:S03]  /*0a30*/  @!P3 IMAD R13, R31, UR21, RZ ;  /* 0x000000151f0dbc24 */ /* 0x000fc6000f8e02ff */
[----:B------:R-:W-:Y:S01]  /*0a40*/  LEA.HI.X R41, R12, R9, R15, 0x1, P0 ;  /* 0x000000090c297211 */ /* 0x000fe200000f0c0f */
[----:B------:R-:W-:Y:S01]  /*0a50*/  @!P3 IMAD.MOV.U32 R9, RZ, RZ, RZ ;  /* 0x000000ffff09b224 */ /* 0x000fe200078e00ff */
[----:B------:R-:W-:Y:S01]  /*0a60*/  CS2R R14, SRZ ;  /* 0x00000000000e7805 */ /* 0x000fe2000001ff00 */
[----:B------:R-:W-:-:S04]  /*0a70*/  @!P3 IMAD.WIDE.U32 R8, R31, UR14, R8 ;  /* 0x0000000e1f08bc25 */ /* 0x000fc8000f8e0008 */
[----:B------:R-:W-:Y:S01]  /*0a80*/  @!P3 IMAD.IADD R13, R9, 0x1, R13 ;  /* 0x00000001090db824 */ /* 0x000fe200078e020d */
[C---:B------:R-:W-:Y:S01]  /*0a90*/  @!P3 LEA R12, P0, R8.reuse, R40, 0x1 ;  /* 0x00000028080cb211 */ /* 0x040fe200078008ff */
[----:B------:R-:W1:Y:S03]  /*0aa0*/  LDS.64 R10, [R29+UR20] ;  /* 0x000000141d0a7984 */ /* 0x000e660008000a00 */
[----:B------:R-:W-:Y:S02]  /*0ab0*/  @!P3 LEA.HI.X R13, R8, R41, R13, 0x1, P0 ;  /* 0x00000029080db211 */ /* 0x000fe400000f0c0d */
        /* <DEDUP_REMOVED lines=14> */
[----:B------:R-:W-:-:S13]  /*0ba0*/  ISETP.GE.AND P0, PT, R28, UR25, PT ;  /* 0x000000191c007c0c */ /* 0x000fda000bf06270 */
.L_x_121:
[----:B------:R-:W-:Y:S05]  /*0bb0*/  BSYNC.RECONVERGENT B0 ;  /* 0x0000000000007941 */ /* 0x000fea0003800200 */
.L_x_120:
[----:B------:R-:W-:Y:S01]  /*0bc0*/  IMAD.MOV.U32 R10, RZ, RZ, R14 ;  /* 0x000000ffff0a7224 */ /* 0x000fe200078e000e */
[----:B------:R-:W-:Y:S01]  /*0bd0*/  @!P3 SEL R8, R12, RZ, P2 ;  /* 0x000000ff0c08b207 */ /* 0x000fe20001000000 */
[----:B------:R-:W-:Y:S01]  /*0be0*/  IMAD.MOV.U32 R11, RZ, RZ, R15 ;  /* 0x000000ffff0b7224 */ /* 0x000fe200078e000f */
[----:B------:R-:W-:Y:S01]  /*0bf0*/  @!P3 SEL R9, R13, RZ, P2 ;  /* 0x000000ff0d09b207 */ /* 0x000fe20001000000 */
[----:B------:R-:W-:Y:S01]  /*0c00*/  UISETP.GE.AND UP0, UPT, UR25, 0x1, UPT ;  /* 0x000000011900788c */ /* 0x000fe2000bf06270 */
        /* <DEDUP_REMOVED lines=14> */
[----:B---3--:R-:W-:Y:S01]  /*0cf0*/  CS2R R8, SRZ ;  /* 0x0000000000087805 */ /* 0x008fe2000001ff00 */
        /* <DEDUP_REMOVED lines=17> */
.L_x_138:
[----:B------:R-:W-:Y:S01]  /*0e10*/  UIADD3 UR12, UPT, UPT, UR4, 0x10, URZ ;  /* 0x00000010040c7890 */ /* 0x000fe2000fffe0ff */
[----:B-1----:R-:W-:Y:S01]  /*0e20*/  UMOV UR25, UR18 ;  /* 0x0000001200197c82 */ /* 0x002fe20008000000 */
[----:B------:R-:W-:Y:S02]  /*0e30*/  UIADD3 UR5, UPT, UPT, UR5, 0x2, URZ ;  /* 0x0000000205057890 */ /* 0x000fe4000fffe0ff */
[----:B------:R-:W-:Y:S02]  /*0e40*/  UISETP.GE.AND UP1, UPT, UR12, UR25, UPT ;  /* 0x000000190c00728c */ /* 0x000fe4000bf26270 */
[----:B------:R-:W-:Y:S01]  /*0e50*/  UISETP.NE.AND UP0, UPT, UR5, UR11, UPT ;  /* 0x0000000b0500728c */ /* 0x000fe2000bf05270 */
[----:B------:R-:W-:-:S06]  /*0e60*/  UMOV UR14, UR4 ;  /* 0x00000004000e7c82 */ /* 0x000fcc0008000000 */
[----:B------:R-:W-:Y:S05]  /*0e70*/  BRA.U UP1, `(.L_x_124) ;  /* 0x0000000101d07547 */ /* 0x000fea000b800000 */
        /* <DEDUP_REMOVED lines=19> */
[----:B------:R-:W-:Y:S02]  /*0fb0*/  IMAD.X R23, RZ, RZ, R16, P0 ;  /* 0x000000ffff177224 */ /* 0x000fe400000e0610 */
[----:B------:R-:W-:-:S05]  /*0fc0*/  VIADD R16, R28, UR12 ;  /* 0x0000000c1c107c36 */ /* 0x000fca0008000000 */
[----:B------:R-:W-:-:S13]  /*0fd0*/  ISETP.GE.AND P0, PT, R16, UR25, PT ;  /* 0x0000001910007c0c */ /* 0x000fda000bf06270 */
.L_x_126:
[----:B--2-4-:R-:W-:Y:S05]  /*0fe0*/  BSYNC.RECONVERGENT B0 ;  /* 0x0000000000007941 */ /* 0x014fea0003800200 */
.L_x_125:
        /* <DEDUP_REMOVED lines=26> */
.L_x_128:
[----:B------:R2:W-:Y:S02]  /*1190*/  STS.128 [R27+UR9+0x200], RZ ;  /* 0x000200ff1b007988 */ /* 0x0005e40008000c09 */
.L_x_129:
[----:B------:R-:W-:Y:S05]  /*11a0*/  BSYNC.RECONVERGENT B0 ;  /* 0x0000000000007941 */ /* 0x000fea0003800200 */
.L_x_127:
[----:B------:R-:W0:Y:S02]  /*11b0*/  LDGDEPBAR ;  /* 0x00000000000079af */ /* 0x000e240000000000 */
.L_x_124:
[----:B------:R-:W1:Y:S01]  /*11c0*/  S2R R18, SR_LANEID ;  /* 0x0000000000127919 */ /* 0x000e620000000000 */
[----:B------:R-:W5:Y:S01]  /*11d0*/  S2UR UR15, SR_CgaCtaId ;  /* 0x00000000000f79c3 */ /* 0x000f620000008800 */
[----:B------:R-:W-:Y:S02]  /*11e0*/  UMOV UR12, 0x400 ;  /* 0x00000400000c7882 */ /* 0x000fe40000000000 */
[----:B------:R-:W-:Y:S02]  /*11f0*/  UIADD3 UR13, UPT, UPT, UR12, 0x140, URZ ;  /* 0x000001400c0d7890 */ /* 0x000fe4000fffe0ff */
[----:B------:R-:W-:Y:S02]  /*1200*/  UIADD3 UR12, UPT, UPT, UR12, 0x540, URZ ;  /* 0x000005400c0c7890 */ /* 0x000fe4000fffe0ff */
[----:B-----5:R-:W-:Y:S02]  /*1210*/  ULEA UR13, UR15, UR13, 0x18 ;  /* 0x0000000d0f0d7291 */ /* 0x020fe4000f8ec0ff */
[----:B------:R-:W-:Y:S01]  /*1220*/  ULEA UR15, UR15, UR12, 0x18 ;  /* 0x0000000c0f0f7291 */ /* 0x000fe2000f8ec0ff */
[----:B-1----:R-:W-:-:S02]  /*1230*/  SHF.R.U32.HI R16, RZ, 0x3, R18 ;  /* 0x00000003ff107819 */ /* 0x002fc40000011612 */
[----:B------:R-:W-:-:S03]  /*1240*/  LOP3.LUT R17, R18, 0x7, RZ, 0xc0, !PT ;  /* 0x0000000712117812 */ /* 0x000fc600078ec0ff */
[----:B------:R-:W-:Y:S01]  /*1250*/  IMAD.SHL.U32 R20, R16, 0x8, RZ ;  /* 0x0000000810147824 */ /* 0x000fe200078e00ff */
[----:B------:R-:W-:-:S04]  /*1260*/  SHF.R.U32.HI R16, RZ, 0x4, R18 ;  /* 0x00000004ff107819 */ /* 0x000fc80000011612 */
[----:B------:R-:W-:Y:S01]  /*1270*/  LOP3.LUT R17, R20, 0x8, R17, 0xe2, !PT ;  /* 0x0000000814117812 */ /* 0x000fe200078ee211 */
[----:B------:R-:W-:-:S04]  /*1280*/  IMAD.SHL.U32 R16, R16, 0x8, RZ ;  /* 0x0000000810107824 */ /* 0x000fc800078e00ff */
[----:B------:R-:W-:-:S05]  /*1290*/  IMAD R42, R17, 0x10, R16 ;  /* 0x00000010112a7824 */ /* 0x000fca00078e0210 */
[C---:B------:R-:W-:Y:S02]  /*12a0*/  LEA R16, R42.reuse, UR13, 0x1 ;  /* 0x0000000d2a107c11 */ /* 0x040fe4000f8e08ff */
[----:B------:R-:W-:-:S04]  /*12b0*/  LEA R20, R42, UR15, 0x1 ;  /* 0x0000000f2a147c11 */ /* 0x000fc8000f8e08ff */
[----:B------:R-:W-:Y:S04]  /*12c0*/  LDSM.16.M88.4 R16, [R16] ;  /* 0x000000001010783b */ /* 0x000fe80000000200 */
[----:B------:R-:W1:Y:S02]  /*12d0*/  LDSM.16.MT88.4 R20, [R20] ;  /* 0x000000001414783b */ /* 0x000e640000004200 */
[C---:B-1----:R-:W-:Y:S08]  /*12e0*/  HMMA.16816.F32 R8, R16.reuse, R20, R8 ;  /* 0x000000141008723c */ /* 0x042ff00000001808 */
[----:B------:R-:W-:Y:S01]  /*12f0*/  HMMA.16816.F32 R12, R16, R22, R12 ;  /* 0x00000016100c723c */ /* 0x000fe2000000180c */
[----:B------:R-:W-:-:S04]  /*1300*/  NOP ;  /* 0x0000000000007918 */ /* 0x000fc80000000000 */
[----:B------:R-:W-:-:S15]  /*1310*/  BRA.U UP1, `(.L_x_130) ;  /* 0x0000000101047547 */ /* 0x000fde000b800000 */
[----:B------:R-:W-:-:S04]  /*1320*/  DEPBAR.LE SB0, 0x0 ;  /* 0x000080000000791a */ /* 0x000fc80000000000 */
.L_x_130:
[----:B------:R-:W-:Y:S01]  /*1330*/  BAR.SYNC.DEFER_BLOCKING 0x0 ;  /* 0x0000000000007b1d */ /* 0x000fe20000010000 */
[----:B------:R-:W-:-:S04]  /*1340*/  UIADD3 UR4, UPT, UPT, UR4, 0x20, URZ ;  /* 0x0000002004047890 */ /* 0x000fc8000fffe0ff */
[----:B------:R-:W-:-:S09]  /*1350*/  UISETP.GE.AND UP1, UPT, UR4, UR25, UPT ;  /* 0x000000190400728c */ /* 0x000fd2000bf26270 */
        /* <DEDUP_REMOVED lines=23> */
.L_x_133:
[----:B--2-4-:R-:W-:Y:S05]  /*14d0*/  BSYNC.RECONVERGENT B0 ;  /* 0x0000000000007941 */ /* 0x014fea0003800200 */
.L_x_132:
        /* <DEDUP_REMOVED lines=26> */
.L_x_135:
[----:B------:R1:W-:Y:S02]  /*1680*/  STS.128 [R27+UR9], RZ ;  /* 0x000000ff1b007988 */ /* 0x0003e40008000c09 */
.L_x_136:
[----:B------:R-:W-:Y:S05]  /*1690*/  BSYNC.RECONVERGENT B0 ;  /* 0x0000000000007941 */ /* 0x000fea0003800200 */
.L_x_134:
[----:B------:R-:W0:Y:S02]  /*16a0*/  LDGDEPBAR ;  /* 0x00000000000079af */ /* 0x000e240000000000 */
.L_x_131:
[----:B------:R-:W-:Y:S02]  /*16b0*/  UIADD3 UR12, UPT, UPT, UR13, 0x200, URZ ;  /* 0x000002000d0c7890 */ /* 0x000fe4000fffe0ff */
[----:B------:R-:W-:Y:S02]  /*16c0*/  UIADD3 UR13, UPT, UPT, UR15, 0x200, URZ ;  /* 0x000002000f0d7890 */ /* 0x000fe4000fffe0ff */
[----:B------:R-:W-:Y:S02]  /*16d0*/  UISETP.GE.AND UP1, UPT, UR4, UR25, UPT ;  /* 0x000000190400728c */ /* 0x000fe4000bf26270 */
[C---:B--2---:R-:W-:Y:S02]  /*16e0*/  LEA R16, R42.reuse, UR12, 0x1 ;  /* 0x0000000c2a107c11 */ /* 0x044fe4000f8e08ff */
[----:B------:R-:W-:-:S04]  /*16f0*/  LEA R20, R42, UR13, 0x1 ;  /* 0x0000000d2a147c11 */ /* 0x000fc8000f8e08ff */
[----:B------:R-:W-:Y:S04]  /*1700*/  LDSM.16.M88.4 R16, [R16] ;  /* 0x000000001010783b */ /* 0x000fe80000000200 */
[----:B------:R-:W2:Y:S02]  /*1710*/  LDSM.16.MT88.4 R20, [R20] ;  /* 0x000000001414783b */ /* 0x000ea40000004200 */
[C---:B--2---:R-:W-:Y:S08]  /*1720*/  HMMA.16816.F32 R8, R16.reuse, R20, R8 ;  /* 0x000000141008723c */ /* 0x044ff00000001808 */
[----:B------:R-:W-:Y:S01]  /*1730*/  HMMA.16816.F32 R12, R16, R22, R12 ;  /* 0x00000016100c723c */ /* 0x000fe2000000180c */
[----:B------:R-:W-:-:S04]  /*1740*/  NOP ;  /* 0x0000000000007918 */ /* 0x000fc80000000000 */
[----:B------:R-:W-:-:S15]  /*1750*/  BRA.U UP1, `(.L_x_137) ;  /* 0x0000000101047547 */ /* 0x000fde000b800000 */
[----:B------:R-:W-:-:S04]  /*1760*/  DEPBAR.LE SB0, 0x0 ;  /* 0x000080000000791a */ /* 0x000fc80000000000 */
.L_x_137:
[----:B------:R-:W-:Y:S06]  /*1770*/  BAR.SYNC.DEFER_BLOCKING 0x0 ;  /* 0x0000000000007b1d */ /* 0x000fec0000010000 */
[----:B------:R-:W-:Y:S05]  /*1780*/  BRA.U UP0, `(.L_x_138) ;  /* 0xfffffff500a07547 */ /* 0x000fea000b83ffff */
[----:B------:R-:W-:-:S12]  /*1790*/  UIADD3 UR4, UPT, UPT, UR14, 0x30, URZ ;  /* 0x000000300e047890 */ /* 0x000fd8000fffe0ff */
.L_x_123:
        /* <DEDUP_REMOVED lines=24> */
.L_x_141:
[----:B---34-:R-:W-:Y:S05]  /*1920*/  BSYNC.RECONVERGENT B0 ;  /* 0x0000000000007941 */ /* 0x018fea0003800200 */
.L_x_140:
[----:B------:R-:W2:Y:S01]  /*1930*/  LDCU UR5, c[0x0][0x3c8] ;  /* 0x00007900ff0577ac */ /* 0x000ea20008000800 */
[----:B------:R-:W-:Y:S01]  /*1940*/  VIADD R23, R31, UR4 ;  /* 0x000000041f177c36 */ /* 0x000fe20008000000 */
[----:B------:R-:W-:Y:S01]  /*1950*/  CS2R R18, SRZ ;  /* 0x0000000000127805 */ /* 0x000fe2000001ff00 */
[----:B------:R-:W-:Y:S01]  /*1960*/  BSSY.RECONVERGENT B0, `(.L_x_142) ;  /* 0x000001b000007945 */ /* 0x000fe20003800200 */
[----:B--2---:R-:W-:-:S04]  /*1970*/  ISETP.GE.AND P4, PT, R26, UR5, PT ;  /* 0x000000051a007c0c */ /* 0x004fc8000bf86270 */
[----:B------:R-:W-:-:S13]  /*1980*/  ISETP.GE.OR P4, PT, R23, UR25, P4 ;  /* 0x0000001917007c0c */ /* 0x000fda000a786670 */
        /* <DEDUP_REMOVED lines=13> */
[----:B------:R-:W-:-:S04]  /*1a60*/  ISETP.GE.AND P0, PT, R24, UR5, PT ;  /* 0x0000000518007c0c */ /* 0x000fc8000bf06270 */
[----:B------:R-:W-:Y:S01]  /*1a70*/  ISETP.GE.OR P0, PT, R23, UR25, P0 ;  /* 0x0000001917007c0c */ /* 0x000fe20008706670 */
[----:B--2---:R-:W-:Y:S02]  /*1a80*/  IMAD.MOV.U32 R16, RZ, RZ, R18 ;  /* 0x000000ffff107224 */ /* 0x004fe400078e0012 */
[----:B------:R-:W-:-:S10]  /*1a90*/  IMAD.MOV.U32 R17, RZ, RZ, R19 ;  /* 0x000000ffff117224 */ /* 0x000fd400078e0013 */
[----:B---3--:R-:W-:Y:S05]  /*1aa0*/  @P0 BRA `(.L_x_143) ;  /* 0x0000000000140947 */ /* 0x008fea0003800000 */
[----:B------:R-:W-:Y:S01]  /*1ab0*/  @!PT LDS RZ, [RZ] ;  /* 0x00000000fffff984 */ /* 0x000fe20000000800 */
[----:B------:R-:W-:Y:S01]  /*1ac0*/  @!PT LDS RZ, [RZ] ;  /* 0x00000000fffff984 */ /* 0x000fe20000000800 */
[----:B------:R-:W-:Y:S01]  /*1ad0*/  @!PT LDS RZ, [RZ] ;  /* 0x00000000fffff984 */ /* 0x000fe20000000800 */
[----:B------:R3:W-:Y:S01]  /*1ae0*/  LDGSTS.E.BYPASS.128 [R6+0x200], desc[UR16][R16.64] ;  /* 0x0020000010067fae */ /* 0x0007e2000b981810 */
[----:B------:R-:W-:Y:S05]  /*1af0*/  BRA `(.L_x_144) ;  /* 0x0000000000047947 */ /* 0x000fea0003800000 */
.L_x_143:
[----:B------:R2:W-:Y:S02]  /*1b00*/  STS.128 [R27+UR9+0x200], RZ ;  /* 0x000200ff1b007988 */ /* 0x0005e40008000c09 */
.L_x_144:
[----:B------:R-:W-:Y:S05]  /*1b10*/  BSYNC.RECONVERGENT B0 ;  /* 0x0000000000007941 */ /* 0x000fea0003800200 */
.L_x_142:
[----:B------:R-:W0:Y:S02]  /*1b20*/  LDGDEPBAR ;  /* 0x00000000000079af */ /* 0x000e240000000000 */
.L_x_139:
[----:B---3--:R-:W3:Y:S01]  /*1b30*/  S2R R16, SR_LANEID ;  /* 0x0000000000107919 */ /* 0x008ee20000000000 */
[----:B------:R-:W5:Y:S01]  /*1b40*/  S2UR UR12, SR_CgaCtaId ;  /* 0x00000000000c79c3 */ /* 0x000f620000008800 */
[----:B------:R-:W-:Y:S02]  /*1b50*/  UMOV UR4, 0x400 ;  /* 0x0000040000047882 */ /* 0x000fe40000000000 */
[----:B------:R-:W-:Y:S02]  /*1b60*/  UIADD3 UR5, UPT, UPT, UR4, 0x140, URZ ;  /* 0x0000014004057890 */ /* 0x000fe4000fffe0ff */
[----:B------:R-:W-:Y:S02]  /*1b70*/  UIADD3 UR4, UPT, UPT, UR4, 0x540, URZ ;  /* 0x0000054004047890 */ /* 0x000fe4000fffe0ff */
[----:B-----5:R-:W-:Y:S02]  /*1b80*/  ULEA UR5, UR12, UR5, 0x18 ;  /* 0x000000050c057291 */ /* 0x020fe4000f8ec0ff */
[----:B------:R-:W-:Y:S01]  /*1b90*/  ULEA UR4, UR12, UR4, 0x18 ;  /* 0x000000040c047291 */ /* 0x000fe2000f8ec0ff */
[----:B---3--:R-:W-:-:S02]  /*1ba0*/  SHF.R.U32.HI R17, RZ, 0x3, R16 ;  /* 0x00000003ff117819 */ /* 0x008fc40000011610 */
[----:B------:R-:W-:Y:S02]  /*1bb0*/  LOP3.LUT R18, R16, 0x7, RZ, 0xc0, !PT ;  /* 0x0000000710127812 */ /* 0x000fe400078ec0ff */
[----:B------:R-:W-:Y:S01]  /*1bc0*/  SHF.R.U32.HI R16, RZ, 0x4, R16 ;  /* 0x00000004ff107819 */ /* 0x000fe20000011610 */
[----:B------:R-:W-:-:S04]  /*1bd0*/  IMAD.SHL.U32 R17, R17, 0x8, RZ ;  /* 0x0000000811117824 */ /* 0x000fc800078e00ff */
[----:B------:R-:W-:Y:S01]  /*1be0*/  IMAD.SHL.U32 R16, R16, 0x8, RZ ;  /* 0x0000000810107824 */ /* 0x000fe200078e00ff */
[----:B------:R-:W-:-:S05]  /*1bf0*/  LOP3.LUT R17, R17, 0x8, R18, 0xe2, !PT ;  /* 0x0000000811117812 */ /* 0x000fca00078ee212 */
[----:B------:R-:W-:-:S05]  /*1c00*/  IMAD R16, R17, 0x10, R16 ;  /* 0x0000001011107824 */ /* 0x000fca00078e0210 */
[C---:B------:R-:W-:Y:S02]  /*1c10*/  LEA R17, R16.reuse, UR5, 0x1 ;  /* 0x0000000510117c11 */ /* 0x040fe4000f8e08ff */
[----:B------:R-:W-:-:S04]  /*1c20*/  LEA R20, R16, UR4, 0x1 ;  /* 0x0000000410147c11 */ /* 0x000fc8000f8e08ff */
[----:B------:R-:W-:Y:S04]  /*1c30*/  LDSM.16.M88.4 R16, [R17] ;  /* 0x000000001110783b */ /* 0x000fe80000000200 */
[----:B------:R-:W3:Y:S02]  /*1c40*/  LDSM.16.MT88.4 R20, [R20] ;  /* 0x000000001414783b */ /* 0x000ee40000004200 */
[C---:B---3--:R-:W-:Y:S08]  /*1c50*/  HMMA.16816.F32 R8, R16.reuse, R20, R8 ;  /* 0x000000141008723c */ /* 0x048ff00000001808 */
[----:B------:R-:W-:Y:S01]  /*1c60*/  HMMA.16816.F32 R12, R16, R22, R12 ;  /* 0x00000016100c723c */ /* 0x000fe2000000180c */
[----:B------:R-:W-:-:S04]  /*1c70*/  NOP ;  /* 0x0000000000007918 */ /* 0x000fc80000000000 */
[----:B------:R-:W-:-:S15]  /*1c80*/  BRA.U UP0, `(.L_x_145) ;  /* 0x0000000100047547 */ /* 0x000fde000b800000 */
[----:B------:R-:W-:-:S04]  /*1c90*/  DEPBAR.LE SB0, 0x0 ;  /* 0x000080000000791a */ /* 0x000fc80000000000 */
.L_x_145:
[----:B------:R-:W-:Y:S06]  /*1ca0*/  BAR.SYNC.DEFER_BLOCKING 0x0 ;  /* 0x0000000000007b1d */ /* 0x000fec0000010000 */
.L_x_122:
[----:B------:R-:W5:Y:S01]  /*1cb0*/  S2R R17, SR_LANEID ;  /* 0x0000000000117919 */ /* 0x000f620000000000 */
[----:B------:R-:W1:Y:S01]  /*1cc0*/  S2UR UR13, SR_CgaCtaId ;  /* 0x00000000000d79c3 */ /* 0x000e620000008800 */
[----:B------:R-:W-:Y:S01]  /*1cd0*/  UMOV UR12, 0x400 ;  /* 0x00000400000c7882 */ /* 0x000fe20000000000 */
[----:B------:R-:W-:Y:S01]  /*1ce0*/  IMAD.IADD R7, R4, 0x1, R7 ;  /* 0x0000000104077824 */ /* 0x000fe200078e0207 */
[----:B------:R-:W-:Y:S01]  /*1cf0*/  UIADD3 UR4, UPT, UPT, UR12, 0x940, URZ ;  /* 0x000009400c047890 */ /* 0x000fe2000fffe0ff */
[----:B------:R-:W-:Y:S03]  /*1d00*/  BSSY.RECONVERGENT B0, `(.L_x_146) ;  /* 0x00001af000007945 */ /* 0x000fe60003800200 */
[----:B-1----:R-:W-:Y:S02]  /*1d10*/  ULEA UR4, UR13, UR4, 0x18 ;  /* 0x000000040d047291 */ /* 0x002fe4000f8ec0ff */
[----:B------:R-:W-:Y:S01]  /*1d20*/  ULEA UR5, UR13, UR12, 0x18 ;  /* 0x0000000c0d057291 */ /* 0x000fe2000f8ec0ff */
[----:B-----5:R-:W-:-:S02]  /*1d30*/  SHF.R.U32.HI R16, RZ, 0x2, R17 ;  /* 0x00000002ff107819 */ /* 0x020fc40000011611 */
[----:B------:R-:W-:-:S05]  /*1d40*/  LOP3.LUT R17, R17, 0x3, RZ, 0xc0, !PT ;  /* 0x0000000311117812 */ /* 0x000fca00078ec0ff */
[----:B------:R-:W-:-:S05]  /*1d50*/  IMAD R16, R16, 0x8, R17 ;  /* 0x0000000810107824 */ /* 0x000fca00078e0211 */
[----:B------:R-:W-:Y:S01]  /*1d60*/  LEA R18, R16, UR4, 0x3 ;  /* 0x0000000410127c11 */ /* 0x000fe2000f8e18ff */
[----:B------:R-:W1:Y:S01]  /*1d70*/  LDCU UR4, c[0x0][0x3c0] ;  /* 0x00007800ff0477ac */ /* 0x000e620008000800 */
[----:B------:R-:W-:-:S03]  /*1d80*/  LEA R16, R4, UR5, 0x3 ;  /* 0x0000000504107c11 */ /* 0x000fc6000f8e18ff */
[----:B------:R-:W-:Y:S01]  /*1d90*/  STS.64 [R18], R8 ;  /* 0x0000000812007388 */ /* 0x000fe20000000a00 */
[----:B------:R-:W5:Y:S03]  /*1da0*/  LDCU UR5, c[0x0][0x3d0] ;  /* 0x00007a00ff0577ac */ /* 0x000f660008000800 */
[----:B------:R-:W-:Y:S04]  /*1db0*/  STS.64 [R18+0x200], R10 ;  /* 0x0002000a12007388 */ /* 0x000fe80000000a00 */
[----:B------:R-:W-:Y:S04]  /*1dc0*/  STS.64 [R18+0x20], R12 ;  /* 0x0000200c12007388 */ /* 0x000fe80000000a00 */
[----:B------:R-:W-:Y:S01]  /*1dd0*/  STS.64 [R18+0x220], R14 ;  /* 0x0002200e12007388 */ /* 0x000fe20000000a00 */
[----:B------:R-:W-:Y:S06]  /*1de0*/  BAR.SYNC.DEFER_BLOCKING 0x0 ;  /* 0x0000000000007b1d */ /* 0x000fec0000010000 */
[----:B------:R-:W1:Y:S02]  /*1df0*/  LDS.64 R16, [R16] ;  /* 0x0000000010107984 */ /* 0x000e640000000a00 */
[C---:B-1----:R-:W-:Y:S01]  /*1e00*/  ISETP.GE.U32.AND P0, PT, R16.reuse, UR4, PT ;  /* 0x0000000410007c0c */ /* 0x042fe2000bf06070 */
[----:B------:R-:W-:Y:S01]  /*1e10*/  UIADD3 UR4, UPT, UPT, UR12, 0x80, URZ ;  /* 0x000000800c047890 */ /* 0x000fe2000fffe0ff */
[----:B------:R-:W-:-:S02]  /*1e20*/  ISETP.GT.U32.AND P4, PT, R16, -0x1, PT ;  /* 0xffffffff1000780c */ /* 0x000fc40003f84070 */
[----:B------:R-:W-:Y:S01]  /*1e30*/  ISETP.GE.AND.EX P0, PT, R17, UR6, PT, P0 ;  /* 0x0000000611007c0c */ /* 0x000fe2000bf06300 */
[----:B------:R-:W-:-:S03]  /*1e40*/  ULEA UR4, UR13, UR4, 0x18 ;  /* 0x000000040d047291 */ /* 0x000fc6000f8ec0ff */
[----:B------:R-:W-:-:S03]  /*1e50*/  ISETP.GT.AND.EX P0, PT, R17, -0x1, !P0, P4 ;  /* 0xffffffff1100780c */ /* 0x000fc60004704340 */
[----:B------:R-:W-:Y:S01]  /*1e60*/  LEA R8, R4, UR4, 0x3 ;  /* 0x0000000404087c11 */ /* 0x000fe2000f8e18ff */
[----:B-----5:R-:W-:-:S05]  /*1e70*/  USHF.R.S32.HI UR4, URZ, 0x1f, UR5 ;  /* 0x0000001fff047899 */ /* 0x020fca0008011405 */
[----:B------:R-:W1:Y:S02]  /*1e80*/  LDS.64 R8, [R8] ;  /* 0x0000000008087984 */ /* 0x000e640000000a00 */
[C---:B-1----:R-:W-:Y:S02]  /*1e90*/  ISETP.GE.U32.AND P4, PT, R8.reuse, UR5, PT ;  /* 0x0000000508007c0c */ /* 0x042fe4000bf86070 */
[----:B------:R-:W-:Y:S02]  /*1ea0*/  ISETP.GT.U32.AND P5, PT, R8, -0x1, PT ;  /* 0xffffffff0800780c */ /* 0x000fe40003fa4070 */
[C---:B------:R-:W-:Y:S01]  /*1eb0*/  ISETP.GE.AND.EX P4, PT, R9.reuse, UR4, PT, P4 ;  /* 0x0000000409007c0c */ /* 0x040fe2000bf86340 */
[----:B------:R-:W1:Y:S03]  /*1ec0*/  LDCU UR4, c[0x0][0x3cc] ;  /* 0x00007980ff0477ac */ /* 0x000e660008000800 */
[----:B------:R-:W-:-:S02]  /*1ed0*/  ISETP.GT.AND.EX P4, PT, R9, -0x1, !P4, P5 ;  /* 0xffffffff0900780c */ /* 0x000fc40006784350 */
[----:B-1----:R-:W-:-:S04]  /*1ee0*/  ISETP.LT.AND P0, PT, R7, UR4, P0 ;  /* 0x0000000407007c0c */ /* 0x002fc80008701270 */
[----:B------:R-:W-:-:S13]  /*1ef0*/  PLOP3.LUT P0, PT, P0, P4, PT, 0x80, 0x8 ;  /* 0x000000000008781c */ /* 0x000fda0000709070 */
[----:B------:R-:W-:Y:S05]  /*1f00*/  @!P0 BRA `(.L_x_147) ;  /* 0x0000001800388947 */ /* 0x000fea0003800000 */
[----:B------:R-:W-:Y:S01]  /*1f10*/  UIADD3 UR4, UPT, UPT, UR12, 0x100, URZ ;  /* 0x000001000c047890 */ /* 0x000fe2000fffe0ff */
[----:B------:R-:W-:-:S03]  /*1f20*/  ISETP.NE.AND P6, PT, R39, RZ, PT ;  /* 0x000000ff2700720c */ /* 0x000fc60003fc5270 */
[----:B------:R-:W-:-:S06]  /*1f30*/  ULEA UR4, UR13, UR4, 0x18 ;  /* 0x000000040d047291 */ /* 0x000fcc000f8ec0ff */
[----:B------:R-:W-:-:S06]  /*1f40*/  LEA R7, R4, UR4, 0x2 ;  /* 0x0000000404077c11 */ /* 0x000fcc000f8e10ff */
[----:B------:R-:W1:Y:S01]  /*1f50*/  LDS R7, [R7] ;  /* 0x0000000007077984 */ /* 0x000e620000000800 */
[----:B------:R-:W-:Y:S05]  /*1f60*/  @!P6 BRA `(.L_x_148) ;  /* 0x0000000c0004e947 */ /* 0x000fea0003800000 */
[----:B------:R-:W5:Y:S02]  /*1f70*/  LDC R15, c[0x0][0x3c8] ;  /* 0x0000f200ff0f7b82 */ /* 0x000f640000000800 */
[----:B-----5:R-:W-:-:S13]  /*1f80*/  ISETP.GE.AND P0, PT, R2, R15, PT ;  /* 0x0000000f0200720c */ /* 0x020fda0003f06270 */
[----:B------:R-:W-:Y:S05]  /*1f90*/  @P0 BRA `(.L_x_147) ;  /* 0x0000001800140947 */ /* 0x000fea0003800000 */
[----:B------:R-:W1:Y:S01]  /*1fa0*/  LDCU.64 UR4, c[0x0][0x390] ;  /* 0x00007200ff0477ac */ /* 0x000e620008000a00 */
[-C--:B------:R-:W-:Y:S01]  /*1fb0*/  IMAD R13, R17, R15.reuse, RZ ;  /* 0x0000000f110d7224 */ /* 0x080fe200078e02ff */
[----:B------:R-:W2:Y:S01]  /*1fc0*/  LDC R14, c[0x0][0x3d8] ;  /* 0x0000f600ff0e7b82 */ /* 0x000ea20000000800 */
[----:B------:R-:W-:Y:S02]  /*1fd0*/  IMAD.MOV.U32 R10, RZ, RZ, R2 ;  /* 0x000000ffff0a7224 */ /* 0x000fe400078e0002 */
[----:B------:R-:W-:Y:S02]  /*1fe0*/  IMAD.MOV.U32 R11, RZ, RZ, RZ ;  /* 0x000000ffff0b7224 */ /* 0x000fe400078e00ff */
[C---:B------:R-:W-:Y:S02]  /*1ff0*/  IMAD R13, R16.reuse, UR21, R13 ;  /* 0x00000015100d7c24 */ /* 0x040fe4000f8e020d */
[----:B------:R-:W-:Y:S01]  /*2000*/  IMAD.WIDE.U32 R16, R16, R15, R10 ;  /* 0x0000000f10107225 */ /* 0x000fe200078e000a */
[----:B------:R-:W3:Y:S03]  /*2010*/  @P1 LDC R20, c[0x0][0x3dc] ;  /* 0x0000f700ff141b82 */ /* 0x000ee60000000800 */
[----:B------:R-:W-:-:S02]  /*2020*/  IMAD.IADD R13, R17, 0x1, R13 ;  /* 0x00000001110d7824 */ /* 0x000fc400078e020d */
[-C--:B------:R-:W-:Y:S02]  /*2030*/  IMAD R9, R9, R15.reuse, RZ ;  /* 0x0000000f09097224 */ /* 0x080fe400078e02ff */
[----:B------:R-:W-:Y:S01]  /*2040*/  IMAD.WIDE.U32 R10, R8, R15, R10 ;  /* 0x0000000f080a7225 */ /* 0x000fe200078e000a */
[----:B-1----:R-:W-:-:S03]  /*2050*/  LEA R12, P0, R16, UR4, 0x1 ;  /* 0x00000004100c7c11 */ /* 0x002fc6000f8008ff */
[----:B------:R-:W-:Y:S01]  /*2060*/  IMAD R9, R8, UR21, R9 ;  /* 0x0000001508097c24 */ /* 0x000fe2000f8e0209 */
[----:B------:R-:W-:Y:S01]  /*2070*/  LEA.HI.X R13, R16, UR5, R13, 0x1, P0 ;  /* 0x00000005100d7c11 */ /* 0x000fe200080f0c0d */
[----:B------:R-:W1:Y:S01]  /*2080*/  LDCU.64 UR4, c[0x0][0x3b8] ;  /* 0x00007700ff0477ac */ /* 0x000e620008000a00 */
[----:B------:R-:W-:Y:S02]  /*2090*/  IMAD.MOV.U32 R15, RZ, RZ, 0x3254 ;  /* 0x00003254ff0f7424 */ /* 0x000fe400078e00ff */
[----:B------:R-:W-:Y:S01]  /*20a0*/  IMAD.IADD R11, R11, 0x1, R9 ;  /* 0x000000010b0b7824 */ /* 0x000fe200078e0209 */
[----:B------:R-:W4:Y:S04]  /*20b0*/  @P1 LDG.E.U16.CONSTANT R16, desc[UR16][R12.64] ;  /* 0x000000100c101981 */ /* 0x000f28000c1e9500 */
[----:B------:R-:W2:Y:S01]  /*20c0*/  LDS R9, [R5+UR10] ;  /* 0x0000000a05097984 */ /* 0x000ea20008000800 */
[----:B-1----:R-:W-:-:S04]  /*20d0*/  LEA R17, P0, R10, UR4, 0x1 ;  /* 0x000000040a117c11 */ /* 0x002fc8000f8008ff */
[----:B------:R-:W-:Y:S02]  /*20e0*/  LEA.HI.X R11, R10, UR5, R11, 0x1, P0 ;  /* 0x000000050a0b7c11 */ /* 0x000fe400080f0c0b */
[C---:B------:R-:W-:Y:S02]  /*20f0*/  LOP3.LUT R10, R17.reuse, 0xfffffffd, RZ, 0xc0, !PT ;  /* 0xfffffffd110a7812 */ /* 0x040fe400078ec0ff */
[----:B------:R-:W-:-:S03]  /*2100*/  LOP3.LUT R8, R17, 0x2, RZ, 0xc0, !PT ;  /* 0x0000000211087812 */ /* 0x000fc600078ec0ff */
[----:B------:R1:W5:Y:S01]  /*2110*/  LD.E R19, desc[UR16][R10.64] ;  /* 0x000000100a137980 */ /* 0x000362000c101900 */
[----:B------:R-:W-:Y:S01]  /*2120*/  ISETP.EQ.U32.AND P0, PT, R8, RZ, PT ;  /* 0x000000ff0800720c */ /* 0x000fe20003f02070 */
[----:B------:R-:W-:Y:S03]  /*2130*/  BSSY.RECONVERGENT B1, `(.L_x_149) ;  /* 0x000000d000017945 */ /* 0x000fe60003800200 */
[----:B------:R-:W-:Y:S01]  /*2140*/  SEL R18, R15, 0x7610, P0 ;  /* 0x000076100f127807 */ /* 0x000fe20000000000 */
[----:B--2---:R-:W-:-:S04]  /*2150*/  FMUL R8, R9, R14 ;  /* 0x0000000e09087220 */ /* 0x004fc80000400000 */
[----:B------:R-:W-:Y:S01]  /*2160*/  FMUL R8, R7, R8 ;  /* 0x0000000807087220 */ /* 0x000fe20000400000 */
[----:B----4-:R-:W-:-:S05]  /*2170*/  @P1 HADD2.F32 R9, -RZ, R16.H0_H0 ;  /* 0x20000010ff091230 */ /* 0x010fca0000004100 */
[----:B---3--:R-:W-:-:S05]  /*2180*/  @P1 FFMA R8, R9, R20, R8 ;  /* 0x0000001409081223 */ /* 0x008fca0000000008 */
[----:B-1----:R-:W-:-:S07]  /*2190*/  F2FP.F16.F32.PACK_AB R9, RZ, R8 ;  /* 0x00000008ff09723e */ /* 0x002fce00000000ff */
.L_x_150:
[----:B-----5:R-:W-:-:S05]  /*21a0*/  HADD2 R8, R19, R9.H0_H0 ;  /* 0x2000000913087230 */ /* 0x020fca0000000000 */
[----:B------:R-:W-:-:S06]  /*21b0*/  PRMT R8, R19, R18, R8 ;  /* 0x0000001213087216 */ /* 0x000fcc0000000008 */
[----:B------:R-:W2:Y:S02]  /*21c0*/  ATOM.E.CAS.STRONG.GPU PT, R8, [R10], R19, R8 ;  /* 0x000000130a08738b */ /* 0x000ea400001ee108 */
[----:B--2---:R-:W-:Y:S01]  /*21d0*/  ISETP.NE.U32.AND P0, PT, R8, R19, PT ;  /* 0x000000130800720c */ /* 0x004fe20003f05070 */
[----:B------:R-:W-:-:S12]  /*21e0*/  IMAD.MOV.U32 R19, RZ, RZ, R8 ;  /* 0x000000ffff137224 */ /* 0x000fd800078e0008 */
[----:B------:R-:W-:Y:S05]  /*21f0*/  @P0 BRA `(.L_x_150) ;  /* 0xfffffffc00e80947 */ /* 0x000fea000383ffff */
[----:B------:R-:W-:Y:S05]  /*2200*/  BSYNC.RECONVERGENT B1 ;  /* 0x0000000000017941 */ /* 0x000fea0003800200 */
.L_x_149:
[----:B------:R-:W-:-:S13]  /*2210*/  ISETP.NE.AND P4, PT, R38, RZ, PT ;  /* 0x000000ff2600720c */ /* 0x000fda0003f85270 */
[----:B------:R-:W-:Y:S05]  /*2220*/  @P4 BRA `(.L_x_147) ;  /* 0x0000001400704947 */ /* 0x000fea0003800000 */
[----:B------:R-:W2:Y:S01]  /*2230*/  @P1 LDG.E.U16.CONSTANT R18, desc[UR16][R12.64+0x2] ;  /* 0x000002100c121981 */ /* 0x000ea2000c1e9500 */
[----:B------:R-:W-:Y:S01]  /*2240*/  IADD3 R19, P0, PT, R17, 0x2, RZ ;  /* 0x0000000211137810 */ /* 0x000fe20007f1e0ff */
[----:B------:R-:W1:Y:S02]  /*2250*/  @P1 LDC R22, c[0x0][0x3dc] ;  /* 0x0000f700ff161b82 */ /* 0x000e640000000800 */
[----:B------:R-:W3:Y:S01]  /*2260*/  LDS R21, [R5+UR10+0x4] ;  /* 0x0000040a05157984 */ /* 0x000ee20008000800 */
        /* <DEDUP_REMOVED lines=9> */
[----:B--2---:R-:W-:-:S05]  /*2300*/  @P1 HADD2.F32 R21, -RZ, R18.H0_H0 ;  /* 0x20000012ff151230 */ /* 0x004fca0000004100 */
[----:B-1----:R-:W-:-:S05]  /*2310*/  @P1 FFMA R16, R21, R22, R16 ;  /* 0x0000001615101223 */ /* 0x002fca0000000010 */
[----:B----4-:R-:W-:-:S07]  /*2320*/  F2FP.F16.F32.PACK_AB R18, RZ, R16 ;  /* 0x00000010ff12723e */ /* 0x010fce00000000ff */
.L_x_152:
[----:B-----5:R-:W-:-:S05]  /*2330*/  HADD2 R16, R23, R18.H0_H0 ;  /* 0x2000001217107230 */ /* 0x020fca0000000000 */
[----:B------:R-:W-:-:S06]  /*2340*/  PRMT R16, R23, R20, R16 ;  /* 0x0000001417107216 */ /* 0x000fcc0000000010 */
[----:B------:R-:W2:Y:S02]  /*2350*/  ATOM.E.CAS.STRONG.GPU PT, R16, [R8], R23, R16 ;  /* 0x000000170810738b */ /* 0x000ea400001ee110 */
[----:B--2---:R-:W-:Y:S01]  /*2360*/  ISETP.NE.U32.AND P0, PT, R16, R23, PT ;  /* 0x000000171000720c */ /* 0x004fe20003f05070 */
[----:B------:R-:W-:-:S12]  /*2370*/  IMAD.MOV.U32 R23, RZ, RZ, R16 ;  /* 0x000000ffff177224 */ /* 0x000fd800078e0010 */
[----:B------:R-:W-:Y:S05]  /*2380*/  @P0 BRA `(.L_x_152) ;  /* 0xfffffffc00e80947 */ /* 0x000fea000383ffff */
[----:B------:R-:W-:Y:S05]  /*2390*/  BSYNC.RECONVERGENT B1 ;  /* 0x0000000000017941 */ /* 0x000fea0003800200 */
.L_x_151:
        /* <DEDUP_REMOVED lines=18> */
.L_x_154:
[----:B-----5:R-:W-:-:S05]  /*24c0*/  HADD2 R16, R23, R18.H0_H0 ;  /* 0x2000001217107230 */ /* 0x020fca0000000000 */
[----:B------:R-:W-:-:S06]  /*24d0*/  PRMT R16, R23, R20, R16 ;  /* 0x0000001417107216 */ /* 0x000fcc0000000010 */
[----:B------:R-:W2:Y:S02]  /*24e0*/  ATOM.E.CAS.STRONG.GPU PT, R16, [R8], R23, R16 ;  /* 0x000000170810738b */ /* 0x000ea400001ee110 */
[----:B--2---:R-:W-:Y:S01]  /*24f0*/  ISETP.NE.U32.AND P0, PT, R16, R23, PT ;  /* 0x000000171000720c */ /* 0x004fe20003f05070 */
[----:B------:R-:W-:-:S12]  /*2500*/  IMAD.MOV.U32 R23, RZ, RZ, R16 ;  /* 0x000000ffff177224 */ /* 0x000fd800078e0010 */
[----:B------:R-:W-:Y:S05]  /*2510*/  @P0 BRA `(.L_x_154) ;  /* 0xfffffffc00e80947 */ /* 0x000fea000383ffff */
[----:B------:R-:W-:Y:S05]  /*2520*/  BSYNC.RECONVERGENT B1 ;  /* 0x0000000000017941 */ /* 0x000fea0003800200 */
.L_x_153:
        /* <DEDUP_REMOVED lines=18> */
.L_x_156:
[----:B-----5:R-:W-:-:S05]  /*2650*/  HADD2 R16, R23, R18.H0_H0 ;  /* 0x2000001217107230 */ /* 0x020fca0000000000 */
[----:B------:R-:W-:-:S06]  /*2660*/  PRMT R16, R23, R20, R16 ;  /* 0x0000001417107216 */ /* 0x000fcc0000000010 */
[----:B------:R-:W2:Y:S02]  /*2670*/  ATOM.E.CAS.STRONG.GPU PT, R16, [R8], R23, R16 ;  /* 0x000000170810738b */ /* 0x000ea400001ee110 */
[----:B--2---:R-:W-:Y:S01]  /*2680*/  ISETP.NE.U32.AND P0, PT, R16, R23, PT ;  /* 0x000000171000720c */ /* 0x004fe20003f05070 */
[----:B------:R-:W-:-:S12]  /*2690*/  IMAD.MOV.U32 R23, RZ, RZ, R16 ;  /* 0x000000ffff177224 */ /* 0x000fd800078e0010 */
[----:B------:R-:W-:Y:S05]  /*26a0*/  @P0 BRA `(.L_x_156) ;  /* 0xfffffffc00e80947 */ /* 0x000fea000383ffff */
[----:B------:R-:W-:Y:S05]  /*26b0*/  BSYNC.RECONVERGENT B1 ;  /* 0x0000000000017941 */ /* 0x000fea0003800200 */
.L_x_155:
        /* <DEDUP_REMOVED lines=18> */
.L_x_158:
[----:B-----5:R-:W-:-:S05]  /*27e0*/  HADD2 R16, R23, R18.H0_H0 ;  /* 0x2000001217107230 */ /* 0x020fca0000000000 */
[----:B------:R-:W-:-:S06]  /*27f0*/  PRMT R16, R23, R20, R16 ;  /* 0x0000001417107216 */ /* 0x000fcc0000000010 */
[----:B------:R-:W2:Y:S02]  /*2800*/  ATOM.E.CAS.STRONG.GPU PT, R16, [R8], R23, R16 ;  /* 0x000000170810738b */ /* 0x000ea400001ee110 */
[----:B--2---:R-:W-:Y:S01]  /*2810*/  ISETP.NE.U32.AND P0, PT, R16, R23, PT ;  /* 0x000000171000720c */ /* 0x004fe20003f05070 */
[----:B------:R-:W-:-:S12]  /*2820*/  IMAD.MOV.U32 R23, RZ, RZ, R16 ;  /* 0x000000ffff177224 */ /* 0x000fd800078e0010 */
[----:B------:R-:W-:Y:S05]  /*2830*/  @P0 BRA `(.L_x_158) ;  /* 0xfffffffc00e80947 */ /* 0x000fea000383ffff */
[----:B------:R-:W-:Y:S05]  /*2840*/  BSYNC.RECONVERGENT B1 ;  /* 0x0000000000017941 */ /* 0x000fea0003800200 */
.L_x_157:
        /* <DEDUP_REMOVED lines=18> */
.L_x_160:
[----:B-----5:R-:W-:-:S05]  /*2970*/  HADD2 R16, R23, R18.H0_H0 ;  /* 0x2000001217107230 */ /* 0x020fca0000000000 */
[----:B------:R-:W-:-:S06]  /*2980*/  PRMT R16, R23, R20, R16 ;  /* 0x0000001417107216 */ /* 0x000fcc0000000010 */
[----:B------:R-:W2:Y:S02]  /*2990*/  ATOM.E.CAS.STRONG.GPU PT, R16, [R8], R23, R16 ;  /* 0x000000170810738b */ /* 0x000ea400001ee110 */
[----:B--2---:R-:W-:Y:S01]  /*29a0*/  ISETP.NE.U32.AND P0, PT, R16, R23, PT ;  /* 0x000000171000720c */ /* 0x004fe20003f05070 */
[----:B------:R-:W-:-:S12]  /*29b0*/  IMAD.MOV.U32 R23, RZ, RZ, R16 ;  /* 0x000000ffff177224 */ /* 0x000fd800078e0010 */
[----:B------:R-:W-:Y:S05]  /*29c0*/  @P0 BRA `(.L_x_160) ;  /* 0xfffffffc00e80947 */ /* 0x000fea000383ffff */
[----:B------:R-:W-:Y:S05]  /*29d0*/  BSYNC.RECONVERGENT B1 ;  /* 0x0000000000017941 */ /* 0x000fea0003800200 */
.L_x_159:
[----:B------:R-:W-:-:S13]  /*29e0*/  ISETP.NE.AND P4, PT, R33, RZ, PT ;  /* 0x000000ff2100720c */ /* 0x000fda0003f85270 */
[----:B------:R-:W-:Y:S05]  /*29f0*/  @P4 BRA `(.L_x_147) ;  /* 0x0000000c007c4947 */ /* 0x000fea0003800000 */
[----:B------:R-:W2:Y:S01]  /*2a00*/  @P1 LDG.E.U16.CONSTANT R12, desc[UR16][R12.64+0xc] ;  /* 0x00000c100c0c1981 */ /* 0x000ea2000c1e9500 */
[----:B------:R-:W-:Y:S01]  /*2a10*/  IADD3 R19, P0, PT, R17, 0xc, RZ ;  /* 0x0000000c11137810 */ /* 0x000fe20007f1e0ff */
[----:B------:R-:W1:Y:S02]  /*2a20*/  @P1 LDC R16, c[0x0][0x3dc] ;  /* 0x0000f700ff101b82 */ /* 0x000e640000000800 */
[----:B------:R-:W3:Y:S01]  /*2a30*/  LDS R9, [R5+UR10+0x18] ;  /* 0x0000180a05097984 */ /* 0x000ee20008000800 */
        /* <DEDUP_REMOVED lines=9> */
[----:B--2---:R-:W-:-:S05]  /*2ad0*/  @P1 HADD2.F32 R8, -RZ, R12.H0_H0 ;  /* 0x2000000cff081230 */ /* 0x004fca0000004100 */
[----:B-1----:R-:W-:-:S05]  /*2ae0*/  @P1 FFMA R7, R8, R16, R7 ;  /* 0x0000001008071223 */ /* 0x002fca0000000007 */
[----:B----4-:R-:W-:-:S07]  /*2af0*/  F2FP.F16.F32.PACK_AB R7, RZ, R7 ;  /* 0x00000007ff07723e */ /* 0x010fce00000000ff */
.L_x_162:
[----:B-----5:R-:W-:-:S05]  /*2b00*/  HADD2 R8, R17, R7.H0_H0 ;  /* 0x2000000711087230 */ /* 0x020fca0000000000 */
[----:B------:R-:W-:-:S06]  /*2b10*/  PRMT R8, R17, R15, R8 ;  /* 0x0000000f11087216 */ /* 0x000fcc0000000008 */
[----:B------:R-:W2:Y:S02]  /*2b20*/  ATOM.E.CAS.STRONG.GPU PT, R8, [R10], R17, R8 ;  /* 0x000000110a08738b */ /* 0x000ea400001ee108 */
[----:B--2---:R-:W-:Y:S01]  /*2b30*/  ISETP.NE.U32.AND P0, PT, R8, R17, PT ;  /* 0x000000110800720c */ /* 0x004fe20003f05070 */
[----:B------:R-:W-:-:S12]  /*2b40*/  IMAD.MOV.U32 R17, RZ, RZ, R8 ;  /* 0x000000ffff117224 */ /* 0x000fd800078e0008 */
[----:B------:R-:W-:Y:S05]  /*2b50*/  @P0 BRA `(.L_x_162) ;  /* 0xfffffffc00e80947 */ /* 0x000fea000383ffff */
[----:B------:R-:W-:Y:S05]  /*2b60*/  BSYNC.RECONVERGENT B1 ;  /* 0x0000000000017941 */ /* 0x000fea0003800200 */
.L_x_161:
[----:B------:R-:W-:Y:S05]  /*2b70*/  BRA `(.L_x_147) ;  /* 0x0000000c001c7947 */ /* 0x000fea0003800000 */
.L_x_148:
[----:B------:R-:W2:Y:S01]  /*2b80*/  LDCU UR4, c[0x0][0x3c8] ;  /* 0x00007900ff0477ac */ /* 0x000ea20008000800 */
[----:B------:R-:W-:Y:S01]  /*2b90*/  IMAD.MOV.U32 R12, RZ, RZ, R2 ;  /* 0x000000ffff0c7224 */ /* 0x000fe200078e0002 */
[----:B------:R-:W3:Y:S01]  /*2ba0*/  @P1 LDC R18, c[0x0][0x3dc] ;  /* 0x0000f700ff121b82 */ /* 0x000ee20000000800 */
[----:B------:R-:W-:Y:S01]  /*2bb0*/  IMAD.MOV.U32 R13, RZ, RZ, RZ ;  /* 0x000000ffff0d7224 */ /* 0x000fe200078e00ff */
[----:B------:R-:W4:Y:S01]  /*2bc0*/  LDCU.64 UR14, c[0x0][0x390] ;  /* 0x00007200ff0e77ac */ /* 0x000f220008000a00 */
[----:B--2---:R-:W-:Y:S02]  /*2bd0*/  IMAD R15, R17, UR4, RZ ;  /* 0x00000004110f7c24 */ /* 0x004fe4000f8e02ff */
[----:B------:R-:W-:-:S04]  /*2be0*/  IMAD.WIDE.U32 R10, R16, UR4, R12 ;  /* 0x00000004100a7c25 */ /* 0x000fc8000f8e000c */
[----:B------:R-:W-:Y:S01]  /*2bf0*/  IMAD R15, R16, UR21, R15 ;  /* 0x00000015100f7c24 */ /* 0x000fe2000f8e020f */
[----:B----4-:R-:W-:Y:S01]  /*2c00*/  LEA R14, P0, R10, UR14, 0x1 ;  /* 0x0000000e0a0e7c11 */ /* 0x010fe2000f8008ff */
[----:B------:R-:W-:Y:S02]  /*2c10*/  IMAD R9, R9, UR4, RZ ;  /* 0x0000000409097c24 */ /* 0x000fe4000f8e02ff */
[----:B------:R-:W-:Y:S02]  /*2c20*/  IMAD.IADD R15, R11, 0x1, R15 ;  /* 0x000000010b0f7824 */ /* 0x000fe400078e020f */
[----:B------:R-:W-:-:S03]  /*2c30*/  IMAD R9, R8, UR21, R9 ;  /* 0x0000001508097c24 */ /* 0x000fc6000f8e0209 */
[----:B------:R-:W-:Y:S01]  /*2c40*/  LEA.HI.X R15, R10, UR15, R15, 0x1, P0 ;  /* 0x0000000f0a0f7c11 */ /* 0x000fe200080f0c0f */
[----:B------:R-:W2:Y:S01]  /*2c50*/  LDCU.64 UR14, c[0x0][0x3b8] ;  /* 0x00007700ff0e77ac */ /* 0x000ea20008000a00 */
[----:B------:R-:W-:Y:S02]  /*2c60*/  IMAD.WIDE.U32 R10, R8, UR4, R12 ;  /* 0x00000004080a7c25 */ /* 0x000fe4000f8e000c */
[----:B------:R-:W4:Y:S01]  /*2c70*/  LDC R12, c[0x0][0x3d8] ;  /* 0x0000f600ff0c7b82 */ /* 0x000f220000000800 */
[----:B------:R-:W3:Y:S01]  /*2c80*/  @P1 LDG.E.U16.CONSTANT R16, desc[UR16][R14.64] ;  /* 0x000000100e101981 */ /* 0x000ee2000c1e9500 */
[----:B------:R-:W-:Y:S02]  /*2c90*/  IMAD.IADD R9, R11, 0x1, R9 ;  /* 0x000000010b097824 */ /* 0x000fe400078e0209 */
[----:B------:R-:W-:Y:S01]  /*2ca0*/  IMAD.MOV.U32 R13, RZ, RZ, 0x3254 ;  /* 0x00003254ff0d7424 */ /* 0x000fe200078e00ff */
[----:B--2---:R-:W-:-:S04]  /*2cb0*/  LEA R17, P0, R10, UR14, 0x1 ;  /* 0x0000000e0a117c11 */ /* 0x004fc8000f8008ff */
[----:B------:R-:W-:Y:S02]  /*2cc0*/  LEA.HI.X R11, R10, UR15, R9, 0x1, P0 ;  /* 0x0000000f0a0b7c11 */ /* 0x000fe400080f0c09 */
[----:B------:R-:W4:Y:S01]  /*2cd0*/  LDS R9, [R5+UR10] ;  /* 0x0000000a05097984 */ /* 0x000f220008000800 */
[C---:B------:R-:W-:Y:S02]  /*2ce0*/  LOP3.LUT R10, R17.reuse, 0xfffffffd, RZ, 0xc0, !PT ;  /* 0xfffffffd110a7812 */ /* 0x040fe400078ec0ff */
[----:B------:R-:W-:-:S03]  /*2cf0*/  LOP3.LUT R8, R17, 0x2, RZ, 0xc0, !PT ;  /* 0x0000000211087812 */ /* 0x000fc600078ec0ff */
[----:B------:R2:W5:Y:S01]  /*2d00*/  LD.E R19, desc[UR16][R10.64] ;  /* 0x000000100a137980 */ /* 0x000562000c101900 */
[----:B------:R-:W-:Y:S01]  /*2d10*/  ISETP.EQ.U32.AND P0, PT, R8, RZ, PT ;  /* 0x000000ff0800720c */ /* 0x000fe20003f02070 */
[----:B------:R-:W-:Y:S03]  /*2d20*/  BSSY.RECONVERGENT B1, `(.L_x_163) ;  /* 0x000000d000017945 */ /* 0x000fe60003800200 */
[----:B------:R-:W-:Y:S01]  /*2d30*/  SEL R20, R13, 0x7610, P0 ;  /* 0x000076100d147807 */ /* 0x000fe20000000000 */
[----:B----4-:R-:W-:-:S04]  /*2d40*/  FMUL R8, R9, R12 ;  /* 0x0000000c09087220 */ /* 0x010fc80000400000 */
[----:B-1----:R-:W-:Y:S01]  /*2d50*/  FMUL R8, R7, R8 ;  /* 0x0000000807087220 */ /* 0x002fe20000400000 */
[----:B---3--:R-:W-:-:S05]  /*2d60*/  @P1 HADD2.F32 R9, -RZ, R16.H0_H0 ;  /* 0x20000010ff091230 */ /* 0x008fca0000004100 */
[----:B------:R-:W-:-:S05]  /*2d70*/  @P1 FFMA R8, R9, R18, R8 ;  /* 0x0000001209081223 */ /* 0x000fca0000000008 */
[----:B--2---:R-:W-:-:S07]  /*2d80*/  F2FP.F16.F32.PACK_AB R9, RZ, R8 ;  /* 0x00000008ff09723e */ /* 0x004fce00000000ff */
.L_x_164:
[----:B-----5:R-:W-:-:S05]  /*2d90*/  HADD2 R8, R19, R9.H0_H0 ;  /* 0x2000000913087230 */ /* 0x020fca0000000000 */
[----:B------:R-:W-:-:S06]  /*2da0*/  PRMT R8, R19, R20, R8 ;  /* 0x0000001413087216 */ /* 0x000fcc0000000008 */
[----:B------:R-:W2:Y:S02]  /*2db0*/  ATOM.E.CAS.STRONG.GPU PT, R8, [R10], R19, R8 ;  /* 0x000000130a08738b */ /* 0x000ea400001ee108 */
[----:B--2---:R-:W-:Y:S01]  /*2dc0*/  ISETP.NE.U32.AND P0, PT, R8, R19, PT ;  /* 0x000000130800720c */ /* 0x004fe20003f05070 */
[----:B------:R-:W-:-:S12]  /*2dd0*/  IMAD.MOV.U32 R19, RZ, RZ, R8 ;  /* 0x000000ffff137224 */ /* 0x000fd800078e0008 */
[----:B------:R-:W-:Y:S05]  /*2de0*/  @P0 BRA `(.L_x_164) ;  /* 0xfffffffc00e80947 */ /* 0x000fea000383ffff */
[----:B------:R-:W-:Y:S05]  /*2df0*/  BSYNC.RECONVERGENT B1 ;  /* 0x0000000000017941 */ /* 0x000fea0003800200 */
.L_x_163:
        /* <DEDUP_REMOVED lines=16> */
.L_x_166:
[----:B-----5:R-:W-:-:S05]  /*2f00*/  HADD2 R16, R23, R18.H0_H0 ;  /* 0x2000001217107230 */ /* 0x020fca0000000000 */
[----:B------:R-:W-:-:S06]  /*2f10*/  PRMT R16, R23, R22, R16 ;  /* 0x0000001617107216 */ /* 0x000fcc0000000010 */
[----:B------:R-:W2:Y:S02]  /*2f20*/  ATOM.E.CAS.STRONG.GPU PT, R16, [R8], R23, R16 ;  /* 0x000000170810738b */ /* 0x000ea400001ee110 */
[----:B--2---:R-:W-:Y:S01]  /*2f30*/  ISETP.NE.U32.AND P0, PT, R16, R23, PT ;  /* 0x000000171000720c */ /* 0x004fe20003f05070 */
[----:B------:R-:W-:-:S12]  /*2f40*/  IMAD.MOV.U32 R23, RZ, RZ, R16 ;  /* 0x000000ffff177224 */ /* 0x000fd800078e0010 */
[----:B------:R-:W-:Y:S05]  /*2f50*/  @P0 BRA `(.L_x_166) ;  /* 0xfffffffc00e80947 */ /* 0x000fea000383ffff */
[----:B------:R-:W-:Y:S05]  /*2f60*/  BSYNC.RECONVERGENT B1 ;  /* 0x0000000000017941 */ /* 0x000fea0003800200 */
.L_x_165:
        /* <DEDUP_REMOVED lines=16> */
.L_x_168:
[----:B-----5:R-:W-:-:S05]  /*3070*/  HADD2 R16, R23, R18.H0_H0 ;  /* 0x2000001217107230 */ /* 0x020fca0000000000 */
[----:B------:R-:W-:-:S06]  /*3080*/  PRMT R16, R23, R22, R16 ;  /* 0x0000001617107216 */ /* 0x000fcc0000000010 */
[----:B------:R-:W2:Y:S02]  /*3090*/  ATOM.E.CAS.STRONG.GPU PT, R16, [R8], R23, R16 ;  /* 0x000000170810738b */ /* 0x000ea400001ee110 */
[----:B--2---:R-:W-:Y:S01]  /*30a0*/  ISETP.NE.U32.AND P0, PT, R16, R23, PT ;  /* 0x000000171000720c */ /* 0x004fe20003f05070 */
[----:B------:R-:W-:-:S12]  /*30b0*/  IMAD.MOV.U32 R23, RZ, RZ, R16 ;  /* 0x000000ffff177224 */ /* 0x000fd800078e0010 */
[----:B------:R-:W-:Y:S05]  /*30c0*/  @P0 BRA `(.L_x_168) ;  /* 0xfffffffc00e80947 */ /* 0x000fea000383ffff */
[----:B------:R-:W-:Y:S05]  /*30d0*/  BSYNC.RECONVERGENT B1 ;  /* 0x0000000000017941 */ /* 0x000fea0003800200 */
.L_x_167:
        /* <DEDUP_REMOVED lines=16> */
.L_x_170:
[----:B-----5:R-:W-:-:S05]  /*31e0*/  HADD2 R16, R23, R18.H0_H0 ;  /* 0x2000001217107230 */ /* 0x020fca0000000000 */
[----:B------:R-:W-:-:S06]  /*31f0*/  PRMT R16, R23, R22, R16 ;  /* 0x0000001617107216 */ /* 0x000fcc0000000010 */
[----:B------:R-:W2:Y:S02]  /*3200*/  ATOM.E.CAS.STRONG.GPU PT, R16, [R8], R23, R16 ;  /* 0x000000170810738b */ /* 0x000ea400001ee110 */
[----:B--2---:R-:W-:Y:S01]  /*3210*/  ISETP.NE.U32.AND P0, PT, R16, R23, PT ;  /* 0x000000171000720c */ /* 0x004fe20003f05070 */
[----:B------:R-:W-:-:S12]  /*3220*/  IMAD.MOV.U32 R23, RZ, RZ, R16 ;  /* 0x000000ffff177224 */ /* 0x000fd800078e0010 */
[----:B------:R-:W-:Y:S05]  /*3230*/  @P0 BRA `(.L_x_170) ;  /* 0xfffffffc00e80947 */ /* 0x000fea000383ffff */
[----:B------:R-:W-:Y:S05]  /*3240*/  BSYNC.RECONVERGENT B1 ;  /* 0x0000000000017941 */ /* 0x000fea0003800200 */
.L_x_169:
        /* <DEDUP_REMOVED lines=16> */
.L_x_172:
[----:B-----5:R-:W-:-:S05]  /*3350*/  HADD2 R16, R23, R18.H0_H0 ;  /* 0x2000001217107230 */ /* 0x020fca0000000000 */
[----:B------:R-:W-:-:S06]  /*3360*/  PRMT R16, R23, R22, R16 ;  /* 0x0000001617107216 */ /* 0x000fcc0000000010 */
[----:B------:R-:W2:Y:S02]  /*3370*/  ATOM.E.CAS.STRONG.GPU PT, R16, [R8], R23, R16 ;  /* 0x000000170810738b */ /* 0x000ea400001ee110 */
[----:B--2---:R-:W-:Y:S01]  /*3380*/  ISETP.NE.U32.AND P0, PT, R16, R23, PT ;  /* 0x000000171000720c */ /* 0x004fe20003f05070 */
[----:B------:R-:W-:-:S12]  /*3390*/  IMAD.MOV.U32 R23, RZ, RZ, R16 ;  /* 0x000000ffff177224 */ /* 0x000fd800078e0010 */
[----:B------:R-:W-:Y:S05]  /*33a0*/  @P0 BRA `(.L_x_172) ;  /* 0xfffffffc00e80947 */ /* 0x000fea000383ffff */
[----:B------:R-:W-:Y:S05]  /*33b0*/  BSYNC.RECONVERGENT B1 ;  /* 0x0000000000017941 */ /* 0x000fea0003800200 */
.L_x_171:
        /* <DEDUP_REMOVED lines=16> */
.L_x_174:
[----:B-----5:R-:W-:-:S05]  /*34c0*/  HADD2 R16, R23, R18.H0_H0 ;  /* 0x2000001217107230 */ /* 0x020fca0000000000 */
[----:B------:R-:W-:-:S06]  /*34d0*/  PRMT R16, R23, R22, R16 ;  /* 0x0000001617107216 */ /* 0x000fcc0000000010 */
[----:B------:R-:W2:Y:S02]  /*34e0*/  ATOM.E.CAS.STRONG.GPU PT, R16, [R8], R23, R16 ;  /* 0x000000170810738b */ /* 0x000ea400001ee110 */
[----:B--2---:R-:W-:Y:S01]  /*34f0*/  ISETP.NE.U32.AND P0, PT, R16, R23, PT ;  /* 0x000000171000720c */ /* 0x004fe20003f05070 */
[----:B------:R-:W-:-:S12]  /*3500*/  IMAD.MOV.U32 R23, RZ, RZ, R16 ;  /* 0x000000ffff177224 */ /* 0x000fd800078e0010 */
[----:B------:R-:W-:Y:S05]  /*3510*/  @P0 BRA `(.L_x_174) ;  /* 0xfffffffc00e80947 */ /* 0x000fea000383ffff */
[----:B------:R-:W-:Y:S05]  /*3520*/  BSYNC.RECONVERGENT B1 ;  /* 0x0000000000017941 */ /* 0x000fea0003800200 */
.L_x_173:
        /* <DEDUP_REMOVED lines=16> */
.L_x_176:
[----:B-----5:R-:W-:-:S05]  /*3630*/  HADD2 R16, R23, R18.H0_H0 ;  /* 0x2000001217107230 */ /* 0x020fca0000000000 */
[----:B------:R-:W-:-:S06]  /*3640*/  PRMT R16, R23, R22, R16 ;  /* 0x0000001617107216 */ /* 0x000fcc0000000010 */
[----:B------:R-:W2:Y:S02]  /*3650*/  ATOM.E.CAS.STRONG.GPU PT, R16, [R8], R23, R16 ;  /* 0x000000170810738b */ /* 0x000ea400001ee110 */
[----:B--2---:R-:W-:Y:S01]  /*3660*/  ISETP.NE.U32.AND P0, PT, R16, R23, PT ;  /* 0x000000171000720c */ /* 0x004fe20003f05070 */
[----:B------:R-:W-:-:S12]  /*3670*/  IMAD.MOV.U32 R23, RZ, RZ, R16 ;  /* 0x000000ffff177224 */ /* 0x000fd800078e0010 */
[----:B------:R-:W-:Y:S05]  /*3680*/  @P0 BRA `(.L_x_176) ;  /* 0xfffffffc00e80947 */ /* 0x000fea000383ffff */
[----:B------:R-:W-:Y:S05]  /*3690*/  BSYNC.RECONVERGENT B1 ;  /* 0x0000000000017941 */ /* 0x000fea0003800200 */
.L_x_175:
        /* <DEDUP_REMOVED lines=8> */
[----:B------:R-:W-:-:S04]  /*3720*/  ISETP.EQ.U32.AND P0, PT, R8, RZ, PT ;  /* 0x000000ff0800720c */ /* 0x000fc80003f02070 */
[----:B------:R-:W-:Y:S01]  /*3730*/  SEL R13, R13, 0x7610, P0 ;  /* 0x000076100d0d7807 */ /* 0x000fe20000000000 */
[----:B---3--:R-:W-:-:S04]  /*3740*/  FMUL R12, R9, R12 ;  /* 0x0000000c090c7220 */ /* 0x008fc80000400000 */
[----:B------:R-:W-:Y:S01]  /*3750*/  FMUL R7, R7, R12 ;  /* 0x0000000c07077220 */ /* 0x000fe20000400000 */
[----:B--2---:R-:W-:-:S05]  /*3760*/  @P1 HADD2.F32 R8, -RZ, R14.H0_H0 ;  /* 0x2000000eff081230 */ /* 0x004fca0000004100 */
[----:B-1----:R-:W-:-:S05]  /*3770*/  @P1 FFMA R7, R8, R16, R7 ;  /* 0x0000001008071223 */ /* 0x002fca0000000007 */
[----:B----4-:R-:W-:-:S07]  /*3780*/  F2FP.F16.F32.PACK_AB R7, RZ, R7 ;  /* 0x00000007ff07723e */ /* 0x010fce00000000ff */
.L_x_177:
[----:B-----5:R-:W-:-:S05]  /*3790*/  HADD2 R8, R17, R7.H0_H0 ;  /* 0x2000000711087230 */ /* 0x020fca0000000000 */
[----:B------:R-:W-:-:S06]  /*37a0*/  PRMT R8, R17, R13, R8 ;  /* 0x0000000d11087216 */ /* 0x000fcc0000000008 */
[----:B------:R-:W2:Y:S02]  /*37b0*/  ATOM.E.CAS.STRONG.GPU PT, R8, [R10], R17, R8 ;  /* 0x000000110a08738b */ /* 0x000ea400001ee108 */
[----:B--2---:R-:W-:Y:S01]  /*37c0*/  ISETP.NE.U32.AND P0, PT, R8, R17, PT ;  /* 0x000000110800720c */ /* 0x004fe20003f05070 */
[----:B------:R-:W-:-:S12]  /*37d0*/  IMAD.MOV.U32 R17, RZ, RZ, R8 ;  /* 0x000000ffff117224 */ /* 0x000fd800078e0008 */
[----:B------:R-:W-:Y:S05]  /*37e0*/  @P0 BRA `(.L_x_177) ;  /* 0xfffffffc00e80947 */ /* 0x000fea000383ffff */
.L_x_147:
[----:B---34-:R-:W-:Y:S05]  /*37f0*/  BSYNC.RECONVERGENT B0 ;  /* 0x0000000000007941 */ /* 0x018fea0003800200 */
.L_x_146:
[----:B------:R-:W-:Y:S06]  /*3800*/  BAR.SYNC.DEFER_BLOCKING 0x0 ;  /* 0x0000000000007b1d */ /* 0x000fec0000010000 */
[----:B------:R-:W3:Y:S02]  /*3810*/  LDCU UR4, c[0x0][0x374] ;  /* 0x00006e80ff0477ac */ /* 0x000ee40008000800 */
[----:B---3--:R-:W-:Y:S01]  /*3820*/  UIADD3 UR7, UPT, UPT, UR4, UR7, URZ ;  /* 0x0000000704077290 */ /* 0x008fe2000fffe0ff */
[----:B------:R-:W-:Y:S11]  /*3830*/  BRA `(.L_x_178) ;  /* 0xffffffcc00347947 */ /* 0x000ff6000383ffff */
.L_x_179:
        /* <DEDUP_REMOVED lines=12> */
.L_x_234:


//--------------------- .text._Z28segmented_implicit_gemm_wmmaI6__halffLb1EEvPKT_S3_S3_PKlS5_PKfPKiPT0_iiiiiiff --------------------------
	.section	.text._Z28segmented_implicit_gemm_wmmaI6__halffLb1EEvPKT_S3_S3_PKlS5_PKfPKiPT0_iiiiiiff,"ax",@progbits
	.align	128
        .global         _Z28segmented_implicit_gemm_wmmaI6__halffLb1EEvPKT_S3_S3_PKlS5_PKfPKiPT0_iiiiiiff
        .type           _Z28segmented_implicit_gemm_wmmaI6__halffLb1EEvPKT_S3_S3_PKlS5_PKfPKiPT0_iiiiiiff,@function
        .size           _Z28segmented_implicit_gemm_wmmaI6__halffLb1EEvPKT_S3_S3_PKlS5_PKfPKiPT0_iiiiiiff,(.L_x_235 - _Z28segmented_implicit_gemm_wmmaI6__halffLb1EEvPKT_S3_S3_PKlS5_PKfPKiPT0_iiiiiiff)
        .other          _Z28segmented_implicit_gemm_wmmaI6__halffLb1EEvPKT_S3_S3_PKlS5_PKfPKiPT0_iiiiiiff,@"STO_CUDA_ENTRY STV_DEFAULT"
_Z28segmented_implicit_gemm_wmmaI6__halffLb1EEvPKT_S3_S3_PKlS5_PKfPKiPT0_iiiiiiff:
.text._Z28segmented_implicit_gemm_wmmaI6__halffLb1EEvPKT_S3_S3_PKlS5_PKfPKiPT0_iiiiiiff:
        /* <DEDUP_REMOVED lines=14> */
[----:B------:R-:W3:Y:S06]  /*00e0*/  LDCU UR8, c[0x0][0x3d0] ;  /* 0x00007a00ff0877ac */ /* 0x000eec0008000800 */
[----:B------:R-:W3:Y:S01]  /*00f0*/  S2UR UR5, SR_CgaCtaId ;  /* 0x00000000000579c3 */ /* 0x000ee20000008800 */
[----:B------:R-:W3:Y:S01]  /*0100*/  LDCU UR11, c[0x0][0x3dc] ;  /* 0x00007b80ff0b77ac */ /* 0x000ee20008000800 */
[----:B--2---:R3:W5:Y:S06]  /*0110*/  LDG.E.CONSTANT R0, desc[UR18][R4.64] ;  /* 0x0000001204007981 */ /* 0x00476c000c1e9900 */
[----:B------:R-:W2:Y:S01]  /*0120*/  LDC.64 R8, c[0x0][0x390] ;  /* 0x0000e400ff087b82 */ /* 0x000ea20000000a00 */
[--C-:B-1----:R-:W-:Y:S01]  /*0130*/  SHF.R.U32.HI R28, RZ, 0x1, R29.reuse ;  /* 0x00000001ff1c7819 */ /* 0x102fe2000001161d */
[----:B----4-:R1:W5:Y:S01]  /*0140*/  LDG.E.CONSTANT R3, desc[UR18][R2.64+0x4] ;  /* 0x0000041202037981 */ /* 0x010362000c1e9900 */
[C---:B------:R-:W-:Y:S01]  /*0150*/  LOP3.LUT R30, R29.reuse, 0xf, RZ, 0xc0, !PT ;  /* 0x0000000f1d1e7812 */ /* 0x040fe200078ec0ff */
[----:B------:R-:W-:Y:S01]  /*0160*/  USHF.R.S32.HI UR22, URZ, 0x1f, UR7 ;  /* 0x0000001fff167899 */ /* 0x000fe20008011407 */
[----:B---3--:R-:W-:Y:S01]  /*0170*/  IMAD.SHL.U32 R5, R6, 0x10, RZ ;  /* 0x0000001006057824 */ /* 0x008fe200078e00ff */
[----:B------:R-:W-:Y:S01]  /*0180*/  LOP3.LUT R28, R28, 0x8, RZ, 0xc0, !PT ;  /* 0x000000081c1c7812 */ /* 0x000fe200078ec0ff */
[----:B------:R-:W-:Y:S01]  /*0190*/  UIADD3 UR23, UPT, UPT, UR7, -0x1, URZ ;  /* 0xffffffff07177890 */ /* 0x000fe2000fffe0ff */
[C---:B------:R-:W-:Y:S01]  /*01a0*/  IMAD.SHL.U32 R22, R29.reuse, 0x4, RZ ;  /* 0x000000041d167824 */ /* 0x040fe200078e00ff */
[----:B------:R-:W-:Y:S01]  /*01b0*/  UMOV UR4, 0x400 ;  /* 0x0000040000047882 */ /* 0x000fe20000000000 */
[----:B------:R-:W-:Y:S01]  /*01c0*/  LOP3.LUT R24, R28, R5, RZ, 0xfc, !PT ;  /* 0x000000051c187212 */ /* 0x000fe200078efcff */
[----:B------:R-:W-:Y:S01]  /*01d0*/  USHF.R.S32.HI UR21, URZ, 0x1f, UR10 ;  /* 0x0000001fff157899 */ /* 0x000fe2000801140a */
[----:B-1----:R-:W-:Y:S01]  /*01e0*/  IMAD.SHL.U32 R2, R29, 0x20, RZ ;  /* 0x000000201d027824 */ /* 0x002fe200078e00ff */
[----:B------:R-:W-:Y:S01]  /*01f0*/  UIADD3 UR9, UPT, UPT, UR4, 0x140, URZ ;  /* 0x0000014004097890 */ /* 0x000fe2000fffe0ff */
[C---:B------:R-:W-:Y:S01]  /*0200*/  ISETP.GE.AND P2, PT, R24.reuse, UR10, PT ;  /* 0x0000000a18007c0c */ /* 0x040fe2000bf46270 */
[----:B------:R-:W-:Y:S01]  /*0210*/  VIADD R23, R24, 0x7 ;  /* 0x0000000718177836 */ /* 0x000fe20000000000 */
[----:B------:R-:W-:Y:S01]  /*0220*/  LOP3.LUT R22, R5, 0xc, R22, 0xf8, !PT ;  /* 0x0000000c05167812 */ /* 0x000fe200078ef816 */
[----:B------:R-:W-:Y:S01]  /*0230*/  IMAD.SHL.U32 R4, R29, 0x10, RZ ;  /* 0x000000101d047824 */ /* 0x000fe200078e00ff */
[----:B------:R-:W-:Y:S01]  /*0240*/  ISETP.LT.AND P2, PT, R30, UR7, !P2 ;  /* 0x000000071e007c0c */ /* 0x000fe2000d741270 */
[----:B------:R-:W-:Y:S01]  /*0250*/  ULEA UR9, UR5, UR9, 0x18 ;  /* 0x0000000905097291 */ /* 0x000fe2000f8ec0ff */
[----:B------:R-:W-:Y:S01]  /*0260*/  ISETP.GE.AND P1, PT, R23, UR10, PT ;  /* 0x0000000a17007c0c */ /* 0x000fe2000bf26270 */
[----:B------:R-:W-:Y:S01]  /*0270*/  UIADD3 UR10, UPT, UPT, UR4, 0x540, URZ ;  /* 0x00000540040a7890 */ /* 0x000fe2000fffe0ff */
[----:B------:R-:W-:Y:S01]  /*0280*/  LOP3.LUT R26, R2, 0x1e0, RZ, 0xc0, !PT ;  /* 0x000001e0021a7812 */ /* 0x000fe200078ec0ff */
[----:B------:R-:W-:Y:S01]  /*0290*/  ULEA.HI UR12, UR23, 0x1, URZ, 0x1c ;  /* 0x00000001170c7891 */ /* 0x000fe2000f8fe0ff */
[----:B------:R-:W-:Y:S01]  /*02a0*/  ISETP.GE.OR P1, PT, R30, UR7, P1 ;  /* 0x000000071e007c0c */ /* 0x000fe20008f26670 */
[----:B------:R-:W-:Y:S01]  /*02b0*/  USHF.R.S32.HI UR7, URZ, 0x1f, UR8 ;  /* 0x0000001fff077899 */ /* 0x000fe20008011408 */
[----:B------:R-:W1:Y:S01]  /*02c0*/  S2UR UR8, SR_CTAID.Y ;  /* 0x00000000000879c3 */ /* 0x000e620000002600 */
[C---:B------:R-:W-:Y:S01]  /*02d0*/  LOP3.LUT R2, R29.reuse, 0x1f, RZ, 0xc0, !PT ;  /* 0x0000001f1d027812 */ /* 0x040fe200078ec0ff */
[----:B------:R-:W-:Y:S01]  /*02e0*/  ULEA UR10, UR5, UR10, 0x18 ;  /* 0x0000000a050a7291 */ /* 0x000fe2000f8ec0ff */
[----:B------:R-:W-:Y:S01]  /*02f0*/  LOP3.LUT R26, R26, 0x10, R29, 0xf8, !PT ;  /* 0x000000101a1a7812 */ /* 0x000fe200078ef81d */
[----:B------:R-:W-:Y:S01]  /*0300*/  IMAD.SHL.U32 R29, R29, 0x8, RZ ;  /* 0x000000081d1d7824 */ /* 0x000fe200078e00ff */
[----:B------:R-:W-:Y:S01]  /*0310*/  LOP3.LUT R6, R2, 0x20, RZ, 0xfc, !PT ;  /* 0x0000002002067812 */ /* 0x000fe200078efcff */
[----:B------:R-:W-:Y:S01]  /*0320*/  ULEA UR20, UR5, UR4, 0x18 ;  /* 0x0000000405147291 */ /* 0x000fe2000f8ec0ff */
[----:B------:R-:W-:Y:S01]  /*0330*/  LOP3.LUT R5, R4, 0x30, RZ, 0xc0, !PT ;  /* 0x0000003004057812 */ /* 0x000fe200078ec0ff */
[----:B------:R-:W-:Y:S01]  /*0340*/  VIADD R21, R26, UR10 ;  /* 0x0000000a1a157c36 */ /* 0x000fe20008000000 */
[----:B------:R-:W-:Y:S01]  /*0350*/  SHF.R.U32.HI R2, RZ, 0x2, R2 ;  /* 0x00000002ff027819 */ /* 0x000fe20000011602 */
[----:B------:R-:W-:Y:S01]  /*0360*/  USHF.R.S32.HI UR6, URZ, 0x1f, UR6 ;  /* 0x0000001fff067899 */ /* 0x000fe20008011406 */
[----:B------:R-:W-:Y:S01]  /*0370*/  SHF.R.U32.HI R6, RZ, 0x2, R6 ;  /* 0x00000002ff067819 */ /* 0x000fe20000011606 */
[----:B------:R-:W-:Y:S01]  /*0380*/  ULOP3.LUT UR12, UR12, 0x1ffffffe, URZ, 0xc0, !UPT ;  /* 0x1ffffffe0c0c7892 */ /* 0x000fe2000f8ec0ff */
[----:B--2---:R-:W-:Y:S01]  /*0390*/  ISETP.NE.U32.AND P0, PT, R8, RZ, PT ;  /* 0x000000ff0800720c */ /* 0x004fe20003f05070 */
[--C-:B------:R-:W-:Y:S01]  /*03a0*/  IMAD R2, R2, 0x40, R5.reuse ;  /* 0x0000004002027824 */ /* 0x100fe200078e0205 */
[----:B------:R-:W-:Y:S01]  /*03b0*/  FSETP.NEU.AND P3, PT, RZ, UR11, PT ;  /* 0x0000000bff007c0b */ /* 0x000fe2000bf6d000 */
[----:B------:R-:W-:Y:S01]  /*03c0*/  UIADD3 UR11, UPT, UPT, UR4, 0x940, URZ ;  /* 0x00000940040b7890 */ /* 0x000fe2000fffe0ff */
[----:B------:R-:W-:Y:S01]  /*03d0*/  IMAD R20, R6, 0x40, R5 ;  /* 0x0000004006147824 */ /* 0x000fe200078e0205 */
[----:B------:R-:W-:-:S02]  /*03e0*/  LOP3.LUT R29, R29, 0x78, RZ, 0xc0, !PT ;  /* 0x000000781d1d7812 */ /* 0x000fc400078ec0ff */
[----:B------:R-:W-:Y:S01]  /*03f0*/  ISETP.NE.AND.EX P3, PT, R9, RZ, P3, P0 ;  /* 0x000000ff0900720c */ /* 0x000fe20001f65300 */
[----:B------:R-:W-:Y:S01]  /*0400*/  ULEA UR11, UR5, UR11, 0x18 ;  /* 0x0000000b050b7291 */ /* 0x000fe2000f8ec0ff */
[----:B------:R-:W-:Y:S02]  /*0410*/  LOP3.LUT R27, R28, 0x7, RZ, 0xfc, !PT ;  /* 0x000000071c1b7812 */ /* 0x000fe400078efcff */
[----:B-1----:R-:W-:-:S09]  /*0420*/  IADD3 R25, PT, PT, R26, UR9, RZ ;  /* 0x000000091a197c10 */ /* 0x002fd2000fffe0ff */
.L_x_230:
[----:B-----5:R-:W-:Y:S01]  /*0430*/  IADD3 R4, PT, PT, R3, 0xf, -R0 ;  /* 0x0000000f03047810 */ /* 0x020fe20007ffe800 */
[----:B------:R-:W-:Y:S01]  /*0440*/  IMAD.U32 R31, RZ, RZ, UR8 ;  /* 0x00000008ff1f7e24 */ /* 0x000fe2000f8e00ff */
[----:B---34-:R-:W-:Y:S02]  /*0450*/  CS2R R14, SRZ ;  /* 0x00000000000e7805 */ /* 0x018fe4000001ff00 */
[----:B------:R-:W-:-:S04]  /*0460*/  SHF.R.S32.HI R5, RZ, 0x1f, R4 ;  /* 0x0000001fff057819 */ /* 0x000fc80000011404 */
[----:B------:R-:W-:Y:S01]  /*0470*/  LEA.HI R5, R5, R4, RZ, 0x4 ;  /* 0x0000000405057211 */ /* 0x000fe200078f20ff */
[----:B------:R-:W-:-:S03]  /*0480*/  IMAD.MOV.U32 R4, RZ, RZ, R0 ;  /* 0x000000ffff047224 */ /* 0x000fc600078e0000 */
[----:B-12---:R-:W-:Y:S01]  /*0490*/  SHF.R.S32.HI R6, RZ, 0x4, R5 ;  /* 0x00000004ff067819 */ /* 0x006fe20000011405 */
[----:B------:R-:W-:-:S03]  /*04a0*/  IMAD.MOV.U32 R5, RZ, RZ, R3 ;  /* 0x000000ffff057224 */ /* 0x000fc600078e0003 */
[----:B------:R-:W-:-:S13]  /*04b0*/  ISETP.LE.AND P0, PT, R6, UR8, PT ;  /* 0x0000000806007c0c */ /* 0x000fda000bf03270 */
[----:B------:R-:W-:Y:S05]  /*04c0*/  @!P0 BRA `(.L_x_180) ;  /* 0x00000000004c8947 */ /* 0x000fea0003800000 */
[----:B------:R-:W1:Y:S01]  /*04d0*/  LDC.64 R4, c[0x0][0x3b0] ;  /* 0x0000ec00ff047b82 */ /* 0x000e620000000a00 */
[----:B------:R-:W-:Y:S01]  /*04e0*/  IMAD.MOV.U32 R8, RZ, RZ, R6 ;  /* 0x000000ffff087224 */ /* 0x000fe200078e0006 */
[----:B------:R-:W2:Y:S06]  /*04f0*/  LDCU UR4, c[0x0][0x3d4] ;  /* 0x00007a80ff0477ac */ /* 0x000eac0008000800 */
.L_x_181:
[----:B------:R-:W-:-:S05]  /*0500*/  VIADD R14, R14, 0x1 ;  /* 0x000000010e0e7836 */ /* 0x000fca0000000000 */
[----:B--2---:R-:W-:-:S13]  /*0510*/  ISETP.NE.AND P0, PT, R14, UR4, PT ;  /* 0x000000040e007c0c */ /* 0x004fda000bf05270 */
[----:B------:R-:W-:Y:S05]  /*0520*/  @!P0 EXIT ;  /* 0x000000000000894d */ /* 0x000fea0003800000 */
[----:B-1----:R-:W-:-:S05]  /*0530*/  IMAD.WIDE.U32 R6, R14, 0x4, R4 ;  /* 0x000000040e067825 */ /* 0x002fca00078e0004 */
[----:B------:R-:W2:Y:S04]  /*0540*/  LDG.E.CONSTANT R9, desc[UR18][R6.64] ;  /* 0x0000001206097981 */ /* 0x000ea8000c1e9900 */
[----:B------:R-:W2:Y:S01]  /*0550*/  LDG.E.CONSTANT R10, desc[UR18][R6.64+0x4] ;  /* 0x00000412060a7981 */ /* 0x000ea2000c1e9900 */
[----:B------:R-:W-:Y:S01]  /*0560*/  IMAD.IADD R31, R31, 0x1, -R8 ;  /* 0x000000011f1f7824 */ /* 0x000fe200078e0a08 */
[----:B------:R-:W-:Y:S02]  /*0570*/  MOV R15, RZ ;  /* 0x000000ff000f7202 */ /* 0x000fe40000000f00 */
        /* <DEDUP_REMOVED lines=8> */
.L_x_180:
        /* <DEDUP_REMOVED lines=18> */
[----:B-1----:R-:W-:-:S05]  /*0720*/  @P0 IMAD.WIDE R10, R9, 0x8, R10 ;  /* 0x00000008090a0825 */ /* 0x002fca00078e020a */
[----:B------:R1:W4:Y:S01]  /*0730*/  @P0 LDG.E.64.CONSTANT R12, desc[UR18][R10.64] ;  /* 0x000000120a0c0981 */ /* 0x000322000c1e9b00 */
[----:B--2---:R-:W-:-:S04]  /*0740*/  @P4 IMAD.WIDE R4, R9, 0x8, R4 ;  /* 0x0000000809044825 */ /* 0x004fc800078e0204 */
[----:B---3--:R-:W-:Y:S01]  /*0750*/  @P4 IMAD.WIDE R6, R9, 0x4, R6 ;  /* 0x0000000409064825 */ /* 0x008fe200078e0206 */
[----:B------:R-:W-:-:S04]  /*0760*/  MOV R9, 0xffffffff ;  /* 0xffffffff00097802 */ /* 0x000fc80000000f00 */
[----:B------:R-:W2:Y:S04]  /*0770*/  @P4 LDG.E.CONSTANT R18, desc[UR18][R6.64] ;  /* 0x0000001206124981 */ /* 0x000ea8000c1e9900 */
[----:B------:R3:W5:Y:S01]  /*0780*/  @P4 LDG.E.64.CONSTANT R8, desc[UR18][R4.64] ;  /* 0x0000001204084981 */ /* 0x000762000c1e9b00 */
[----:B------:R-:W1:Y:S01]  /*0790*/  S2UR UR14, SR_CgaCtaId ;  /* 0x00000000000e79c3 */ /* 0x000e620000008800 */
[----:B------:R-:W-:Y:S02]  /*07a0*/  UMOV UR13, 0x400 ;  /* 0x00000400000d7882 */ /* 0x000fe40000000000 */
[----:B------:R-:W-:Y:S02]  /*07b0*/  UIADD3 UR4, UPT, UPT, UR13, 0x80, URZ ;  /* 0x000000800d047890 */ /* 0x000fe4000fffe0ff */
[----:B------:R-:W-:-:S02]  /*07c0*/  UIADD3 UR5, UPT, UPT, UR13, 0x100, URZ ;  /* 0x000001000d057890 */ /* 0x000fc4000fffe0ff */
[----:B-1----:R-:W-:Y:S02]  /*07d0*/  ULEA UR13, UR14, UR13, 0x18 ;  /* 0x0000000d0e0d7291 */ /* 0x002fe4000f8ec0ff */
[----:B------:R-:W-:Y:S02]  /*07e0*/  ULEA UR4, UR14, UR4, 0x18 ;  /* 0x000000040e047291 */ /* 0x000fe4000f8ec0ff */
[----:B------:R-:W-:Y:S02]  /*07f0*/  ULEA UR5, UR14, UR5, 0x18 ;  /* 0x000000050e057291 */ /* 0x000fe4000f8ec0ff */
[C---:B------:R-:W-:Y:S02]  /*0800*/  LEA R17, R16.reuse, UR13, 0x3 ;  /* 0x0000000d10117c11 */ /* 0x040fe4000f8e18ff */
[C---:B------:R-:W-:Y:S02]  /*0810*/  LEA R11, R16.reuse, UR4, 0x3 ;  /* 0x00000004100b7c11 */ /* 0x040fe4000f8e18ff */
[----:B---3--:R-:W-:Y:S01]  /*0820*/  LEA R5, R16, UR5, 0x2 ;  /* 0x0000000510057c11 */ /* 0x008fe2000f8e10ff */
[----:B----4-:R1:W-:Y:S04]  /*0830*/  STS.64 [R17], R12 ;  /* 0x0000000c11007388 */ /* 0x0103e80000000a00 */
[----:B-----5:R1:W-:Y:S04]  /*0840*/  STS.64 [R11], R8 ;  /* 0x000000080b007388 */ /* 0x0203e80000000a00 */
[----:B--2---:R1:W-:Y:S02]  /*0850*/  STS [R5], R18 ;  /* 0x0000001205007388 */ /* 0x0043e40000000800 */
.L_x_183:
[----:B------:R-:W-:Y:S05]  /*0860*/  BSYNC.RECONVERGENT B0 ;  /* 0x0000000000007941 */ /* 0x000fea0003800200 */
.L_x_182:
[----:B------:R-:W-:Y:S01]  /*0870*/  BAR.SYNC.DEFER_BLOCKING 0x0 ;  /* 0x0000000000007b1d */ /* 0x000fe20000010000 */
[----:B-1----:R-:W-:Y:S02]  /*0880*/  @!P1 IMAD.MOV.U32 R8, RZ, RZ, R24 ;  /* 0x000000ffff089224 */ /* 0x002fe400078e0018 */
[----:B------:R-:W-:-:S03]  /*0890*/  @!P1 IMAD R13, R30, UR21, RZ ;  /* 0x000000151e0d9c24 */ /* 0x000fc6000f8e02ff */
        /* <DEDUP_REMOVED lines=13> */
[----:B--2---:R-:W-:Y:S01]  /*0970*/  LEA R33, P4, R14, R4, 0x1 ;  /* 0x000000040e217211 */ /* 0x004fe200078808ff */
[----:B------:R-:W-:-:S03]  /*0980*/  @!P1 IMAD.MOV.U32 R9, RZ, RZ, RZ ;  /* 0x000000ffff099224 */ /* 0x000fc600078e00ff */
[----:B------:R-:W-:Y:S01]  /*0990*/  LEA.HI.X R32, R14, R5, R11, 0x1, P4 ;  /* 0x000000050e207211 */ /* 0x000fe200020f0c0b */
[----:B------:R-:W-:Y:S01]  /*09a0*/  @!P1 IMAD.WIDE.U32 R8, R30, UR13, R8 ;  /* 0x0000000d1e089c25 */ /* 0x000fe2000f8e0008 */
[----:B------:R-:W-:-:S03]  /*09b0*/  CS2R R10, SRZ ;  /* 0x00000000000a7805 */ /* 0x000fc6000001ff00 */
[----:B------:R-:W-:Y:S01]  /*09c0*/  @!P1 IMAD.IADD R9, R9, 0x1, R13 ;  /* 0x0000000109099824 */ /* 0x000fe200078e020d */
[----:B------:R-:W-:Y:S02]  /*09d0*/  @!P1 LEA R4, P5, R8, R33, 0x1 ;  /* 0x0000002108049211 */ /* 0x000fe400078a08ff */
[----:B----4-:R-:W-:Y:S02]  /*09e0*/  ISETP.GE.U32.AND P0, PT, R6, UR16, PT ;  /* 0x0000001006007c0c */ /* 0x010fe4000bf06070 */
[----:B------:R-:W-:Y:S02]  /*09f0*/  @!P1 LEA.HI.X R8, R8, R32, R9, 0x1, P5 ;  /* 0x0000002008089211 */ /* 0x000fe400028f0c09 */
[C---:B------:R-:W-:Y:S02]  /*0a00*/  ISETP.GE.AND.EX P0, PT, R7.reuse, UR6, PT, P0 ;  /* 0x0000000607007c0c */ /* 0x040fe4000bf06300 */
[----:B------:R-:W-:Y:S02]  /*0a10*/  @!P1 SEL R4, R4, RZ, P2 ;  /* 0x000000ff04049207 */ /* 0x000fe40001000000 */
[----:B------:R-:W-:-:S02]  /*0a20*/  ISETP.LT.OR P4, PT, R7, RZ, P0 ;  /* 0x000000ff0700720c */ /* 0x000fc40000781670 */
[----:B------:R-:W-:Y:S02]  /*0a30*/  PLOP3.LUT P0, PT, PT, PT, PT, 0x80, 0x8 ;  /* 0x000000000008781c */ /* 0x000fe40003f0f070 */
[----:B------:R-:W-:-:S09]  /*0a40*/  @!P1 SEL R5, R8, RZ, P2 ;  /* 0x000000ff08059207 */ /* 0x000fd20001000000 */
[----:B------:R-:W-:Y:S05]  /*0a50*/  @P4 BRA `(.L_x_185) ;  /* 0x0000000000284947 */ /* 0x000fea0003800000 */
[----:B------:R-:W1:Y:S01]  /*0a60*/  LDCU.64 UR4, c[0x0][0x380] ;  /* 0x00007000ff0477ac */ /* 0x000e620008000a00 */
[----:B------:R-:W-:Y:S01]  /*0a70*/  IMAD R7, R7, UR17, RZ ;  /* 0x0000001107077c24 */ /* 0x000fe2000f8e02ff */
[----:B------:R-:W-:Y:S01]  /*0a80*/  ISETP.GE.AND P0, PT, R27, UR17, PT ;  /* 0x000000111b007c0c */ /* 0x000fe2000bf06270 */
[----:B------:R-:W-:Y:S02]  /*0a90*/  IMAD.MOV.U32 R8, RZ, RZ, R28 ;  /* 0x000000ffff087224 */ /* 0x000fe400078e001c */
[----:B------:R-:W-:Y:S02]  /*0aa0*/  IMAD.MOV.U32 R9, RZ, RZ, RZ ;  /* 0x000000ffff097224 */ /* 0x000fe400078e00ff */
[C---:B------:R-:W-:Y:S02]  /*0ab0*/  IMAD R7, R6.reuse, UR22, R7 ;  /* 0x0000001606077c24 */ /* 0x040fe4000f8e0207 */
[----:B------:R-:W-:-:S05]  /*0ac0*/  IMAD.WIDE.U32 R8, R6, UR17, R8 ;  /* 0x0000001106087c25 */ /* 0x000fca000f8e0008 */
[----:B------:R-:W-:Y:S02]  /*0ad0*/  IADD3 R7, PT, PT, R9, R7, RZ ;  /* 0x0000000709077210 */ /* 0x000fe40007ffe0ff */
[----:B-1----:R-:W-:-:S04]  /*0ae0*/  LEA R10, P4, R8, UR4, 0x1 ;  /* 0x00000004080a7c11 */ /* 0x002fc8000f8808ff */
[----:B------:R-:W-:-:S09]  /*0af0*/  LEA.HI.X R11, R8, UR5, R7, 0x1, P4 ;  /* 0x00000005080b7c11 */ /* 0x000fd2000a0f0c07 */
.L_x_185:
[----:B------:R-:W-:Y:S05]  /*0b00*/  BSYNC.RECONVERGENT B0 ;  /* 0x0000000000007941 */ /* 0x000fea0003800200 */
.L_x_184:
[----:B------:R-:W-:Y:S01]  /*0b10*/  IMAD.MOV.U32 R6, RZ, RZ, R10 ;  /* 0x000000ffff067224 */ /* 0x000fe200078e000a */
[----:B------:R-:W-:Y:S01]  /*0b20*/  UISETP.GE.AND UP0, UPT, UR17, 0x1, UPT ;  /* 0x000000011100788c */ /* 0x000fe2000bf06270 */
[----:B------:R-:W-:Y:S01]  /*0b30*/  IMAD.MOV.U32 R7, RZ, RZ, R11 ;  /* 0x000000ffff077224 */ /* 0x000fe200078e000b */
[----:B------:R-:W-:Y:S02]  /*0b40*/  CS2R R10, SRZ ;  /* 0x00000000000a7805 */ /* 0x000fe4000001ff00 */
[----:B------:R-:W-:Y:S02]  /*0b50*/  CS2R R8, SRZ ;  /* 0x0000000000087805 */ /* 0x000fe4000001ff00 */
        /* <DEDUP_REMOVED lines=30> */
.L_x_202:
[----:B------:R-:W-:Y:S02]  /*0d40*/  UIADD3 UR13, UPT, UPT, UR4, 0x10, URZ ;  /* 0x00000010040d7890 */ /* 0x000fe4000fffe0ff */
[----:B------:R-:W-:Y:S02]  /*0d50*/  UIADD3 UR5, UPT, UPT, UR5, 0x2, URZ ;  /* 0x0000000205057890 */ /* 0x000fe4000fffe0ff */
[----:B-1----:R-:W-:Y:S02]  /*0d60*/  UISETP.GE.AND UP1, UPT, UR13, UR17, UPT ;  /* 0x000000110d00728c */ /* 0x002fe4000bf26270 */
[----:B------:R-:W-:Y:S01]  /*0d70*/  UISETP.NE.AND UP0, UPT, UR5, UR12, UPT ;  /* 0x0000000c0500728c */ /* 0x000fe2000bf05270 */
[----:B------:R-:W-:-:S06]  /*0d80*/  UMOV UR15, UR4 ;  /* 0x00000004000f7c82 */ /* 0x000fcc0008000000 */
[----:B------:R-:W-:Y:S05]  /*0d90*/  BRA.U UP1, `(.L_x_188) ;  /* 0x0000000101d07547 */ /* 0x000fea000b800000 */
        /* <DEDUP_REMOVED lines=17> */
[----:B----4-:R-:W-:Y:S01]  /*0eb0*/  LEA R13, P5, R12, UR26, 0x1 ;  /* 0x0000001a0c0d7c11 */ /* 0x010fe2000f8a08ff */
[----:B------:R-:W-:-:S03]  /*0ec0*/  VIADD R14, R27, UR13 ;  /* 0x0000000d1b0e7c36 */ /* 0x000fc60008000000 */
[----:B------:R-:W-:Y:S02]  /*0ed0*/  LEA.HI.X R12, R12, UR27, R15, 0x1, P5 ;  /* 0x0000001b0c0c7c11 */ /* 0x000fe4000a8f0c0f */
[----:B------:R-:W-:Y:S02]  /*0ee0*/  IADD3 R13, P5, PT, R13, 0x20, RZ ;  /* 0x000000200d0d7810 */ /* 0x000fe40007fbe0ff */
[----:B------:R-:W-:Y:S02]  /*0ef0*/  ISETP.GE.AND P0, PT, R14, UR17, PT ;  /* 0x000000110e007c0c */ /* 0x000fe4000bf06270 */
[----:B------:R-:W-:-:S11]  /*0f00*/  IADD3.X R12, PT, PT, RZ, R12, RZ, P5, !PT ;  /* 0x0000000cff0c7210 */ /* 0x000fd60002ffe4ff */
.L_x_190:
[----:B----4-:R-:W-:Y:S05]  /*0f10*/  BSYNC.RECONVERGENT B0 ;  /* 0x0000000000007941 */ /* 0x010fea0003800200 */
.L_x_189:
        /* <DEDUP_REMOVED lines=17> */
[----:B------:R-:W-:-:S03]  /*1030*/  IMAD.MOV.U32 R12, RZ, RZ, R16 ;  /* 0x000000ffff0c7224 */ /* 0x000fc600078e0010 */
[----:B------:R-:W-:Y:S01]  /*1040*/  MOV R13, R19 ;  /* 0x00000013000d7202 */ /* 0x000fe20000000f00 */
[----:B-1----:R-:W-:Y:S06]  /*1050*/  @P4 BRA `(.L_x_192) ;  /* 0x0000000000144947 */ /* 0x002fec0003800000 */
[----:B------:R-:W-:Y:S01]  /*1060*/  @!PT LDS RZ, [RZ] ;  /* 0x00000000fffff984 */ /* 0x000fe20000000800 */
[----:B------:R-:W-:Y:S01]  /*1070*/  @!PT LDS RZ, [RZ] ;  /* 0x00000000fffff984 */ /* 0x000fe20000000800 */
[----:B------:R-:W-:Y:S01]  /*1080*/  @!PT LDS RZ, [RZ] ;  /* 0x00000000fffff984 */ /* 0x000fe20000000800 */
[----:B------:R1:W-:Y:S01]  /*1090*/  LDGSTS.E.BYPASS.128 [R21+0x200], desc[UR18][R12.64] ;  /* 0x002000000c157fae */ /* 0x0003e2000b981812 */
[----:B------:R-:W-:Y:S05]  /*10a0*/  BRA `(.L_x_193) ;  /* 0x0000000000047947 */ /* 0x000fea0003800000 */
.L_x_192:
[----:B------:R2:W-:Y:S02]  /*10b0*/  STS.128 [R26+UR10+0x200], RZ ;  /* 0x000200ff1a007988 */ /* 0x0005e40008000c0a */
.L_x_193:
[----:B------:R-:W-:Y:S05]  /*10c0*/  BSYNC.RECONVERGENT B0 ;  /* 0x0000000000007941 */ /* 0x000fea0003800200 */
.L_x_191:
[----:B------:R-:W0:Y:S02]  /*10d0*/  LDGDEPBAR ;  /* 0x00000000000079af */ /* 0x000e240000000000 */
.L_x_188:
        /* <DEDUP_REMOVED lines=23> */
.L_x_194:
[----:B------:R-:W-:Y:S01]  /*1250*/  BAR.SYNC.DEFER_BLOCKING 0x0 ;  /* 0x0000000000007b1d */ /* 0x000fe20000010000 */
[----:B------:R-:W-:-:S04]  /*1260*/  UIADD3 UR4, UPT, UPT, UR4, 0x20, URZ ;  /* 0x0000002004047890 */ /* 0x000fc8000fffe0ff */
[----:B------:R-:W-:-:S09]  /*1270*/  UISETP.GE.AND UP1, UPT, UR4, UR17, UPT ;  /* 0x000000110400728c */ /* 0x000fd2000bf26270 */
        /* <DEDUP_REMOVED lines=17> */
[----:B------:R-:W-:Y:S01]  /*1390*/  VIADD R14, R27, UR4 ;  /* 0x000000041b0e7c36 */ /* 0x000fe20008000000 */
[----:B------:R-:W-:Y:S02]  /*13a0*/  IADD3 R15, PT, PT, R13, R15, RZ ;  /* 0x0000000f0d0f7210 */ /* 0x000fe40007ffe0ff */
[----:B----4-:R-:W-:Y:S02]  /*13b0*/  LEA R13, P5, R12, UR26, 0x1 ;  /* 0x0000001a0c0d7c11 */ /* 0x010fe4000f8a08ff */
[----:B------:R-:W-:Y:S02]  /*13c0*/  ISETP.GE.AND P0, PT, R14, UR17, PT ;  /* 0x000000110e007c0c */ /* 0x000fe4000bf06270 */
[----:B------:R-:W-:Y:S02]  /*13d0*/  LEA.HI.X R12, R12, UR27, R15, 0x1, P5 ;  /* 0x0000001b0c0c7c11 */ /* 0x000fe4000a8f0c0f */
[----:B------:R-:W-:-:S05]  /*13e0*/  IADD3 R13, P5, PT, R13, 0x40, RZ ;  /* 0x000000400d0d7810 */ /* 0x000fca0007fbe0ff */
[----:B------:R-:W-:-:S08]  /*13f0*/  IMAD.X R12, RZ, RZ, R12, P5 ;  /* 0x000000ffff0c7224 */ /* 0x000fd000028e060c */
.L_x_197:
[----:B----4-:R-:W-:Y:S05]  /*1400*/  BSYNC.RECONVERGENT B0 ;  /* 0x0000000000007941 */ /* 0x010fea0003800200 */
.L_x_196:
        /* <DEDUP_REMOVED lines=14> */
[----:B------:R-:W-:Y:S01]  /*14f0*/  @!P6 LEA R16, P0, R12, R33, 0x1 ;  /* 0x000000210c10e211 */ /* 0x000fe200078008ff */
[----:B------:R-:W-:-:S03]  /*1500*/  IMAD.MOV.U32 R19, RZ, RZ, RZ ;  /* 0x000000ffff137224 */ /* 0x000fc600078e00ff */
[----:B------:R-:W-:Y:S02]  /*1510*/  @!P6 LEA.HI.X R19, R12, R32, R17, 0x1, P0 ;  /* 0x000000200c13e211 */ /* 0x000fe400000f0c11 */
[----:B------:R-:W-:-:S03]  /*1520*/  MOV R12, R16 ;  /* 0x00000010000c7202 */ /* 0x000fc60000000f00 */
[----:B------:R-:W-:Y:S01]  /*1530*/  IMAD.MOV.U32 R13, RZ, RZ, R19 ;  /* 0x000000ffff0d7224 */ /* 0x000fe200078e0013 */
[----:B-1----:R-:W-:Y:S06]  /*1540*/  @P4 BRA `(.L_x_199) ;  /* 0x0000000000144947 */ /* 0x002fec0003800000 */
[----:B------:R-:W-:Y:S01]  /*1550*/  @!PT LDS RZ, [RZ] ;  /* 0x00000000fffff984 */ /* 0x000fe20000000800 */
[----:B------:R-:W-:Y:S01]  /*1560*/  @!PT LDS RZ, [RZ] ;  /* 0x00000000fffff984 */ /* 0x000fe20000000800 */
[----:B------:R-:W-:Y:S01]  /*1570*/  @!PT LDS RZ, [RZ] ;  /* 0x00000000fffff984 */ /* 0x000fe20000000800 */
[----:B------:R2:W-:Y:S01]  /*1580*/  LDGSTS.E.BYPASS.128 [R21], desc[UR18][R12.64] ;  /* 0x000000000c157fae */ /* 0x0005e2000b981812 */
[----:B------:R-:W-:Y:S05]  /*1590*/  BRA `(.L_x_200) ;  /* 0x0000000000047947 */ /* 0x000fea0003800000 */
.L_x_199:
[----:B------:R1:W-:Y:S02]  /*15a0*/  STS.128 [R26+UR10], RZ ;  /* 0x000000ff1a007988 */ /* 0x0003e40008000c0a */
.L_x_200:
[----:B------:R-:W-:Y:S05]  /*15b0*/  BSYNC.RECONVERGENT B0 ;  /* 0x0000000000007941 */ /* 0x000fea0003800200 */
.L_x_198:
[----:B------:R-:W0:Y:S02]  /*15c0*/  LDGDEPBAR ;  /* 0x00000000000079af */ /* 0x000e240000000000 */
.L_x_195:
        /* <DEDUP_REMOVED lines=12> */
.L_x_201:
[----:B------:R-:W-:Y:S06]  /*1690*/  BAR.SYNC.DEFER_BLOCKING 0x0 ;  /* 0x0000000000007b1d */ /* 0x000fec0000010000 */
[----:B------:R-:W-:Y:S05]  /*16a0*/  BRA.U UP0, `(.L_x_202) ;  /* 0xfffffff500a47547 */ /* 0x000fea000b83ffff */
[----:B------:R-:W-:-:S12]  /*16b0*/  UIADD3 UR4, UPT, UPT, UR15, 0x30, URZ ;  /* 0x000000300f047890 */ /* 0x000fd8000fffe0ff */
.L_x_187:
        /* <DEDUP_REMOVED lines=24> */
.L_x_205:
[----:B---34-:R-:W-:Y:S05]  /*1840*/  BSYNC.RECONVERGENT B0 ;  /* 0x0000000000007941 */ /* 0x018fea0003800200 */
.L_x_204:
[----:B------:R-:W2:Y:S01]  /*1850*/  LDCU UR5, c[0x0][0x3c8] ;  /* 0x00007900ff0577ac */ /* 0x000ea20008000800 */
[----:B------:R-:W-:Y:S01]  /*1860*/  VIADD R19, R30, UR4 ;  /* 0x000000041e137c36 */ /* 0x000fe20008000000 */
[----:B------:R-:W-:Y:S01]  /*1870*/  MOV R15, R17 ;  /* 0x00000011000f7202 */ /* 0x000fe20000000f00 */
[----:B------:R-:W-:Y:S01]  /*1880*/  IMAD.MOV.U32 R14, RZ, RZ, R16 ;  /* 0x000000ffff0e7224 */ /* 0x000fe200078e0010 */
[----:B------:R-:W-:Y:S01]  /*1890*/  CS2R R16, SRZ ;  /* 0x0000000000107805 */ /* 0x000fe2000001ff00 */
[----:B------:R-:W-:Y:S03]  /*18a0*/  BSSY.RECONVERGENT B0, `(.L_x_206) ;  /* 0x0000019000007945 */ /* 0x000fe60003800200 */
[----:B------:R-:W-:Y:S01]  /*18b0*/  @!PT LDS RZ, [RZ] ;  /* 0x00000000fffff984 */ /* 0x000fe20000000800 */
[----:B------:R-:W-:Y:S01]  /*18c0*/  @!PT LDS RZ, [RZ] ;  /* 0x00000000fffff984 */ /* 0x000fe20000000800 */
[----:B------:R-:W-:Y:S01]  /*18d0*/  @!PT LDS RZ, [RZ] ;  /* 0x00000000fffff984 */ /* 0x000fe20000000800 */
[----:B------:R3:W-:Y:S04]  /*18e0*/  @!P0 LDGSTS.E.BYPASS.128 [R25+0x200], desc[UR18][R14.64] ;  /* 0x002000000e198fae */ /* 0x0007e8000b981812 */
[----:B------:R3:W-:Y:S01]  /*18f0*/  @P0 STS.128 [R26+UR9+0x200], RZ ;  /* 0x000200ff1a000988 */ /* 0x0007e20008000c09 */
[----:B--2---:R-:W-:-:S02]  /*1900*/  ISETP.GE.AND P4, PT, R24, UR5, PT ;  /* 0x0000000518007c0c */ /* 0x004fc4000bf86270 */
[----:B------:R-:W-:Y:S02]  /*1910*/  ISETP.GE.AND P0, PT, R23, UR5, PT ;  /* 0x0000000517007c0c */ /* 0x000fe4000bf06270 */
[C---:B------:R-:W-:Y:S02]  /*1920*/  ISETP.GE.OR P4, PT, R19.reuse, UR17, P4 ;  /* 0x0000001113007c0c */ /* 0x040fe4000a786670 */
[----:B------:R-:W-:-:S11]  /*1930*/  ISETP.GE.OR P0, PT, R19, UR17, P0 ;  /* 0x0000001113007c0c */ /* 0x000fd60008706670 */
[----:B------:R-:W-:Y:S02]  /*1940*/  @!P4 IMAD.MOV.U32 R12, RZ, RZ, R24 ;  /* 0x000000ffff0cc224 */ /* 0x000fe400078e0018 */
[----:B------:R-:W-:Y:S02]  /*1950*/  @!P4 IMAD.MOV.U32 R13, RZ, RZ, RZ ;  /* 0x000000ffff0dc224 */ /* 0x000fe400078e00ff */
        /* <DEDUP_REMOVED lines=12> */
.L_x_207:
[----:B------:R2:W-:Y:S02]  /*1a20*/  STS.128 [R26+UR10+0x200], RZ ;  /* 0x000200ff1a007988 */ /* 0x0005e40008000c0a */
.L_x_208:
[----:B------:R-:W-:Y:S05]  /*1a30*/  BSYNC.RECONVERGENT B0 ;  /* 0x0000000000007941 */ /* 0x000fea0003800200 */
.L_x_206:
[----:B------:R-:W0:Y:S02]  /*1a40*/  LDGDEPBAR ;  /* 0x00000000000079af */ /* 0x000e240000000000 */
.L_x_203:
        /* <DEDUP_REMOVED lines=23> */
.L_x_209:
[----:B------:R-:W-:Y:S06]  /*1bc0*/  BAR.SYNC.DEFER_BLOCKING 0x0 ;  /* 0x0000000000007b1d */ /* 0x000fec0000010000 */
.L_x_186:
[----:B------:R-:W5:Y:S01]  /*1bd0*/  S2R R13, SR_LANEID ;  /* 0x00000000000d7919 */ /* 0x000f620000000000 */
[----:B------:R-:W1:Y:S01]  /*1be0*/  S2UR UR16, SR_CgaCtaId ;  /* 0x00000000001079c3 */ /* 0x000e620000008800 */
[----:B------:R-:W-:Y:S01]  /*1bf0*/  UMOV UR13, 0x400 ;  /* 0x00000400000d7882 */ /* 0x000fe20000000000 */
[----:B---3--:R-:W3:Y:S01]  /*1c00*/  LDCU UR24, c[0x0][0x3c0] ;  /* 0x00007800ff1877ac */ /* 0x008ee20008000800 */
[----:B------:R-:W2:Y:S01]  /*1c10*/  S2R R16, SR_TID.X ;  /* 0x0000000000107919 */ /* 0x000ea20000002100 */
[----:B------:R-:W-:Y:S01]  /*1c20*/  BSSY.RECONVERGENT B0, `(.L_x_210) ;  /* 0x0000094000007945 */ /* 0x000fe20003800200 */
[----:B------:R-:W-:Y:S02]  /*1c30*/  UIADD3 UR4, UPT, UPT, UR13, 0x940, URZ ;  /* 0x000009400d047890 */ /* 0x000fe4000fffe0ff */
[----:B------:R-:W-:Y:S01]  /*1c40*/  UIADD3 UR5, UPT, UPT, UR13, 0x80, URZ ;  /* 0x000000800d057890 */ /* 0x000fe2000fffe0ff */
[----:B----4-:R-:W4:Y:S01]  /*1c50*/  LDCU UR26, c[0x0][0x3d0] ;  /* 0x00007a00ff1a77ac */ /* 0x010f220008000800 */
[----:B------:R-:W4:Y:S01]  /*1c60*/  LDCU UR25, c[0x0][0x3cc] ;  /* 0x00007980ff1977ac */ /* 0x000f220008000800 */
[----:B-1----:R-:W-:-:S02]  /*1c70*/  ULEA UR4, UR16, UR4, 0x18 ;  /* 0x0000000410047291 */ /* 0x002fc4000f8ec0ff */
[----:B------:R-:W-:Y:S02]  /*1c80*/  ULEA UR17, UR16, UR13, 0x18 ;  /* 0x0000000d10117291 */ /* 0x000fe4000f8ec0ff */
[----:B------:R-:W-:Y:S01]  /*1c90*/  ULEA UR5, UR16, UR5, 0x18 ;  /* 0x0000000510057291 */ /* 0x000fe2000f8ec0ff */
[----:B-----5:R-:W-:Y:S02]  /*1ca0*/  SHF.R.U32.HI R12, RZ, 0x2, R13 ;  /* 0x00000002ff0c7819 */ /* 0x020fe4000001160d */
[----:B------:R-:W-:Y:S02]  /*1cb0*/  LOP3.LUT R13, R13, 0x3, RZ, 0xc0, !PT ;  /* 0x000000030d0d7812 */ /* 0x000fe400078ec0ff */
[----:B--2---:R-:W-:Y:S02]  /*1cc0*/  LOP3.LUT R16, R16, 0x1f, RZ, 0xc0, !PT ;  /* 0x0000001f10107812 */ /* 0x004fe400078ec0ff */
[----:B------:R-:W-:Y:S02]  /*1cd0*/  LEA R12, R12, R13, 0x3 ;  /* 0x0000000d0c0c7211 */ /* 0x000fe400078e18ff */
[----:B------:R-:W-:-:S02]  /*1ce0*/  SHF.R.U32.HI R18, RZ, 0x2, R16 ;  /* 0x00000002ff127819 */ /* 0x000fc40000011610 */
[----:B------:R-:W-:Y:S02]  /*1cf0*/  LEA R17, R12, UR4, 0x3 ;  /* 0x000000040c117c11 */ /* 0x000fe4000f8e18ff */
[C---:B------:R-:W-:Y:S02]  /*1d00*/  LEA R14, R18.reuse, UR17, 0x3 ;  /* 0x00000011120e7c11 */ /* 0x040fe4000f8e18ff */
[C---:B------:R-:W-:Y:S01]  /*1d10*/  LEA R12, R18.reuse, UR5, 0x3 ;  /* 0x00000005120c7c11 */ /* 0x040fe2000f8e18ff */
[----:B------:R1:W-:Y:S04]  /*1d20*/  STS.64 [R17], R4 ;  /* 0x0000000411007388 */ /* 0x0003e80000000a00 */
[----:B------:R-:W-:Y:S04]  /*1d30*/  STS.64 [R17+0x200], R6 ;  /* 0x0002000611007388 */ /* 0x000fe80000000a00 */
[----:B------:R-:W-:Y:S04]  /*1d40*/  STS.64 [R17+0x20], R8 ;  /* 0x0000200811007388 */ /* 0x000fe80000000a00 */
[----:B------:R-:W-:Y:S01]  /*1d50*/  STS.64 [R17+0x220], R10 ;  /* 0x0002200a11007388 */ /* 0x000fe20000000a00 */
[----:B-1----:R-:W-:Y:S01]  /*1d60*/  IMAD.IADD R4, R18, 0x1, R31 ;  /* 0x0000000112047824 */ /* 0x002fe200078e021f */
[----:B------:R-:W-:Y:S06]  /*1d70*/  BAR.SYNC.DEFER_BLOCKING 0x0 ;  /* 0x0000000000007b1d */ /* 0x000fec0000010000 */
[----:B------:R-:W3:Y:S04]  /*1d80*/  LDS.64 R14, [R14] ;  /* 0x000000000e0e7984 */ /* 0x000ee80000000a00 */
[----:B------:R-:W4:Y:S01]  /*1d90*/  LDS.64 R12, [R12] ;  /* 0x000000000c0c7984 */ /* 0x000f220000000a00 */
[----:B---3--:R-:W-:-:S02]  /*1da0*/  ISETP.GE.U32.AND P0, PT, R14, UR24, PT ;  /* 0x000000180e007c0c */ /* 0x008fc4000bf06070 */
[----:B----4-:R-:W-:Y:S02]  /*1db0*/  ISETP.GE.U32.AND P4, PT, R12, UR26, PT ;  /* 0x0000001a0c007c0c */ /* 0x010fe4000bf86070 */
[----:B------:R-:W-:Y:S02]  /*1dc0*/  ISETP.GE.AND.EX P0, PT, R15, UR6, PT, P0 ;  /* 0x000000060f007c0c */ /* 0x000fe4000bf06300 */
[----:B------:R-:W-:Y:S02]  /*1dd0*/  ISETP.GE.AND.EX P4, PT, R13, UR7, PT, P4 ;  /* 0x000000070d007c0c */ /* 0x000fe4000bf86340 */
[----:B------:R-:W-:Y:S02]  /*1de0*/  ISETP.LT.OR P0, PT, R15, RZ, P0 ;  /* 0x000000ff0f00720c */ /* 0x000fe40000701670 */
[----:B------:R-:W-:Y:S02]  /*1df0*/  ISETP.LT.OR P4, PT, R13, RZ, P4 ;  /* 0x000000ff0d00720c */ /* 0x000fe40002781670 */
[----:B------:R-:W-:-:S04]  /*1e00*/  ISETP.GE.OR P0, PT, R4, UR25, P0 ;  /* 0x0000001904007c0c */ /* 0x000fc80008706670 */
[----:B------:R-:W-:-:S13]  /*1e10*/  PLOP3.LUT P0, PT, P0, P4, PT, 0xf8, 0x8f ;  /* 0x00000000008f781c */ /* 0x000fda0000709f70 */
[----:B------:R-:W-:Y:S05]  /*1e20*/  @P0 BRA `(.L_x_211) ;  /* 0x0000000400cc0947 */ /* 0x000fea0003800000 */
[----:B------:R-:W-:Y:S01]  /*1e30*/  UIADD3 UR4, UPT, UPT, UR13, 0x100, URZ ;  /* 0x000001000d047890 */ /* 0x000fe2000fffe0ff */
[----:B------:R-:W1:Y:S01]  /*1e40*/  LDS.128 R4, [R2+UR11] ;  /* 0x0000000b02047984 */ /* 0x000e620008000c00 */
[----:B------:R-:W-:Y:S02]  /*1e50*/  IMAD.MOV.U32 R19, RZ, RZ, RZ ;  /* 0x000000ffff137224 */ /* 0x000fe400078e00ff */
[----:B------:R-:W-:Y:S01]  /*1e60*/  ULEA UR4, UR16, UR4, 0x18 ;  /* 0x0000000410047291 */ /* 0x000fe2000f8ec0ff */
[----:B------:R-:W-:-:S05]  /*1e70*/  IMAD.MOV.U32 R32, RZ, RZ, RZ ;  /* 0x000000ffff207224 */ /* 0x000fca00078e00ff */
[----:B------:R-:W-:-:S05]  /*1e80*/  LEA R8, R18, UR4, 0x2 ;  /* 0x0000000412087c11 */ /* 0x000fca000f8e10ff */
[----:B------:R-:W1:Y:S01]  /*1e90*/  LDCU UR4, c[0x0][0x3d8] ;  /* 0x00007b00ff0477ac */ /* 0x000e620008000800 */
[----:B------:R-:W2:Y:S01]  /*1ea0*/  LDS R8, [R8] ;  /* 0x0000000008087984 */ /* 0x000ea20000000800 */
[----:B-1----:R-:W-:Y:S01]  /*1eb0*/  FMUL R11, R6, UR4 ;  /* 0x00000004060b7c20 */ /* 0x002fe20008400000 */
[----:B------:R-:W-:Y:S01]  /*1ec0*/  FMUL R9, R4, UR4 ;  /* 0x0000000404097c20 */ /* 0x000fe20008400000 */
[----:B------:R-:W-:Y:S01]  /*1ed0*/  FMUL R5, R5, UR4 ;  /* 0x0000000405057c20 */ /* 0x000fe20008400000 */
[----:B------:R-:W-:Y:S01]  /*1ee0*/  FMUL R7, R7, UR4 ;  /* 0x0000000407077c20 */ /* 0x000fe20008400000 */
[C---:B--2---:R-:W-:Y:S01]  /*1ef0*/  FMUL R10, R8.reuse, R11 ;  /* 0x0000000b080a7220 */ /* 0x044fe20000400000 */
        /* <DEDUP_REMOVED lines=16> */
[----:B------:R-:W-:-:S04]  /*2000*/  IMAD.WIDE.U32 R4, R14, R7, R4 ;  /* 0x000000070e047225 */ /* 0x000fc800078e0004 */
[----:B------:R-:W-:Y:S01]  /*2010*/  IMAD.IADD R5, R5, 0x1, R9 ;  /* 0x0000000105057824 */ /* 0x000fe200078e0209 */
[----:B-1----:R-:W-:-:S04]  /*2020*/  LEA R6, P0, R4, UR14, 0x1 ;  /* 0x0000000e04067c11 */ /* 0x002fc8000f8008ff */
[----:B------:R-:W-:-:S05]  /*2030*/  LEA.HI.X R7, R4, UR15, R5, 0x1, P0 ;  /* 0x0000000f04077c11 */ /* 0x000fca00080f0c05 */
[----:B------:R-:W3:Y:S04]  /*2040*/  LDG.E.U16.CONSTANT R8, desc[UR18][R6.64+0x4] ;  /* 0x0000041206087981 */ /* 0x000ee8000c1e9500 */
[----:B------:R-:W4:Y:S04]  /*2050*/  LDG.E.U16.CONSTANT R4, desc[UR18][R6.64] ;  /* 0x0000001206047981 */ /* 0x000f28000c1e9500 */
[----:B------:R-:W5:Y:S04]  /*2060*/  LDG.E.U16.CONSTANT R5, desc[UR18][R6.64+0x2] ;  /* 0x0000021206057981 */ /* 0x000f68000c1e9500 */
[----:B------:R-:W2:Y:S01]  /*2070*/  LDG.E.U16.CONSTANT R9, desc[UR18][R6.64+0x6] ;  /* 0x0000061206097981 */ /* 0x000ea2000c1e9500 */
[----:B---3--:R-:W-:-:S02]  /*2080*/  HADD2.F32 R8, -RZ, R8.H0_H0 ;  /* 0x20000008ff087230 */ /* 0x008fc40000004100 */
[----:B----4-:R-:W-:Y:S02]  /*2090*/  HADD2.F32 R4, -RZ, R4.H0_H0 ;  /* 0x20000004ff047230 */ /* 0x010fe40000004100 */
[----:B-----5:R-:W-:Y:S02]  /*20a0*/  HADD2.F32 R5, -RZ, R5.H0_H0 ;  /* 0x20000005ff057230 */ /* 0x020fe40000004100 */
[----:B--2---:R-:W-:Y:S02]  /*20b0*/  HADD2.F32 R14, -RZ, R9.H0_H0 ;  /* 0x20000009ff0e7230 */ /* 0x004fe40000004100 */
[----:B------:R-:W-:Y:S01]  /*20c0*/  FMUL R9, R8, UR4 ;  /* 0x0000000408097c20 */ /* 0x000fe20008400000 */
[----:B------:R-:W-:Y:S01]  /*20d0*/  FMUL R19, R4, UR4 ;  /* 0x0000000404137c20 */ /* 0x000fe20008400000 */
[----:B------:R-:W-:Y:S01]  /*20e0*/  FMUL R32, R5, UR4 ;  /* 0x0000000405207c20 */ /* 0x000fe20008400000 */
[----:B------:R-:W-:Y:S01]  /*20f0*/  FMUL R8, R14, UR4 ;  /* 0x000000040e087c20 */ /* 0x000fe20008400000 */
[----:B------:R-:W-:Y:S06]  /*2100*/  BRA `(.L_x_214) ;  /* 0x0000000000707947 */ /* 0x000fec0003800000 */
.L_x_213:
[----:B------:R-:W1:Y:S01]  /*2110*/  LDCU.64 UR14, c[0x0][0x390] ;  /* 0x00007200ff0e77ac */ /* 0x000e620008000a00 */
[----:B------:R-:W-:Y:S01]  /*2120*/  MOV R5, RZ ;  /* 0x000000ff00057202 */ /* 0x000fe20000000f00 */
[-C--:B------:R-:W-:Y:S01]  /*2130*/  IMAD R15, R15, R7.reuse, RZ ;  /* 0x000000070f0f7224 */ /* 0x080fe200078e02ff */
[C---:B------:R-:W-:Y:S01]  /*2140*/  LOP3.LUT R6, R22.reuse, 0x1, RZ, 0xfc, !PT ;  /* 0x0000000116067812 */ /* 0x040fe200078efcff */
[----:B------:R-:W-:Y:S01]  /*2150*/  IMAD.MOV.U32 R4, RZ, RZ, R22 ;  /* 0x000000ffff047224 */ /* 0x000fe200078e0016 */
[-C--:B------:R-:W-:Y:S01]  /*2160*/  ISETP.GE.AND P0, PT, R22, R7.reuse, PT ;  /* 0x000000071600720c */ /* 0x080fe20003f06270 */
[----:B------:R-:W-:Y:S01]  /*2170*/  IMAD R15, R14, UR21, R15 ;  /* 0x000000150e0f7c24 */ /* 0x000fe2000f8e020f */
[-C--:B------:R-:W-:Y:S01]  /*2180*/  ISETP.GE.AND P4, PT, R6, R7.reuse, PT ;  /* 0x000000070600720c */ /* 0x080fe20003f86270 */
[----:B------:R-:W-:Y:S01]  /*2190*/  IMAD.WIDE.U32 R4, R14, R7, R4 ;  /* 0x000000070e047225 */ /* 0x000fe200078e0004 */
[----:B------:R-:W-:-:S03]  /*21a0*/  LOP3.LUT R14, R22, 0x2, RZ, 0xfc, !PT ;  /* 0x00000002160e7812 */ /* 0x000fc600078efcff */
[----:B------:R-:W-:Y:S01]  /*21b0*/  IMAD.IADD R15, R5, 0x1, R15 ;  /* 0x00000001050f7824 */ /* 0x000fe200078e020f */
[----:B------:R-:W-:Y:S02]  /*21c0*/  ISETP.GE.AND P5, PT, R14, R7, PT ;  /* 0x000000070e00720c */ /* 0x000fe40003fa6270 */
[----:B-1----:R-:W-:-:S03]  /*21d0*/  LEA R6, P6, R4, UR14, 0x1 ;  /* 0x0000000e04067c11 */ /* 0x002fc6000f8c08ff */
[----:B------:R-:W1:Y:S01]  /*21e0*/  @!P0 LDC R5, c[0x0][0x3dc] ;  /* 0x0000f700ff058b82 */ /* 0x000e620000000800 */
[----:B------:R-:W-:-:S05]  /*21f0*/  LEA.HI.X R7, R4, UR15, R15, 0x1, P6 ;  /* 0x0000000f04077c11 */ /* 0x000fca000b0f0c0f */
[----:B------:R-:W2:Y:S02]  /*2200*/  @!P0 LDG.E.U16.CONSTANT R4, desc[UR18][R6.64] ;  /* 0x0000001206048981 */ /* 0x000ea4000c1e9500 */
[----:B------:R-:W3:Y:S02]  /*2210*/  @!P4 LDC R15, c[0x0][0x3dc] ;  /* 0x0000f700ff0fcb82 */ /* 0x000ee40000000800 */
[----:B------:R-:W4:Y:S04]  /*2220*/  @!P4 LDG.E.U16.CONSTANT R14, desc[UR18][R6.64+0x2] ;  /* 0x00000212060ec981 */ /* 0x000f28000c1e9500 */
[----:B------:R-:W5:Y:S02]  /*2230*/  @!P5 LDG.E.U16.CONSTANT R33, desc[UR18][R6.64+0x4] ;  /* 0x000004120621d981 */ /* 0x000f64000c1e9500 */
[----:B------:R-:W3:Y:S01]  /*2240*/  @!P5 LDC R34, c[0x0][0x3dc] ;  /* 0x0000f700ff22db82 */ /* 0x000ee20000000800 */
[----:B------:R-:W-:-:S02]  /*2250*/  IMAD.MOV.U32 R19, RZ, RZ, RZ ;  /* 0x000000ffff137224 */ /* 0x000fc400078e00ff */
[----:B------:R-:W-:Y:S02]  /*2260*/  IMAD.MOV.U32 R32, RZ, RZ, RZ ;  /* 0x000000ffff207224 */ /* 0x000fe400078e00ff */
[----:B--2---:R-:W-:Y:S02]  /*2270*/  @!P0 HADD2.F32 R4, -RZ, R4.H0_H0 ;  /* 0x20000004ff048230 */ /* 0x004fe40000004100 */
[----:B----4-:R-:W-:-:S03]  /*2280*/  @!P4 HADD2.F32 R14, -RZ, R14.H0_H0 ;  /* 0x2000000eff0ec230 */ /* 0x010fc60000004100 */
[----:B-1----:R-:W-:Y:S01]  /*2290*/  @!P0 FMUL R19, R4, R5 ;  /* 0x0000000504138220 */ /* 0x002fe20000400000 */
[----:B-----5:R-:W-:Y:S02]  /*22a0*/  @!P5 HADD2.F32 R33, -RZ, R33.H0_H0 ;  /* 0x20000021ff21d230 */ /* 0x020fe40000004100 */
[----:B---3--:R-:W-:-:S03]  /*22b0*/  @!P4 FMUL R32, R14, R15 ;  /* 0x0000000f0e20c220 */ /* 0x008fc60000400000 */
[----:B------:R-:W-:-:S07]  /*22c0*/  @!P5 FMUL R9, R33, R34 ;  /* 0x000000222109d220 */ /* 0x000fce0000400000 */
.L_x_214:
[----:B------:R-:W-:Y:S05]  /*22d0*/  BSYNC.RECONVERGENT B1 ;  /* 0x0000000000017941 */ /* 0x000fea0003800200 */
.L_x_212:
[----:B------:R-:W1:Y:S01]  /*22e0*/  LDC R15, c[0x0][0x3c8] ;  /* 0x0000f200ff0f7b82 */ /* 0x000e620000000800 */
[----:B------:R-:W2:Y:S01]  /*22f0*/  LDCU.64 UR14, c[0x0][0x3b8] ;  /* 0x00007700ff0e77ac */ /* 0x000ea20008000a00 */
[----:B------:R-:W-:Y:S02]  /*2300*/  IMAD.MOV.U32 R4, RZ, RZ, R22 ;  /* 0x000000ffff047224 */ /* 0x000fe400078e0016 */
[----:B------:R-:W-:Y:S02]  /*2310*/  IMAD.MOV.U32 R5, RZ, RZ, RZ ;  /* 0x000000ffff057224 */ /* 0x000fe400078e00ff */
[-C--:B-1----:R-:W-:Y:S02]  /*2320*/  IMAD R7, R13, R15.reuse, RZ ;  /* 0x0000000f0d077224 */ /* 0x082fe400078e02ff */
[----:B------:R-:W-:-:S04]  /*2330*/  IMAD.WIDE.U32 R4, R12, R15, R4 ;  /* 0x0000000f0c047225 */ /* 0x000fc800078e0004 */
[----:B------:R-:W-:Y:S01]  /*2340*/  IMAD R7, R12, UR21, R7 ;  /* 0x000000150c077c24 */ /* 0x000fe2000f8e0207 */
[----:B------:R-:W-:Y:S02]  /*2350*/  LOP3.LUT R12, R22, 0x3, RZ, 0xfc, !PT ;  /* 0x00000003160c7812 */ /* 0x000fe400078efcff */
[----:B--2---:R-:W-:Y:S01]  /*2360*/  LEA R6, P0, R4, UR14, 0x2 ;  /* 0x0000000e04067c11 */ /* 0x004fe2000f8010ff */
[----:B------:R-:W-:Y:S01]  /*2370*/  IMAD.IADD R5, R5, 0x1, R7 ;  /* 0x0000000105057824 */ /* 0x000fe200078e0207 */
[----:B------:R-:W-:-:S04]  /*2380*/  ISETP.GE.AND P4, PT, R12, R15, PT ;  /* 0x0000000f0c00720c */ /* 0x000fc80003f86270 */
[----:B------:R-:W-:-:S09]  /*2390*/  LEA.HI.X R7, R4, UR15, R5, 0x2, P0 ;  /* 0x0000000f04077c11 */ /* 0x000fd200080f1405 */
[----:B------:R-:W-:Y:S05]  /*23a0*/  @P4 BRA `(.L_x_215) ;  /* 0x0000000000244947 */ /* 0x000fea0003800000 */
        /* <DEDUP_REMOVED lines=9> */
.L_x_215:
        /* <DEDUP_REMOVED lines=9> */
.L_x_217:
[----:B------:R-:W-:Y:S05]  /*24d0*/  BSYNC.RECONVERGENT B1 ;  /* 0x0000000000017941 */ /* 0x000fea0003800200 */
.L_x_216:
[----:B------:R-:W-:Y:S04]  /*24e0*/  BSSY.RECONVERGENT B1, `(.L_x_218) ;  /* 0x0000004000017945 */ /* 0x000fe80003800200 */
[----:B------:R-:W-:Y:S05]  /*24f0*/  @P4 BRA `(.L_x_219) ;  /* 0x0000000000084947 */ /* 0x000fea0003800000 */
[----:B------:R-:W-:-:S05]  /*2500*/  FADD R17, R17, R32 ;  /* 0x0000002011117221 */ /* 0x000fca0000000000 */
[----:B------:R2:W-:Y:S02]  /*2510*/  REDG.E.ADD.F32.FTZ.RN.STRONG.GPU desc[UR18][R6.64+0x4], R17 ;  /* 0x00000411060079a6 */ /* 0x0005e4000c12f312 */
.L_x_219:
[----:B------:R-:W-:Y:S05]  /*2520*/  BSYNC.RECONVERGENT B1 ;  /* 0x0000000000017941 */ /* 0x000fea0003800200 */
.L_x_218:
[----:B------:R-:W-:Y:S05]  /*2530*/  @P5 BRA `(.L_x_211) ;  /* 0x0000000000085947 */ /* 0x000fea0003800000 */
[----:B------:R-:W-:-:S05]  /*2540*/  FADD R9, R10, R9 ;  /* 0x000000090a097221 */ /* 0x000fca0000000000 */
[----:B------:R3:W-:Y:S02]  /*2550*/  REDG.E.ADD.F32.FTZ.RN.STRONG.GPU desc[UR18][R6.64+0x8], R9 ;  /* 0x00000809060079a6 */ /* 0x0007e4000c12f312 */
.L_x_211:
[----:B------:R-:W-:Y:S05]  /*2560*/  BSYNC.RECONVERGENT B0 ;  /* 0x0000000000007941 */ /* 0x000fea0003800200 */
.L_x_210:
[----:B------:R-:W-:Y:S01]  /*2570*/  LOP3.LUT R16, R16, 0x20, RZ, 0xfc, !PT ;  /* 0x0000002010107812 */ /* 0x000fe200078efcff */
[----:B------:R-:W-:Y:S03]  /*2580*/  BSSY.RECONVERGENT B0, `(.L_x_220) ;  /* 0x0000082000007945 */ /* 0x000fe60003800200 */
[----:B------:R-:W-:-:S04]  /*2590*/  SHF.R.U32.HI R16, RZ, 0x2, R16 ;  /* 0x00000002ff107819 */ /* 0x000fc80000011610 */
[C---:B------:R-:W-:Y:S01]  /*25a0*/  LEA R10, R16.reuse, UR17, 0x3 ;  /* 0x00000011100a7c11 */ /* 0x040fe2000f8e18ff */
[C---:B------:R-:W-:Y:S01]  /*25b0*/  IMAD.IADD R31, R16.reuse, 0x1, R31 ;  /* 0x00000001101f7824 */ /* 0x040fe200078e021f */
[----:B------:R-:W-:-:S04]  /*25c0*/  LEA R8, R16, UR5, 0x3 ;  /* 0x0000000510087c11 */ /* 0x000fc8000f8e18ff */
[----:B----4-:R-:W4:Y:S04]  /*25d0*/  LDS.64 R10, [R10] ;  /* 0x000000000a0a7984 */ /* 0x010f280000000a00 */
[----:B---3--:R-:W3:Y:S01]  /*25e0*/  LDS.64 R8, [R8] ;  /* 0x0000000008087984 */ /* 0x008ee20000000a00 */
[----:B----4-:R-:W-:Y:S02]  /*25f0*/  ISETP.GE.U32.AND P0, PT, R10, UR24, PT ;  /* 0x000000180a007c0c */ /* 0x010fe4000bf06070 */
[----:B---3--:R-:W-:Y:S02]  /*2600*/  ISETP.GE.U32.AND P4, PT, R8, UR26, PT ;  /* 0x0000001a08007c0c */ /* 0x008fe4000bf86070 */
[----:B------:R-:W-:Y:S02]  /*2610*/  ISETP.GE.AND.EX P0, PT, R11, UR6, PT, P0 ;  /* 0x000000060b007c0c */ /* 0x000fe4000bf06300 */
[----:B------:R-:W-:-:S02]  /*2620*/  ISETP.GE.AND.EX P4, PT, R9, UR7, PT, P4 ;  /* 0x0000000709007c0c */ /* 0x000fc4000bf86340 */
[----:B------:R-:W-:Y:S02]  /*2630*/  ISETP.LT.OR P0, PT, R11, RZ, P0 ;  /* 0x000000ff0b00720c */ /* 0x000fe40000701670 */
[----:B------:R-:W-:Y:S02]  /*2640*/  ISETP.LT.OR P4, PT, R9, RZ, P4 ;  /* 0x000000ff0900720c */ /* 0x000fe40002781670 */
[----:B------:R-:W-:-:S04]  /*2650*/  ISETP.GE.OR P0, PT, R31, UR25, P0 ;  /* 0x000000191f007c0c */ /* 0x000fc80008706670 */
[----:B------:R-:W-:-:S13]  /*2660*/  PLOP3.LUT P0, PT, P0, P4, PT, 0xf8, 0x8f ;  /* 0x00000000008f781c */ /* 0x000fda0000709f70 */
[----:B------:R-:W-:Y:S05]  /*2670*/  @P0 BRA `(.L_x_221) ;  /* 0x0000000400c80947 */ /* 0x000fea0003800000 */
[----:B------:R-:W-:Y:S01]  /*2680*/  UIADD3 UR4, UPT, UPT, UR13, 0x100, URZ ;  /* 0x000001000d047890 */ /* 0x000fe2000fffe0ff */
[----:B-12---:R-:W1:Y:S01]  /*2690*/  LDS.128 R4, [R20+UR11] ;  /* 0x0000000b14047984 */ /* 0x006e620008000c00 */
[----:B------:R-:W-:Y:S01]  /*26a0*/  LOP3.LUT R14, R22, 0x1, RZ, 0xfc, !PT ;  /* 0x00000001160e7812 */ /* 0x000fe200078efcff */
[----:B------:R-:W-:Y:S01]  /*26b0*/  IMAD.MOV.U32 R19, RZ, RZ, RZ ;  /* 0x000000ffff137224 */ /* 0x000fe200078e00ff */
        /* <DEDUP_REMOVED lines=9> */
[----:B------:R-:W-:Y:S01]  /*2750*/  LOP3.LUT R4, R22, 0x3, RZ, 0xfc, !PT ;  /* 0x0000000316047812 */ /* 0x000fe200078efcff */
[C---:B--2---:R-:W-:Y:S01]  /*2760*/  FMUL R18, R12.reuse, R13 ;  /* 0x0000000d0c127220 */ /* 0x044fe20000400000 */
[C---:B------:R-:W-:Y:S01]  /*2770*/  FMUL R17, R12.reuse, R5 ;  /* 0x000000050c117220 */ /* 0x040fe20000400000 */
[C---:B------:R-:W-:Y:S01]  /*2780*/  FMUL R15, R12.reuse, R15 ;  /* 0x0000000f0c0f7220 */ /* 0x040fe20000400000 */
[----:B------:R-:W-:Y:S01]  /*2790*/  FMUL R16, R12, R7 ;  /* 0x000000070c107220 */ /* 0x000fe20000400000 */
[----:B------:R-:W-:Y:S01]  /*27a0*/  LOP3.LUT R13, R22, 0x2, RZ, 0xfc, !PT ;  /* 0x00000002160d7812 */ /* 0x000fe200078efcff */
[----:B------:R-:W-:Y:S01]  /*27b0*/  IMAD.MOV.U32 R5, RZ, RZ, RZ ;  /* 0x000000ffff057224 */ /* 0x000fe200078e00ff */
[----:B------:R-:W-:Y:S01]  /*27c0*/  MOV R12, RZ ;  /* 0x000000ff000c7202 */ /* 0x000fe20000000f00 */
        /* <DEDUP_REMOVED lines=20> */
[----:B------:R-:W-:Y:S01]  /*2910*/  ISETP.GE.AND P0, PT, R13, R19, PT ;  /* 0x000000130d00720c */ /* 0x000fe20003f06270 */
[----:B------:R-:W-:Y:S01]  /*2920*/  IMAD.MOV.U32 R19, RZ, RZ, RZ ;  /* 0x000000ffff137224 */ /* 0x000fe200078e00ff */
[----:B------:R-:W-:Y:S01]  /*2930*/  MOV R32, RZ ;  /* 0x000000ff00207202 */ /* 0x000fe20000000f00 */
[----:B---3--:R-:W-:-:S02]  /*2940*/  @!P4 HADD2.F32 R6, -RZ, R6.H0_H0 ;  /* 0x20000006ff06c230 */ /* 0x008fc40000004100 */
[----:B----4-:R-:W-:-:S03]  /*2950*/  @!P5 HADD2.F32 R7, -RZ, R7.H0_H0 ;  /* 0x20000007ff07d230 */ /* 0x010fc60000004100 */
[----:B--2---:R-:W-:Y:S02]  /*2960*/  @!P4 FMUL R19, R6, R31 ;  /* 0x0000001f0613c220 */ /* 0x004fe40000400000 */
[----:B-1----:R-:W-:-:S03]  /*2970*/  @!P5 FMUL R32, R7, R34 ;  /* 0x000000220720d220 */ /* 0x002fc60000400000 */
[----:B------:R-:W-:Y:S05]  /*2980*/  @P0 BRA `(.L_x_224) ;  /* 0x00000000006c0947 */ /* 0x000fea0003800000 */
[----:B------:R-:W2:Y:S01]  /*2990*/  LDG.E.U16.CONSTANT R10, desc[UR18][R10.64+0x4] ;  /* 0x000004120a0a7981 */ /* 0x000ea2000c1e9500 */
[----:B------:R-:W1:Y:S01]  /*29a0*/  LDCU UR4, c[0x0][0x3dc] ;  /* 0x00007b80ff0477ac */ /* 0x000e620008000800 */
[----:B--2---:R-:W-:-:S05]  /*29b0*/  HADD2.F32 R12, -RZ, R10.H0_H0 ;  /* 0x2000000aff0c7230 */ /* 0x004fca0000004100 */
[----:B-1----:R-:W-:Y:S01]  /*29c0*/  FMUL R12, R12, UR4 ;  /* 0x000000040c0c7c20 */ /* 0x002fe20008400000 */
[----:B------:R-:W-:Y:S06]  /*29d0*/  BRA `(.L_x_224) ;  /* 0x0000000000587947 */ /* 0x000fec0003800000 */
.L_x_223:
[----:B------:R-:W1:Y:S01]  /*29e0*/  LDCU.64 UR4, c[0x0][0x390] ;  /* 0x00007200ff0477ac */ /* 0x000e620008000a00 */
[-C--:B------:R-:W-:Y:S02]  /*29f0*/  IMAD R5, R11, R19.reuse, RZ ;  /* 0x000000130b057224 */ /* 0x080fe400078e02ff */
[----:B------:R-:W-:Y:S02]  /*2a00*/  IMAD.MOV.U32 R6, RZ, RZ, R22 ;  /* 0x000000ffff067224 */ /* 0x000fe400078e0016 */
[----:B------:R-:W-:Y:S02]  /*2a10*/  IMAD.MOV.U32 R7, RZ, RZ, RZ ;  /* 0x000000ffff077224 */ /* 0x000fe400078e00ff */
[C---:B------:R-:W-:Y:S02]  /*2a20*/  IMAD R5, R10.reuse, UR21, R5 ;  /* 0x000000150a057c24 */ /* 0x040fe4000f8e0205 */
[----:B------:R-:W-:-:S04]  /*2a30*/  IMAD.WIDE.U32 R6, R10, R19, R6 ;  /* 0x000000130a067225 */ /* 0x000fc800078e0006 */
[----:B------:R-:W-:Y:S01]  /*2a40*/  IMAD.IADD R5, R7, 0x1, R5 ;  /* 0x0000000107057824 */ /* 0x000fe200078e0205 */
[C---:B-1----:R-:W-:Y:S01]  /*2a50*/  LEA R10, P0, R6.reuse, UR4, 0x1 ;  /* 0x00000004060a7c11 */ /* 0x042fe2000f8008ff */
[----:B------:R-:W1:Y:S03]  /*2a60*/  LDCU UR4, c[0x0][0x3dc] ;  /* 0x00007b80ff0477ac */ /* 0x000e660008000800 */
[----:B------:R-:W-:-:S05]  /*2a70*/  LEA.HI.X R11, R6, UR5, R5, 0x1, P0 ;  /* 0x00000005060b7c11 */ /* 0x000fca00080f0c05 */
[----:B------:R-:W2:Y:S04]  /*2a80*/  LDG.E.U16.CONSTANT R6, desc[UR18][R10.64] ;  /* 0x000000120a067981 */ /* 0x000ea8000c1e9500 */
[----:B------:R-:W3:Y:S04]  /*2a90*/  LDG.E.U16.CONSTANT R7, desc[UR18][R10.64+0x2] ;  /* 0x000002120a077981 */ /* 0x000ee8000c1e9500 */
[----:B------:R-:W4:Y:S04]  /*2aa0*/  LDG.E.U16.CONSTANT R12, desc[UR18][R10.64+0x4] ;  /* 0x000004120a0c7981 */ /* 0x000f28000c1e9500 */
[----:B------:R-:W5:Y:S01]  /*2ab0*/  LDG.E.U16.CONSTANT R5, desc[UR18][R10.64+0x6] ;  /* 0x000006120a057981 */ /* 0x000f62000c1e9500 */
[----:B--2---:R-:W-:-:S02]  /*2ac0*/  HADD2.F32 R6, -RZ, R6.H0_H0 ;  /* 0x20000006ff067230 */ /* 0x004fc40000004100 */
[----:B---3--:R-:W-:-:S03]  /*2ad0*/  HADD2.F32 R7, -RZ, R7.H0_H0 ;  /* 0x20000007ff077230 */ /* 0x008fc60000004100 */
[----:B-1----:R-:W-:Y:S01]  /*2ae0*/  FMUL R19, R6, UR4 ;  /* 0x0000000406137c20 */ /* 0x002fe20008400000 */
[----:B----4-:R-:W-:Y:S02]  /*2af0*/  HADD2.F32 R12, -RZ, R12.H0_H0 ;  /* 0x2000000cff0c7230 */ /* 0x010fe40000004100 */
[----:B------:R-:W-:Y:S01]  /*2b00*/  FMUL R32, R7, UR4 ;  /* 0x0000000407207c20 */ /* 0x000fe20008400000 */
[----:B-----5:R-:W-:Y:S02]  /*2b10*/  HADD2.F32 R5, -RZ, R5.H0_H0 ;  /* 0x20000005ff057230 */ /* 0x020fe40000004100 */
[----:B------:R-:W-:-:S03]  /*2b20*/  FMUL R12, R12, UR4 ;  /* 0x000000040c0c7c20 */ /* 0x000fc60008400000 */
[----:B------:R-:W-:-:S07]  /*2b30*/  FMUL R5, R5, UR4 ;  /* 0x0000000405057c20 */ /* 0x000fce0008400000 */
.L_x_224:
[----:B------:R-:W-:Y:S05]  /*2b40*/  BSYNC.RECONVERGENT B1 ;  /* 0x0000000000017941 */ /* 0x000fea0003800200 */
.L_x_222:
        /* <DEDUP_REMOVED lines=19> */
.L_x_227:
[----:B------:R-:W-:Y:S05]  /*2c80*/  BSYNC.RECONVERGENT B1 ;  /* 0x0000000000017941 */ /* 0x000fea0003800200 */
.L_x_226:
[----:B------:R-:W-:Y:S04]  /*2c90*/  BSSY.RECONVERGENT B1, `(.L_x_228) ;  /* 0x0000004000017945 */ /* 0x000fe80003800200 */
[----:B------:R-:W-:Y:S05]  /*2ca0*/  @P4 BRA `(.L_x_229) ;  /* 0x0000000000084947 */ /* 0x000fea0003800000 */
[----:B------:R-:W-:-:S05]  /*2cb0*/  FADD R17, R17, R32 ;  /* 0x0000002011117221 */ /* 0x000fca0000000000 */
[----:B------:R2:W-:Y:S02]  /*2cc0*/  REDG.E.ADD.F32.FTZ.RN.STRONG.GPU desc[UR18][R8.64+0x4], R17 ;  /* 0x00000411080079a6 */ /* 0x0005e4000c12f312 */
.L_x_229:
[----:B------:R-:W-:Y:S05]  /*2cd0*/  BSYNC.RECONVERGENT B1 ;  /* 0x0000000000017941 */ /* 0x000fea0003800200 */
.L_x_228:
[----:B------:R-:W-:Y:S05]  /*2ce0*/  @P5 BRA `(.L_x_221) ;  /* 0x00000000002c5947 */ /* 0x000fea0003800000 */
[----:B------:R-:W-:-:S05]  /*2cf0*/  FADD R15, R15, R12 ;  /* 0x0000000c0f0f7221 */ /* 0x000fca0000000000 */
[----:B------:R4:W-:Y:S01]  /*2d00*/  REDG.E.ADD.F32.FTZ.RN.STRONG.GPU desc[UR18][R8.64+0x8], R15 ;  /* 0x0000080f080079a6 */ /* 0x0009e2000c12f312 */
[----:B------:R-:W-:Y:S05]  /*2d10*/  BRA `(.L_x_221) ;  /* 0x0000000000207947 */ /* 0x000fea0003800000 */
.L_x_225:
        /* <DEDUP_REMOVED lines=8> */
.L_x_221:
[----:B------:R-:W-:Y:S05]  /*2da0*/  BSYNC.RECONVERGENT B0 ;  /* 0x0000000000007941 */ /* 0x000fea0003800200 */
.L_x_220:
[----:B------:R-:W-:Y:S06]  /*2db0*/  BAR.SYNC.DEFER_BLOCKING 0x0 ;  /* 0x0000000000007b1d */ /* 0x000fec0000010000 */
[----:B------:R-:W5:Y:S02]  /*2dc0*/  LDCU UR4, c[0x0][0x374] ;  /* 0x00006e80ff0477ac */ /* 0x000f640008000800 */
[----:B-----5:R-:W-:Y:S01]  /*2dd0*/  UIADD3 UR8, UPT, UPT, UR4, UR8, URZ ;  /* 0x0000000804087290 */ /* 0x020fe2000fffe0ff */
[----:B------:R-:W-:Y:S11]  /*2de0*/  BRA `(.L_x_230) ;  /* 0xffffffd400907947 */ /* 0x000ff6000383ffff */
.L_x_231:
        /* <DEDUP_REMOVED lines=9> */
.L_x_235:


//--------------------- .nv.shared._Z28segmented_implicit_gemm_wmmaI13__nv_bfloat16S0_Lb1EEvPKT_S3_S3_PKlS5_PKfPKiPT0_iiiiiiff --------------------------
	.section	.nv.shared._Z28segmented_implicit_gemm_wmmaI13__nv_bfloat16S0_Lb1EEvPKT_S3_S3_PKlS5_PKfPKiPT0_iiiiiiff,"aw",@nobits
	.sectionflags	@""
	.align	16
.nv.shared._Z28segmented_implicit_gemm_wmmaI13__nv_bfloat16S0_Lb1EEvPKT_S3_S3_PKlS5_PKfPKiPT0_iiiiiiff:
	.zero		4416


//--------------------- .nv.shared.reserved.0     --------------------------
	.section	.nv.shared.reserved.0,"aw",@nobits
	.weak		__nv_reservedSMEM_offset_0_alias
	.size		__nv_reservedSMEM_offset_0_alias, 0, 64
	.other		__nv_reservedSMEM_offset_0_alias,@"STO_CUDA_RESERVED_SHARED STV_DEFAULT"
__nv_reservedSMEM_offset_0_alias:
	.zero		0
	.zero		64


//--------------------- .nv.shared._Z28segmented_implicit_gemm_wmmaI13__nv_bfloat16fLb1EEvPKT_S3_S3_PKlS5_PKfPKiPT0_iiiiiiff --------------------------
	.section	.nv.shared._Z28segmented_implicit_gemm_wmmaI13__nv_bfloat16fLb1EEvPKT_S3_S3_PKlS5_PKfPKiPT0_iiiiiiff,"aw",@nobits
	.sectionflags	@""
	.align	16
.nv.shared._Z28segmented_implicit_gemm_wmmaI13__nv_bfloat16fLb1EEvPKT_S3_S3_PKlS5_PKfPKiPT0_iiiiiiff:
	.zero		4416


//--------------------- .nv.shared._Z28segmented_implicit_gemm_wmmaI6__halfS0_Lb1EEvPKT_S3_S3_PKlS5_PKfPKiPT0_iiiiiiff --------------------------
	.section	.nv.shared._Z28segmented_implicit_gemm_wmmaI6__halfS0_Lb1EEvPKT_S3_S3_PKlS5_PKfPKiPT0_iiiiiiff,"aw",@nobits
	.sectionflags	@""
	.align	16
.nv.shared._Z28segmented_implicit_gemm_wmmaI6__halfS0_Lb1EEvPKT_S3_S3_PKlS5_PKfPKiPT0_iiiiiiff:
	.zero		4416


//--------------------- .nv.shared._Z28segmented_implicit_gemm_wmmaI6__halffLb1EEvPKT_S3_S3_PKlS5_PKfPKiPT0_iiiiiiff --------------------------
	.section	.nv.shared._Z28segmented_implicit_gemm_wmmaI6__halffLb1EEvPKT_S3_S3_PKlS5_PKfPKiPT0_iiiiiiff,"aw",@nobits
	.sectionflags	@""
	.align	16
.nv.shared._Z28segmented_implicit_gemm_wmmaI6__halffLb1EEvPKT_S3_S3_PKlS5_PKfPKiPT0_iiiiiiff:
	.zero		4416


//--------------------- .nv.constant0._Z28segmented_implicit_gemm_wmmaI13__nv_bfloat16S0_Lb1EEvPKT_S3_S3_PKlS5_PKfPKiPT0_iiiiiiff --------------------------
	.section	.nv.constant0._Z28segmented_implicit_gemm_wmmaI13__nv_bfloat16S0_Lb1EEvPKT_S3_S3_PKlS5_PKfPKiPT0_iiiiiiff,"a",@progbits
	.sectionflags	@""
	.align	4
.nv.constant0._Z28segmented_implicit_gemm_wmmaI13__nv_bfloat16S0_Lb1EEvPKT_S3_S3_PKlS5_PKfPKiPT0_iiiiiiff:
	.zero		992


//--------------------- .nv.constant0._Z28segmented_implicit_gemm_wmmaI13__nv_bfloat16fLb1EEvPKT_S3_S3_PKlS5_PKfPKiPT0_iiiiiiff --------------------------
	.section	.nv.constant0._Z28segmented_implicit_gemm_wmmaI13__nv_bfloat16fLb1EEvPKT_S3_S3_PKlS5_PKfPKiPT0_iiiiiiff,"a",@progbits
	.sectionflags	@""
	.align	4
.nv.constant0._Z28segmented_implicit_gemm_wmmaI13__nv_bfloat16fLb1EEvPKT_S3_S3_PKlS5_PKfPKiPT0_iiiiiiff:
	.zero		992


//--------------------- .nv.constant0._Z28segmented_implicit_gemm_wmmaI6__halfS0_Lb1EEvPKT_S3_S3_PKlS5_PKfPKiPT0_iiiiiiff --------------------------
	.section	.nv.constant0._Z28segmented_implicit_gemm_wmmaI6__halfS0_Lb1EEvPKT_S3_S3_PKlS5_PKfPKiPT0_iiiiiiff,"a",@progbits
	.sectionflags	@""
	.align	4
.nv.constant0._Z28segmented_implicit_gemm_wmmaI6__halfS0_Lb1EEvPKT_S3_S3_PKlS5_PKfPKiPT0_iiiiiiff:
	.zero		992


//--------------------- .nv.constant0._Z28segmented_implicit_gemm_wmmaI6__halffLb1EEvPKT_S3_S3_PKlS5_PKfPKiPT0_iiiiiiff --------------------------
	.section	.nv.constant0._Z28segmented_implicit_gemm_wmmaI6__halffLb1EEvPKT_S3_S3_PKlS5_PKfPKiPT0_iiiiiiff,"a",@progbits
	.sectionflags	@""
	.align	4
.nv.constant0._Z28segmented_implicit_gemm_wmmaI6__halffLb1EEvPKT_S3_S3_PKlS5_PKfPKiPT0_iiiiiiff:
	.zero		992


//--------------------- SYMBOLS --------------------------

	.type		.nv.reservedSmem.offset0,@object
	.size		.nv.reservedSmem.offset0,0x4
	.type		.nv.reservedSmem.cap,@object
	.size		.nv.reservedSmem.cap,0x4
